//
// Generated by NVIDIA NVVM Compiler
//
// Compiler Build ID: CL-36424714
// Cuda compilation tools, release 13.0, V13.0.88
// Based on NVVM 20.0.0
//

.version 9.0
.target sm_100
.address_size 64

	// .globl	_Z12mrt_d_singlePfS_fmi

.visible .entry _Z12mrt_d_singlePfS_fmi(
	.param .u64 .ptr .align 1 _Z12mrt_d_singlePfS_fmi_param_0,
	.param .u64 .ptr .align 1 _Z12mrt_d_singlePfS_fmi_param_1,
	.param .f32 _Z12mrt_d_singlePfS_fmi_param_2,
	.param .u64 _Z12mrt_d_singlePfS_fmi_param_3,
	.param .u32 _Z12mrt_d_singlePfS_fmi_param_4
)
{
	.reg .pred 	%p<14>;
	.reg .b32 	%r<60>;
	.reg .b32 	%f<520>;
	.reg .b64 	%rd<334>;

	ld.param.u64 	%rd17, [_Z12mrt_d_singlePfS_fmi_param_0];
	ld.param.u64 	%rd15, [_Z12mrt_d_singlePfS_fmi_param_1];
	ld.param.u32 	%r4, [_Z12mrt_d_singlePfS_fmi_param_4];
	cvta.to.global.u64 	%rd1, %rd15;
	cvta.to.global.u64 	%rd2, %rd17;
	mov.u32 	%r5, %tid.x;
	mov.u32 	%r6, %ctaid.x;
	mov.u32 	%r7, %ntid.x;
	mad.lo.s32 	%r3, %r6, %r7, %r5;
	mov.u32 	%r8, %tid.y;
	mov.u32 	%r9, %ctaid.y;
	mov.u32 	%r10, %ntid.y;
	mad.lo.s32 	%r1, %r9, %r10, %r8;
	mov.u32 	%r11, %tid.z;
	mov.u32 	%r12, %ctaid.z;
	mov.u32 	%r13, %ntid.z;
	mad.lo.s32 	%r14, %r12, %r13, %r11;
	mad.lo.s32 	%r2, %r4, 5, %r14;
	cvt.u64.u32 	%rd3, %r3;
	shl.b32 	%r15, %r2, 2;
	cvt.u64.u32 	%rd4, %r15;
	mov.pred 	%p13, -1;
	setp.eq.s32 	%p5, %r3, 0;
	@%p5 bra 	$L__BB0_3;
	setp.eq.s32 	%p6, %r3, 3;
	@%p6 bra 	$L__BB0_3;
	setp.eq.s32 	%p13, %r1, 0;
$L__BB0_3:
	ld.param.u64 	%rd330, [_Z12mrt_d_singlePfS_fmi_param_3];
	cvt.u32.u64 	%r16, %rd4;
	cvt.u32.u64 	%r17, %rd3;
	setp.eq.s32 	%p7, %r1, 3;
	or.pred  	%p8, %p13, %p7;
	setp.eq.s32 	%p9, %r2, 0;
	setp.eq.s32 	%p10, %r2, 9;
	or.pred  	%p11, %p9, %p10;
	or.pred  	%p3, %p8, %p11;
	cvt.u64.u32 	%rd18, %r1;
	add.s64 	%rd19, %rd4, %rd18;
	mad.lo.s64 	%rd20, %rd19, %rd330, %rd3;
	shl.b64 	%rd21, %rd20, 32;
	shr.s64 	%rd5, %rd21, 30;
	add.s64 	%rd22, %rd2, %rd5;
	ld.global.f32 	%f1, [%rd22];
	add.s32 	%r18, %r17, -1;
	cvt.u64.u32 	%rd23, %r18;
	add.s32 	%r19, %r1, 12;
	cvt.u64.u32 	%rd24, %r19;
	add.s64 	%rd25, %rd24, %rd4;
	mul.lo.s64 	%rd6, %rd25, %rd330;
	add.s64 	%rd26, %rd6, %rd23;
	shl.b64 	%rd27, %rd26, 32;
	shr.s64 	%rd28, %rd27, 30;
	add.s64 	%rd29, %rd2, %rd28;
	ld.global.f32 	%f2, [%rd29];
	add.s32 	%r20, %r17, 1;
	cvt.u64.u32 	%rd30, %r20;
	add.s32 	%r21, %r1, 36;
	cvt.u64.u32 	%rd31, %r21;
	add.s64 	%rd32, %rd31, %rd4;
	mul.lo.s64 	%rd7, %rd32, %rd330;
	add.s64 	%rd33, %rd7, %rd30;
	shl.b64 	%rd34, %rd33, 32;
	shr.s64 	%rd35, %rd34, 30;
	add.s64 	%rd36, %rd2, %rd35;
	ld.global.f32 	%f3, [%rd36];
	add.s32 	%r22, %r1, -1;
	cvt.u64.u32 	%rd37, %r22;
	add.s64 	%rd38, %rd37, %rd4;
	add.s64 	%rd39, %rd38, 24;
	mad.lo.s64 	%rd40, %rd39, %rd330, %rd3;
	shl.b64 	%rd41, %rd40, 32;
	shr.s64 	%rd42, %rd41, 30;
	add.s64 	%rd43, %rd2, %rd42;
	ld.global.f32 	%f4, [%rd43];
	add.s64 	%rd44, %rd38, 60;
	mad.lo.s64 	%rd45, %rd44, %rd330, %rd23;
	shl.b64 	%rd46, %rd45, 32;
	shr.s64 	%rd47, %rd46, 30;
	add.s64 	%rd48, %rd2, %rd47;
	ld.global.f32 	%f5, [%rd48];
	add.s64 	%rd49, %rd38, 72;
	mad.lo.s64 	%rd50, %rd49, %rd330, %rd30;
	shl.b64 	%rd51, %rd50, 32;
	shr.s64 	%rd52, %rd51, 30;
	add.s64 	%rd53, %rd2, %rd52;
	ld.global.f32 	%f6, [%rd53];
	add.s32 	%r23, %r1, 49;
	cvt.u64.u32 	%rd54, %r23;
	add.s64 	%rd55, %rd54, %rd4;
	mad.lo.s64 	%rd56, %rd55, %rd330, %rd3;
	shl.b64 	%rd57, %rd56, 32;
	shr.s64 	%rd58, %rd57, 30;
	add.s64 	%rd59, %rd2, %rd58;
	ld.global.f32 	%f7, [%rd59];
	add.s32 	%r24, %r1, 85;
	cvt.u64.u32 	%rd60, %r24;
	add.s64 	%rd61, %rd60, %rd4;
	mad.lo.s64 	%rd62, %rd61, %rd330, %rd30;
	shl.b64 	%rd63, %rd62, 32;
	shr.s64 	%rd64, %rd63, 30;
	add.s64 	%rd65, %rd2, %rd64;
	ld.global.f32 	%f8, [%rd65];
	add.s32 	%r25, %r1, 97;
	cvt.u64.u32 	%rd66, %r25;
	add.s64 	%rd67, %rd66, %rd4;
	mad.lo.s64 	%rd68, %rd67, %rd330, %rd23;
	shl.b64 	%rd69, %rd68, 32;
	shr.s64 	%rd70, %rd69, 30;
	add.s64 	%rd71, %rd2, %rd70;
	ld.global.f32 	%f9, [%rd71];
	add.s32 	%r26, %r16, -4;
	cvt.u64.u32 	%rd72, %r26;
	add.s32 	%r27, %r1, 108;
	cvt.u64.u32 	%rd8, %r27;
	add.s64 	%rd73, %rd8, %rd72;
	mad.lo.s64 	%rd74, %rd73, %rd330, %rd3;
	shl.b64 	%rd75, %rd74, 32;
	shr.s64 	%rd76, %rd75, 30;
	add.s64 	%rd77, %rd2, %rd76;
	ld.global.f32 	%f10, [%rd77];
	add.s32 	%r28, %r1, 120;
	cvt.u64.u32 	%rd9, %r28;
	add.s64 	%rd78, %rd9, %rd72;
	mad.lo.s64 	%rd79, %rd78, %rd330, %rd23;
	shl.b64 	%rd80, %rd79, 32;
	shr.s64 	%rd81, %rd80, 30;
	add.s64 	%rd82, %rd2, %rd81;
	ld.global.f32 	%f11, [%rd82];
	add.s64 	%rd83, %rd37, %rd72;
	add.s64 	%rd84, %rd83, 132;
	mad.lo.s64 	%rd85, %rd84, %rd330, %rd3;
	shl.b64 	%rd86, %rd85, 32;
	shr.s64 	%rd87, %rd86, 30;
	add.s64 	%rd88, %rd2, %rd87;
	ld.global.f32 	%f12, [%rd88];
	add.s32 	%r29, %r1, 144;
	cvt.u64.u32 	%rd10, %r29;
	add.s64 	%rd89, %rd10, %rd72;
	mad.lo.s64 	%rd90, %rd89, %rd330, %rd30;
	shl.b64 	%rd91, %rd90, 32;
	shr.s64 	%rd92, %rd91, 30;
	add.s64 	%rd93, %rd2, %rd92;
	ld.global.f32 	%f13, [%rd93];
	add.s32 	%r30, %r1, 157;
	cvt.u64.u32 	%rd94, %r30;
	add.s64 	%rd95, %rd94, %rd72;
	mad.lo.s64 	%rd96, %rd95, %rd330, %rd3;
	shl.b64 	%rd97, %rd96, 32;
	shr.s64 	%rd98, %rd97, 30;
	add.s64 	%rd99, %rd2, %rd98;
	ld.global.f32 	%f14, [%rd99];
	add.s32 	%r31, %r16, 4;
	cvt.u64.u32 	%rd11, %r31;
	add.s32 	%r32, %r1, 168;
	cvt.u64.u32 	%rd12, %r32;
	add.s64 	%rd100, %rd12, %rd11;
	mad.lo.s64 	%rd101, %rd100, %rd330, %rd3;
	shl.b64 	%rd102, %rd101, 32;
	shr.s64 	%rd103, %rd102, 30;
	add.s64 	%rd104, %rd2, %rd103;
	ld.global.f32 	%f15, [%rd104];
	add.s32 	%r33, %r1, 180;
	cvt.u64.u32 	%rd13, %r33;
	add.s64 	%rd105, %rd13, %rd11;
	mad.lo.s64 	%rd106, %rd105, %rd330, %rd23;
	shl.b64 	%rd107, %rd106, 32;
	shr.s64 	%rd108, %rd107, 30;
	add.s64 	%rd109, %rd2, %rd108;
	ld.global.f32 	%f16, [%rd109];
	add.s64 	%rd110, %rd37, %rd11;
	add.s64 	%rd111, %rd110, 192;
	mad.lo.s64 	%rd112, %rd111, %rd330, %rd3;
	shl.b64 	%rd113, %rd112, 32;
	shr.s64 	%rd114, %rd113, 30;
	add.s64 	%rd115, %rd2, %rd114;
	ld.global.f32 	%f17, [%rd115];
	add.s32 	%r34, %r1, 204;
	cvt.u64.u32 	%rd14, %r34;
	add.s64 	%rd116, %rd14, %rd11;
	mad.lo.s64 	%rd117, %rd116, %rd330, %rd30;
	shl.b64 	%rd118, %rd117, 32;
	shr.s64 	%rd119, %rd118, 30;
	add.s64 	%rd120, %rd2, %rd119;
	ld.global.f32 	%f18, [%rd120];
	@%p10 bra 	$L__BB0_5;
	ld.param.u64 	%rd331, [_Z12mrt_d_singlePfS_fmi_param_3];
	add.s32 	%r35, %r1, 217;
	cvt.u64.u32 	%rd121, %r35;
	add.s64 	%rd122, %rd121, %rd11;
	mad.lo.s64 	%rd123, %rd122, %rd331, %rd3;
	shl.b64 	%rd124, %rd123, 32;
	shr.s64 	%rd125, %rd124, 30;
	add.s64 	%rd126, %rd2, %rd125;
	ld.global.f32 	%f519, [%rd126];
$L__BB0_5:
	not.pred 	%p12, %p3;
	@%p12 bra 	$L__BB0_7;
	ld.param.u64 	%rd333, [_Z12mrt_d_singlePfS_fmi_param_3];
	add.s64 	%rd231, %rd6, %rd3;
	shl.b64 	%rd232, %rd231, 32;
	shr.s64 	%rd233, %rd232, 30;
	add.s64 	%rd234, %rd1, %rd233;
	st.global.f32 	[%rd234], %f3;
	add.s32 	%r50, %r1, 24;
	cvt.u64.u32 	%rd235, %r50;
	add.s64 	%rd236, %rd235, %rd4;
	mad.lo.s64 	%rd237, %rd236, %rd333, %rd3;
	shl.b64 	%rd238, %rd237, 32;
	shr.s64 	%rd239, %rd238, 30;
	add.s64 	%rd240, %rd1, %rd239;
	st.global.f32 	[%rd240], %f7;
	add.s64 	%rd241, %rd7, %rd3;
	shl.b64 	%rd242, %rd241, 32;
	shr.s64 	%rd243, %rd242, 30;
	add.s64 	%rd244, %rd1, %rd243;
	st.global.f32 	[%rd244], %f2;
	add.s32 	%r51, %r1, 48;
	cvt.u64.u32 	%rd245, %r51;
	add.s64 	%rd246, %rd245, %rd4;
	mad.lo.s64 	%rd247, %rd246, %rd333, %rd3;
	shl.b64 	%rd248, %rd247, 32;
	shr.s64 	%rd249, %rd248, 30;
	add.s64 	%rd250, %rd1, %rd249;
	st.global.f32 	[%rd250], %f4;
	add.s32 	%r52, %r1, 60;
	cvt.u64.u32 	%rd251, %r52;
	add.s64 	%rd252, %rd251, %rd4;
	mad.lo.s64 	%rd253, %rd252, %rd333, %rd3;
	shl.b64 	%rd254, %rd253, 32;
	shr.s64 	%rd255, %rd254, 30;
	add.s64 	%rd256, %rd1, %rd255;
	st.global.f32 	[%rd256], %f8;
	add.s32 	%r53, %r1, 72;
	cvt.u64.u32 	%rd257, %r53;
	add.s64 	%rd258, %rd257, %rd4;
	mad.lo.s64 	%rd259, %rd258, %rd333, %rd3;
	shl.b64 	%rd260, %rd259, 32;
	shr.s64 	%rd261, %rd260, 30;
	add.s64 	%rd262, %rd1, %rd261;
	st.global.f32 	[%rd262], %f9;
	add.s32 	%r54, %r1, 84;
	cvt.u64.u32 	%rd263, %r54;
	add.s64 	%rd264, %rd263, %rd4;
	mad.lo.s64 	%rd265, %rd264, %rd333, %rd3;
	shl.b64 	%rd266, %rd265, 32;
	shr.s64 	%rd267, %rd266, 30;
	add.s64 	%rd268, %rd1, %rd267;
	st.global.f32 	[%rd268], %f5;
	add.s32 	%r55, %r1, 96;
	cvt.u64.u32 	%rd269, %r55;
	add.s64 	%rd270, %rd269, %rd4;
	mad.lo.s64 	%rd271, %rd270, %rd333, %rd3;
	shl.b64 	%rd272, %rd271, 32;
	shr.s64 	%rd273, %rd272, 30;
	add.s64 	%rd274, %rd1, %rd273;
	st.global.f32 	[%rd274], %f6;
	add.s64 	%rd275, %rd8, %rd4;
	mad.lo.s64 	%rd276, %rd275, %rd333, %rd3;
	shl.b64 	%rd277, %rd276, 32;
	shr.s64 	%rd278, %rd277, 30;
	add.s64 	%rd279, %rd1, %rd278;
	st.global.f32 	[%rd279], %f15;
	add.s64 	%rd280, %rd9, %rd4;
	mad.lo.s64 	%rd281, %rd280, %rd333, %rd3;
	shl.b64 	%rd282, %rd281, 32;
	shr.s64 	%rd283, %rd282, 30;
	add.s64 	%rd284, %rd1, %rd283;
	st.global.f32 	[%rd284], %f18;
	add.s32 	%r56, %r1, 132;
	cvt.u64.u32 	%rd285, %r56;
	add.s64 	%rd286, %rd285, %rd4;
	mad.lo.s64 	%rd287, %rd286, %rd333, %rd3;
	shl.b64 	%rd288, %rd287, 32;
	shr.s64 	%rd289, %rd288, 30;
	add.s64 	%rd290, %rd1, %rd289;
	st.global.f32 	[%rd290], %f519;
	add.s64 	%rd291, %rd10, %rd4;
	mad.lo.s64 	%rd292, %rd291, %rd333, %rd3;
	shl.b64 	%rd293, %rd292, 32;
	shr.s64 	%rd294, %rd293, 30;
	add.s64 	%rd295, %rd1, %rd294;
	st.global.f32 	[%rd295], %f16;
	add.s32 	%r57, %r1, 156;
	cvt.u64.u32 	%rd296, %r57;
	add.s64 	%rd297, %rd296, %rd4;
	mad.lo.s64 	%rd298, %rd297, %rd333, %rd3;
	shl.b64 	%rd299, %rd298, 32;
	shr.s64 	%rd300, %rd299, 30;
	add.s64 	%rd301, %rd1, %rd300;
	st.global.f32 	[%rd301], %f17;
	add.s64 	%rd302, %rd12, %rd4;
	mad.lo.s64 	%rd303, %rd302, %rd333, %rd3;
	shl.b64 	%rd304, %rd303, 32;
	shr.s64 	%rd305, %rd304, 30;
	add.s64 	%rd306, %rd1, %rd305;
	st.global.f32 	[%rd306], %f10;
	add.s64 	%rd307, %rd13, %rd4;
	mad.lo.s64 	%rd308, %rd307, %rd333, %rd3;
	shl.b64 	%rd309, %rd308, 32;
	shr.s64 	%rd310, %rd309, 30;
	add.s64 	%rd311, %rd1, %rd310;
	st.global.f32 	[%rd311], %f13;
	add.s32 	%r58, %r1, 192;
	cvt.u64.u32 	%rd312, %r58;
	add.s64 	%rd313, %rd312, %rd4;
	mad.lo.s64 	%rd314, %rd313, %rd333, %rd3;
	shl.b64 	%rd315, %rd314, 32;
	shr.s64 	%rd316, %rd315, 30;
	add.s64 	%rd317, %rd1, %rd316;
	st.global.f32 	[%rd317], %f14;
	add.s64 	%rd318, %rd14, %rd4;
	mad.lo.s64 	%rd319, %rd318, %rd333, %rd3;
	shl.b64 	%rd320, %rd319, 32;
	shr.s64 	%rd321, %rd320, 30;
	add.s64 	%rd322, %rd1, %rd321;
	st.global.f32 	[%rd322], %f11;
	add.s32 	%r59, %r1, 216;
	cvt.u64.u32 	%rd323, %r59;
	add.s64 	%rd324, %rd323, %rd4;
	mad.lo.s64 	%rd325, %rd324, %rd333, %rd3;
	shl.b64 	%rd326, %rd325, 32;
	shr.s64 	%rd327, %rd326, 30;
	add.s64 	%rd328, %rd1, %rd327;
	st.global.f32 	[%rd328], %f12;
	bra.uni 	$L__BB0_8;
$L__BB0_7:
	ld.param.u64 	%rd332, [_Z12mrt_d_singlePfS_fmi_param_3];
	ld.param.f32 	%f518, [_Z12mrt_d_singlePfS_fmi_param_2];
	ld.param.u64 	%rd329, [_Z12mrt_d_singlePfS_fmi_param_1];
	sub.f32 	%f23, %f2, %f3;
	add.f32 	%f24, %f23, %f5;
	sub.f32 	%f25, %f24, %f6;
	sub.f32 	%f26, %f25, %f8;
	add.f32 	%f27, %f26, %f9;
	add.f32 	%f28, %f27, %f11;
	sub.f32 	%f29, %f28, %f13;
	add.f32 	%f30, %f29, %f16;
	sub.f32 	%f31, %f30, %f18;
	sub.f32 	%f32, %f4, %f7;
	add.f32 	%f33, %f5, %f32;
	add.f32 	%f34, %f6, %f33;
	sub.f32 	%f35, %f34, %f8;
	sub.f32 	%f36, %f35, %f9;
	add.f32 	%f37, %f36, %f12;
	sub.f32 	%f38, %f37, %f14;
	add.f32 	%f39, %f38, %f17;
	sub.f32 	%f40, %f39, %f519;
	add.f32 	%f41, %f10, %f11;
	add.f32 	%f42, %f41, %f12;
	add.f32 	%f43, %f42, %f13;
	add.f32 	%f44, %f43, %f14;
	sub.f32 	%f45, %f44, %f15;
	sub.f32 	%f46, %f45, %f16;
	sub.f32 	%f47, %f46, %f17;
	sub.f32 	%f48, %f47, %f18;
	sub.f32 	%f49, %f48, %f519;
	add.f32 	%f50, %f1, %f2;
	add.f32 	%f51, %f50, %f4;
	add.f32 	%f52, %f3, %f51;
	add.f32 	%f53, %f52, %f7;
	add.f32 	%f54, %f5, %f53;
	add.f32 	%f55, %f6, %f54;
	add.f32 	%f56, %f8, %f55;
	add.f32 	%f57, %f9, %f56;
	add.f32 	%f58, %f10, %f57;
	add.f32 	%f59, %f11, %f58;
	add.f32 	%f60, %f12, %f59;
	add.f32 	%f61, %f13, %f60;
	add.f32 	%f62, %f14, %f61;
	add.f32 	%f63, %f15, %f62;
	add.f32 	%f64, %f16, %f63;
	add.f32 	%f65, %f17, %f64;
	add.f32 	%f66, %f18, %f65;
	add.f32 	%f67, %f66, %f519;
	mul.f32 	%f68, %f40, %f40;
	fma.rn.f32 	%f69, %f31, %f31, %f68;
	mul.f32 	%f70, %f49, %f49;
	add.f32 	%f71, %f70, %f69;
	sub.f32 	%f72, %f5, %f1;
	add.f32 	%f73, %f72, %f6;
	add.f32 	%f74, %f73, %f8;
	add.f32 	%f75, %f74, %f9;
	add.f32 	%f76, %f75, %f11;
	add.f32 	%f77, %f76, %f12;
	add.f32 	%f78, %f77, %f13;
	add.f32 	%f79, %f78, %f14;
	add.f32 	%f80, %f79, %f16;
	add.f32 	%f81, %f80, %f17;
	add.f32 	%f82, %f81, %f18;
	add.f32 	%f83, %f82, %f519;
	sub.f32 	%f84, %f83, %f71;
	mul.f32 	%f85, %f84, 0f41980000;
	mul.f32 	%f86, %f2, 0fC0800000;
	fma.rn.f32 	%f87, %f1, 0f41400000, %f86;
	fma.rn.f32 	%f88, %f4, 0fC0800000, %f87;
	fma.rn.f32 	%f89, %f3, 0fC0800000, %f88;
	fma.rn.f32 	%f90, %f7, 0fC0800000, %f89;
	add.f32 	%f91, %f5, %f90;
	add.f32 	%f92, %f6, %f91;
	add.f32 	%f93, %f8, %f92;
	add.f32 	%f94, %f9, %f93;
	fma.rn.f32 	%f95, %f10, 0fC0800000, %f94;
	add.f32 	%f96, %f11, %f95;
	add.f32 	%f97, %f12, %f96;
	add.f32 	%f98, %f13, %f97;
	add.f32 	%f99, %f14, %f98;
	fma.rn.f32 	%f100, %f15, 0fC0800000, %f99;
	add.f32 	%f101, %f16, %f100;
	add.f32 	%f102, %f17, %f101;
	add.f32 	%f103, %f18, %f102;
	add.f32 	%f104, %f103, %f519;
	fma.rn.f32 	%f105, %f71, 0f40F14514, %f104;
	mul.f32 	%f106, %f2, 0f40400000;
	mul.f32 	%f107, %f3, 0f40400000;
	sub.f32 	%f108, %f107, %f106;
	add.f32 	%f109, %f108, %f31;
	mul.f32 	%f110, %f109, 0f3FD55555;
	mul.f32 	%f111, %f4, 0f40400000;
	mul.f32 	%f112, %f7, 0f40400000;
	sub.f32 	%f113, %f112, %f111;
	add.f32 	%f114, %f113, %f40;
	mul.f32 	%f115, %f114, 0f3FD55555;
	mul.f32 	%f116, %f10, 0f40400000;
	mul.f32 	%f117, %f15, 0f40400000;
	sub.f32 	%f118, %f117, %f116;
	add.f32 	%f119, %f118, %f49;
	mul.f32 	%f120, %f119, 0f3FD55555;
	add.f32 	%f121, %f2, %f2;
	sub.f32 	%f122, %f121, %f4;
	fma.rn.f32 	%f123, %f3, 0f40000000, %f122;
	sub.f32 	%f124, %f123, %f7;
	add.f32 	%f125, %f5, %f124;
	add.f32 	%f126, %f6, %f125;
	add.f32 	%f127, %f8, %f126;
	add.f32 	%f128, %f9, %f127;
	sub.f32 	%f129, %f128, %f10;
	add.f32 	%f130, %f11, %f129;
	add.f32 	%f131, %f12, %f12;
	sub.f32 	%f132, %f130, %f131;
	add.f32 	%f133, %f13, %f132;
	add.f32 	%f134, %f14, %f14;
	sub.f32 	%f135, %f133, %f134;
	sub.f32 	%f136, %f135, %f15;
	add.f32 	%f137, %f16, %f136;
	add.f32 	%f138, %f17, %f17;
	sub.f32 	%f139, %f137, %f138;
	add.f32 	%f140, %f18, %f139;
	add.f32 	%f141, %f519, %f519;
	sub.f32 	%f142, %f140, %f141;
	add.f32 	%f143, %f31, %f31;
	mul.f32 	%f144, %f31, %f143;
	add.f32 	%f145, %f68, %f70;
	sub.f32 	%f146, %f144, %f145;
	sub.f32 	%f147, %f142, %f146;
	add.f32 	%f148, %f4, %f4;
	fma.rn.f32 	%f149, %f2, 0fC0800000, %f148;
	fma.rn.f32 	%f150, %f3, 0fC0800000, %f149;
	add.f32 	%f151, %f7, %f7;
	add.f32 	%f152, %f150, %f151;
	add.f32 	%f153, %f5, %f152;
	add.f32 	%f154, %f6, %f153;
	add.f32 	%f155, %f8, %f154;
	add.f32 	%f156, %f9, %f155;
	fma.rn.f32 	%f157, %f10, 0f40000000, %f156;
	add.f32 	%f158, %f11, %f157;
	fma.rn.f32 	%f159, %f12, 0fC0000000, %f158;
	add.f32 	%f160, %f13, %f159;
	fma.rn.f32 	%f161, %f14, 0fC0000000, %f160;
	fma.rn.f32 	%f162, %f15, 0f40000000, %f161;
	add.f32 	%f163, %f16, %f162;
	fma.rn.f32 	%f164, %f17, 0fC0000000, %f163;
	add.f32 	%f165, %f18, %f164;
	fma.rn.f32 	%f166, %f519, 0fC0000000, %f165;
	add.f32 	%f167, %f4, %f7;
	add.f32 	%f168, %f5, %f167;
	add.f32 	%f169, %f6, %f168;
	add.f32 	%f170, %f8, %f169;
	add.f32 	%f171, %f9, %f170;
	sub.f32 	%f172, %f171, %f10;
	sub.f32 	%f173, %f172, %f11;
	sub.f32 	%f174, %f173, %f13;
	sub.f32 	%f175, %f174, %f15;
	sub.f32 	%f176, %f175, %f16;
	sub.f32 	%f177, %f176, %f18;
	sub.f32 	%f178, %f68, %f70;
	sub.f32 	%f179, %f177, %f178;
	mul.f32 	%f180, %f4, 0fC0000000;
	sub.f32 	%f181, %f180, %f151;
	add.f32 	%f182, %f5, %f181;
	add.f32 	%f183, %f6, %f182;
	add.f32 	%f184, %f8, %f183;
	add.f32 	%f185, %f9, %f184;
	fma.rn.f32 	%f186, %f10, 0f40000000, %f185;
	sub.f32 	%f187, %f186, %f11;
	sub.f32 	%f188, %f187, %f13;
	fma.rn.f32 	%f189, %f15, 0f40000000, %f188;
	sub.f32 	%f190, %f189, %f16;
	sub.f32 	%f191, %f190, %f18;
	sub.f32 	%f192, %f5, %f6;
	add.f32 	%f193, %f192, %f8;
	sub.f32 	%f194, %f193, %f9;
	mul.f32 	%f195, %f31, %f40;
	sub.f32 	%f196, %f194, %f195;
	sub.f32 	%f197, %f12, %f14;
	sub.f32 	%f198, %f197, %f17;
	add.f32 	%f199, %f198, %f519;
	mul.f32 	%f200, %f40, %f49;
	sub.f32 	%f201, %f199, %f200;
	sub.f32 	%f202, %f11, %f13;
	sub.f32 	%f203, %f202, %f16;
	add.f32 	%f204, %f203, %f18;
	mul.f32 	%f205, %f31, %f49;
	sub.f32 	%f206, %f204, %f205;
	sub.f32 	%f207, %f192, %f8;
	add.f32 	%f208, %f207, %f9;
	sub.f32 	%f209, %f208, %f11;
	add.f32 	%f210, %f209, %f13;
	sub.f32 	%f211, %f210, %f16;
	add.f32 	%f212, %f211, %f18;
	neg.f32 	%f213, %f6;
	sub.f32 	%f214, %f213, %f5;
	add.f32 	%f215, %f214, %f8;
	add.f32 	%f216, %f215, %f9;
	add.f32 	%f217, %f216, %f12;
	sub.f32 	%f218, %f217, %f14;
	add.f32 	%f219, %f218, %f17;
	sub.f32 	%f220, %f219, %f519;
	sub.f32 	%f221, %f11, %f12;
	add.f32 	%f222, %f221, %f13;
	sub.f32 	%f223, %f222, %f14;
	sub.f32 	%f224, %f223, %f16;
	add.f32 	%f225, %f224, %f17;
	sub.f32 	%f226, %f225, %f18;
	add.f32 	%f227, %f226, %f519;
	mul.f32 	%f228, %f71, 0f3D049C9C;
	fma.rn.f32 	%f229, %f67, 0f3DD34D35, %f228;
	mul.f32 	%f230, %f31, 0f3E2AAAAB;
	add.f32 	%f231, %f230, %f229;
	mul.f32 	%f232, %f40, 0f3E2AAAAB;
	add.f32 	%f233, %f232, %f229;
	sub.f32 	%f234, %f229, %f230;
	sub.f32 	%f235, %f229, %f232;
	mul.f32 	%f236, %f71, 0f3D098384;
	fma.rn.f32 	%f237, %f67, 0f3C820820, %f236;
	add.f32 	%f238, %f31, %f40;
	mul.f32 	%f239, %f238, 0f3DAAAAAB;
	add.f32 	%f240, %f239, %f237;
	sub.f32 	%f241, %f31, %f40;
	mul.f32 	%f242, %f241, 0f3DAAAAAB;
	sub.f32 	%f243, %f237, %f242;
	sub.f32 	%f244, %f237, %f239;
	add.f32 	%f245, %f242, %f237;
	mul.f32 	%f246, %f49, 0f3E2AAAAB;
	add.f32 	%f247, %f246, %f229;
	add.f32 	%f248, %f31, %f49;
	mul.f32 	%f249, %f248, 0f3DAAAAAB;
	add.f32 	%f250, %f249, %f237;
	add.f32 	%f251, %f40, %f49;
	mul.f32 	%f252, %f251, 0f3DAAAAAB;
	add.f32 	%f253, %f252, %f237;
	sub.f32 	%f254, %f31, %f49;
	mul.f32 	%f255, %f254, 0f3DAAAAAB;
	sub.f32 	%f256, %f237, %f255;
	sub.f32 	%f257, %f40, %f49;
	mul.f32 	%f258, %f257, 0f3DAAAAAB;
	sub.f32 	%f259, %f237, %f258;
	sub.f32 	%f260, %f229, %f246;
	add.f32 	%f261, %f255, %f237;
	add.f32 	%f262, %f258, %f237;
	sub.f32 	%f263, %f237, %f249;
	sub.f32 	%f264, %f237, %f252;
	fma.rn.f32 	%f265, %f146, 0f3D638E39, %f231;
	mul.f32 	%f266, %f146, 0fBCE38E39;
	fma.rn.f32 	%f267, %f178, 0f3DAAAAAB, %f266;
	add.f32 	%f268, %f267, %f233;
	fma.rn.f32 	%f269, %f146, 0f3D638E39, %f234;
	add.f32 	%f270, %f267, %f235;
	mul.f32 	%f271, %f146, 0f3CE38E39;
	fma.rn.f32 	%f272, %f178, 0f3DAAAAAB, %f271;
	mul.f32 	%f273, %f31, 0f3E800000;
	fma.rn.f32 	%f274, %f273, %f40, %f272;
	add.f32 	%f275, %f240, %f274;
	mul.f32 	%f276, %f31, 0fBE800000;
	fma.rn.f32 	%f277, %f276, %f40, %f272;
	add.f32 	%f278, %f243, %f277;
	add.f32 	%f279, %f244, %f274;
	add.f32 	%f280, %f245, %f277;
	fma.rn.f32 	%f281, %f178, 0fBDAAAAAB, %f266;
	add.f32 	%f282, %f281, %f247;
	fma.rn.f32 	%f283, %f178, 0fBDAAAAAB, %f271;
	fma.rn.f32 	%f284, %f273, %f49, %f283;
	add.f32 	%f285, %f250, %f284;
	mul.f32 	%f286, %f146, 0fBD638E39;
	mul.f32 	%f287, %f40, 0f3E800000;
	mul.f32 	%f288, %f49, %f287;
	add.f32 	%f289, %f288, %f286;
	add.f32 	%f290, %f289, %f253;
	fma.rn.f32 	%f291, %f276, %f49, %f283;
	add.f32 	%f292, %f256, %f291;
	sub.f32 	%f293, %f286, %f288;
	add.f32 	%f294, %f293, %f259;
	add.f32 	%f295, %f281, %f260;
	add.f32 	%f296, %f261, %f291;
	add.f32 	%f297, %f293, %f262;
	add.f32 	%f298, %f263, %f284;
	add.f32 	%f299, %f289, %f264;
	sub.f32 	%f300, %f2, %f265;
	sub.f32 	%f301, %f3, %f269;
	add.f32 	%f302, %f300, %f301;
	sub.f32 	%f303, %f5, %f275;
	add.f32 	%f304, %f303, %f302;
	sub.f32 	%f305, %f6, %f278;
	add.f32 	%f306, %f305, %f304;
	sub.f32 	%f307, %f8, %f279;
	add.f32 	%f308, %f307, %f306;
	sub.f32 	%f309, %f9, %f280;
	add.f32 	%f310, %f309, %f308;
	sub.f32 	%f311, %f11, %f285;
	add.f32 	%f312, %f311, %f310;
	sub.f32 	%f313, %f13, %f292;
	add.f32 	%f314, %f313, %f312;
	sub.f32 	%f315, %f16, %f296;
	add.f32 	%f316, %f315, %f314;
	sub.f32 	%f317, %f18, %f298;
	add.f32 	%f318, %f317, %f316;
	sub.f32 	%f319, %f4, %f268;
	sub.f32 	%f320, %f7, %f270;
	add.f32 	%f321, %f319, %f320;
	add.f32 	%f322, %f303, %f321;
	add.f32 	%f323, %f305, %f322;
	add.f32 	%f324, %f307, %f323;
	add.f32 	%f325, %f309, %f324;
	sub.f32 	%f326, %f12, %f290;
	add.f32 	%f327, %f326, %f325;
	sub.f32 	%f328, %f14, %f294;
	add.f32 	%f329, %f328, %f327;
	sub.f32 	%f330, %f17, %f297;
	add.f32 	%f331, %f330, %f329;
	sub.f32 	%f332, %f519, %f299;
	add.f32 	%f333, %f332, %f331;
	sub.f32 	%f334, %f10, %f282;
	sub.f32 	%f335, %f15, %f295;
	add.f32 	%f336, %f334, %f335;
	add.f32 	%f337, %f311, %f336;
	add.f32 	%f338, %f313, %f337;
	add.f32 	%f339, %f315, %f338;
	add.f32 	%f340, %f317, %f339;
	add.f32 	%f341, %f326, %f340;
	add.f32 	%f342, %f328, %f341;
	add.f32 	%f343, %f330, %f342;
	add.f32 	%f344, %f332, %f343;
	add.f32 	%f345, %f303, %f307;
	sub.f32 	%f346, %f345, %f305;
	sub.f32 	%f347, %f346, %f309;
	add.f32 	%f348, %f311, %f317;
	sub.f32 	%f349, %f348, %f313;
	sub.f32 	%f350, %f349, %f315;
	add.f32 	%f351, %f326, %f332;
	sub.f32 	%f352, %f351, %f328;
	sub.f32 	%f353, %f352, %f330;
	mul.f32 	%f354, %f333, %f333;
	fma.rn.f32 	%f355, %f318, %f318, %f354;
	fma.rn.f32 	%f356, %f344, %f344, %f355;
	add.f32 	%f357, %f347, %f347;
	fma.rn.f32 	%f358, %f347, %f357, %f356;
	add.f32 	%f359, %f353, %f353;
	fma.rn.f32 	%f360, %f353, %f359, %f358;
	add.f32 	%f361, %f350, %f350;
	fma.rn.f32 	%f362, %f350, %f361, %f360;
	sqrt.rn.f32 	%f363, %f362;
	rcp.rn.f32 	%f364, %f518;
	mul.f32 	%f365, %f363, 0f3F82557B;
	fma.rn.f32 	%f366, %f364, %f364, %f365;
	sqrt.rn.f32 	%f367, %f366;
	sub.f32 	%f368, %f367, %f364;
	fma.rn.f32 	%f369, %f368, 0f3F000000, %f364;
	rcp.rn.f32 	%f370, %f369;
	mul.f32 	%f371, %f85, 0fBC4D5033;
	fma.rn.f32 	%f372, %f105, 0f3D430C31, %f371;
	sub.f32 	%f373, %f1, %f372;
	mul.f32 	%f374, %f105, 0fBC820821;
	fma.rn.f32 	%f375, %f85, 0fBB969026, %f374;
	mul.f32 	%f376, %f110, 0f3DCCCCCD;
	sub.f32 	%f377, %f375, %f376;
	mul.f32 	%f378, %f147, %f370;
	sub.f32 	%f379, %f378, %f166;
	fma.rn.f32 	%f380, %f379, 0f3D638E39, %f377;
	sub.f32 	%f381, %f2, %f380;
	mul.f32 	%f382, %f115, 0f3DCCCCCD;
	sub.f32 	%f383, %f375, %f382;
	fma.rn.f32 	%f384, %f379, 0fBCE38E39, %f383;
	mul.f32 	%f385, %f179, %f370;
	sub.f32 	%f386, %f385, %f191;
	fma.rn.f32 	%f387, %f386, 0f3DAAAAAB, %f384;
	sub.f32 	%f388, %f4, %f387;
	add.f32 	%f389, %f376, %f375;
	fma.rn.f32 	%f390, %f379, 0f3D638E39, %f389;
	sub.f32 	%f391, %f3, %f390;
	add.f32 	%f392, %f382, %f375;
	fma.rn.f32 	%f393, %f379, 0fBCE38E39, %f392;
	fma.rn.f32 	%f394, %f386, 0f3DAAAAAB, %f393;
	sub.f32 	%f395, %f7, %f394;
	mul.f32 	%f396, %f105, 0f3B820821;
	fma.rn.f32 	%f397, %f85, 0f3B5B0037, %f396;
	add.f32 	%f398, %f110, %f115;
	mul.f32 	%f399, %f398, 0f3CCCCCCD;
	add.f32 	%f400, %f399, %f397;
	mul.f32 	%f401, %f166, 0f3C638E39;
	add.f32 	%f402, %f401, %f400;
	mul.f32 	%f403, %f191, 0f3D2AAAAB;
	add.f32 	%f404, %f403, %f402;
	sub.f32 	%f405, %f212, %f220;
	fma.rn.f32 	%f406, %f405, 0f3E000000, %f404;
	mul.f32 	%f407, %f147, 0f3CE38E39;
	mul.f32 	%f408, %f179, 0f3DAAAAAB;
	add.f32 	%f409, %f408, %f407;
	mul.f32 	%f410, %f196, 0f3E800000;
	add.f32 	%f411, %f410, %f409;
	fma.rn.f32 	%f412, %f411, %f370, %f406;
	sub.f32 	%f413, %f5, %f412;
	sub.f32 	%f414, %f110, %f115;
	mul.f32 	%f415, %f414, 0f3CCCCCCD;
	sub.f32 	%f416, %f397, %f415;
	add.f32 	%f417, %f401, %f416;
	add.f32 	%f418, %f403, %f417;
	neg.f32 	%f419, %f212;
	sub.f32 	%f420, %f419, %f220;
	fma.rn.f32 	%f421, %f420, 0f3E000000, %f418;
	sub.f32 	%f422, %f409, %f410;
	fma.rn.f32 	%f423, %f422, %f370, %f421;
	sub.f32 	%f424, %f6, %f423;
	sub.f32 	%f425, %f397, %f399;
	add.f32 	%f426, %f401, %f425;
	add.f32 	%f427, %f403, %f426;
	sub.f32 	%f428, %f220, %f212;
	fma.rn.f32 	%f429, %f428, 0f3E000000, %f427;
	fma.rn.f32 	%f430, %f411, %f370, %f429;
	sub.f32 	%f431, %f8, %f430;
	add.f32 	%f432, %f415, %f397;
	add.f32 	%f433, %f401, %f432;
	add.f32 	%f434, %f403, %f433;
	add.f32 	%f435, %f212, %f220;
	fma.rn.f32 	%f436, %f435, 0f3E000000, %f434;
	fma.rn.f32 	%f437, %f422, %f370, %f436;
	sub.f32 	%f438, %f9, %f437;
	mul.f32 	%f439, %f120, 0f3DCCCCCD;
	sub.f32 	%f440, %f375, %f439;
	fma.rn.f32 	%f441, %f379, 0fBCE38E39, %f440;
	fma.rn.f32 	%f442, %f386, 0fBDAAAAAB, %f441;
	sub.f32 	%f443, %f10, %f442;
	add.f32 	%f444, %f110, %f120;
	mul.f32 	%f445, %f444, 0f3CCCCCCD;
	add.f32 	%f446, %f445, %f397;
	add.f32 	%f447, %f401, %f446;
	sub.f32 	%f448, %f447, %f403;
	sub.f32 	%f449, %f227, %f212;
	fma.rn.f32 	%f450, %f449, 0f3E000000, %f448;
	sub.f32 	%f451, %f407, %f408;
	mul.f32 	%f452, %f206, 0f3E800000;
	add.f32 	%f453, %f452, %f451;
	fma.rn.f32 	%f454, %f453, %f370, %f450;
	sub.f32 	%f455, %f11, %f454;
	add.f32 	%f456, %f115, %f120;
	mul.f32 	%f457, %f456, 0f3CCCCCCD;
	add.f32 	%f458, %f457, %f397;
	sub.f32 	%f459, %f220, %f227;
	fma.rn.f32 	%f460, %f459, 0f3E000000, %f458;
	mul.f32 	%f461, %f166, 0f3CE38E39;
	sub.f32 	%f462, %f460, %f461;
	mul.f32 	%f463, %f147, 0fBD638E39;
	mul.f32 	%f464, %f201, 0f3E800000;
	add.f32 	%f465, %f464, %f463;
	fma.rn.f32 	%f466, %f465, %f370, %f462;
	sub.f32 	%f467, %f12, %f466;
	sub.f32 	%f468, %f110, %f120;
	mul.f32 	%f469, %f468, 0f3CCCCCCD;
	sub.f32 	%f470, %f397, %f469;
	add.f32 	%f471, %f401, %f470;
	sub.f32 	%f472, %f471, %f403;
	add.f32 	%f473, %f212, %f227;
	fma.rn.f32 	%f474, %f473, 0f3E000000, %f472;
	sub.f32 	%f475, %f451, %f452;
	fma.rn.f32 	%f476, %f475, %f370, %f474;
	sub.f32 	%f477, %f13, %f476;
	sub.f32 	%f478, %f115, %f120;
	mul.f32 	%f479, %f478, 0f3CCCCCCD;
	sub.f32 	%f480, %f397, %f479;
	neg.f32 	%f481, %f220;
	sub.f32 	%f482, %f481, %f227;
	fma.rn.f32 	%f483, %f482, 0f3E000000, %f480;
	sub.f32 	%f484, %f483, %f461;
	sub.f32 	%f485, %f463, %f464;
	fma.rn.f32 	%f486, %f485, %f370, %f484;
	sub.f32 	%f487, %f14, %f486;
	add.f32 	%f488, %f439, %f375;
	fma.rn.f32 	%f489, %f379, 0fBCE38E39, %f488;
	fma.rn.f32 	%f490, %f386, 0fBDAAAAAB, %f489;
	sub.f32 	%f491, %f15, %f490;
	add.f32 	%f492, %f469, %f397;
	add.f32 	%f493, %f401, %f492;
	sub.f32 	%f494, %f493, %f403;
	sub.f32 	%f495, %f419, %f227;
	fma.rn.f32 	%f496, %f495, 0f3E000000, %f494;
	fma.rn.f32 	%f497, %f475, %f370, %f496;
	sub.f32 	%f498, %f16, %f497;
	add.f32 	%f499, %f479, %f397;
	add.f32 	%f500, %f220, %f227;
	fma.rn.f32 	%f501, %f500, 0f3E000000, %f499;
	sub.f32 	%f502, %f501, %f461;
	fma.rn.f32 	%f503, %f485, %f370, %f502;
	sub.f32 	%f504, %f17, %f503;
	sub.f32 	%f505, %f397, %f445;
	add.f32 	%f506, %f401, %f505;
	sub.f32 	%f507, %f506, %f403;
	sub.f32 	%f508, %f212, %f227;
	fma.rn.f32 	%f509, %f508, 0f3E000000, %f507;
	fma.rn.f32 	%f510, %f453, %f370, %f509;
	sub.f32 	%f511, %f18, %f510;
	sub.f32 	%f512, %f397, %f457;
	sub.f32 	%f513, %f227, %f220;
	fma.rn.f32 	%f514, %f513, 0f3E000000, %f512;
	sub.f32 	%f515, %f514, %f461;
	fma.rn.f32 	%f516, %f465, %f370, %f515;
	sub.f32 	%f517, %f519, %f516;
	cvta.to.global.u64 	%rd127, %rd329;
	add.s64 	%rd128, %rd127, %rd5;
	st.global.f32 	[%rd128], %f373;
	add.s64 	%rd129, %rd6, %rd3;
	shl.b64 	%rd130, %rd129, 32;
	shr.s64 	%rd131, %rd130, 30;
	add.s64 	%rd132, %rd127, %rd131;
	st.global.f32 	[%rd132], %f381;
	add.s32 	%r36, %r1, 24;
	cvt.u64.u32 	%rd133, %r36;
	add.s64 	%rd134, %rd133, %rd4;
	mad.lo.s64 	%rd135, %rd134, %rd332, %rd3;
	shl.b64 	%rd136, %rd135, 32;
	shr.s64 	%rd137, %rd136, 30;
	add.s64 	%rd138, %rd127, %rd137;
	st.global.f32 	[%rd138], %f388;
	add.s64 	%rd139, %rd7, %rd3;
	shl.b64 	%rd140, %rd139, 32;
	shr.s64 	%rd141, %rd140, 30;
	add.s64 	%rd142, %rd127, %rd141;
	st.global.f32 	[%rd142], %f391;
	add.s32 	%r37, %r1, 48;
	cvt.u64.u32 	%rd143, %r37;
	add.s64 	%rd144, %rd143, %rd4;
	mad.lo.s64 	%rd145, %rd144, %rd332, %rd3;
	shl.b64 	%rd146, %rd145, 32;
	shr.s64 	%rd147, %rd146, 30;
	add.s64 	%rd148, %rd127, %rd147;
	st.global.f32 	[%rd148], %f395;
	add.s32 	%r38, %r1, 60;
	cvt.u64.u32 	%rd149, %r38;
	add.s64 	%rd150, %rd149, %rd4;
	mad.lo.s64 	%rd151, %rd150, %rd332, %rd3;
	shl.b64 	%rd152, %rd151, 32;
	shr.s64 	%rd153, %rd152, 30;
	add.s64 	%rd154, %rd127, %rd153;
	st.global.f32 	[%rd154], %f413;
	add.s32 	%r39, %r1, 72;
	cvt.u64.u32 	%rd155, %r39;
	add.s64 	%rd156, %rd155, %rd4;
	mad.lo.s64 	%rd157, %rd156, %rd332, %rd3;
	shl.b64 	%rd158, %rd157, 32;
	shr.s64 	%rd159, %rd158, 30;
	add.s64 	%rd160, %rd127, %rd159;
	st.global.f32 	[%rd160], %f424;
	add.s32 	%r40, %r1, 84;
	cvt.u64.u32 	%rd161, %r40;
	add.s64 	%rd162, %rd161, %rd4;
	mad.lo.s64 	%rd163, %rd162, %rd332, %rd3;
	shl.b64 	%rd164, %rd163, 32;
	shr.s64 	%rd165, %rd164, 30;
	add.s64 	%rd166, %rd127, %rd165;
	st.global.f32 	[%rd166], %f431;
	add.s32 	%r41, %r1, 96;
	cvt.u64.u32 	%rd167, %r41;
	add.s64 	%rd168, %rd167, %rd4;
	mad.lo.s64 	%rd169, %rd168, %rd332, %rd3;
	shl.b64 	%rd170, %rd169, 32;
	shr.s64 	%rd171, %rd170, 30;
	add.s64 	%rd172, %rd127, %rd171;
	st.global.f32 	[%rd172], %f438;
	add.s64 	%rd173, %rd8, %rd4;
	mad.lo.s64 	%rd174, %rd173, %rd332, %rd3;
	shl.b64 	%rd175, %rd174, 32;
	shr.s64 	%rd176, %rd175, 30;
	add.s64 	%rd177, %rd127, %rd176;
	st.global.f32 	[%rd177], %f443;
	add.s32 	%r42, %r1, 120;
	cvt.u64.u32 	%rd178, %r42;
	add.s64 	%rd179, %rd178, %rd4;
	mad.lo.s64 	%rd180, %rd179, %rd332, %rd3;
	shl.b64 	%rd181, %rd180, 32;
	shr.s64 	%rd182, %rd181, 30;
	add.s64 	%rd183, %rd127, %rd182;
	st.global.f32 	[%rd183], %f455;
	add.s32 	%r43, %r1, 132;
	cvt.u64.u32 	%rd184, %r43;
	add.s64 	%rd185, %rd184, %rd4;
	mad.lo.s64 	%rd186, %rd185, %rd332, %rd3;
	shl.b64 	%rd187, %rd186, 32;
	shr.s64 	%rd188, %rd187, 30;
	add.s64 	%rd189, %rd127, %rd188;
	st.global.f32 	[%rd189], %f467;
	add.s64 	%rd190, %rd10, %rd4;
	mad.lo.s64 	%rd191, %rd190, %rd332, %rd3;
	shl.b64 	%rd192, %rd191, 32;
	shr.s64 	%rd193, %rd192, 30;
	add.s64 	%rd194, %rd127, %rd193;
	st.global.f32 	[%rd194], %f477;
	add.s32 	%r44, %r1, 156;
	cvt.u64.u32 	%rd195, %r44;
	add.s64 	%rd196, %rd195, %rd4;
	mad.lo.s64 	%rd197, %rd196, %rd332, %rd3;
	shl.b64 	%rd198, %rd197, 32;
	shr.s64 	%rd199, %rd198, 30;
	add.s64 	%rd200, %rd127, %rd199;
	st.global.f32 	[%rd200], %f487;
	add.s32 	%r45, %r1, 168;
	cvt.u64.u32 	%rd201, %r45;
	add.s64 	%rd202, %rd201, %rd4;
	mad.lo.s64 	%rd203, %rd202, %rd332, %rd3;
	shl.b64 	%rd204, %rd203, 32;
	shr.s64 	%rd205, %rd204, 30;
	add.s64 	%rd206, %rd127, %rd205;
	st.global.f32 	[%rd206], %f491;
	add.s32 	%r46, %r1, 180;
	cvt.u64.u32 	%rd207, %r46;
	add.s64 	%rd208, %rd207, %rd4;
	mad.lo.s64 	%rd209, %rd208, %rd332, %rd3;
	shl.b64 	%rd210, %rd209, 32;
	shr.s64 	%rd211, %rd210, 30;
	add.s64 	%rd212, %rd127, %rd211;
	st.global.f32 	[%rd212], %f498;
	add.s32 	%r47, %r1, 192;
	cvt.u64.u32 	%rd213, %r47;
	add.s64 	%rd214, %rd213, %rd4;
	mad.lo.s64 	%rd215, %rd214, %rd332, %rd3;
	shl.b64 	%rd216, %rd215, 32;
	shr.s64 	%rd217, %rd216, 30;
	add.s64 	%rd218, %rd127, %rd217;
	st.global.f32 	[%rd218], %f504;
	add.s32 	%r48, %r1, 204;
	cvt.u64.u32 	%rd219, %r48;
	add.s64 	%rd220, %rd219, %rd4;
	mad.lo.s64 	%rd221, %rd220, %rd332, %rd3;
	shl.b64 	%rd222, %rd221, 32;
	shr.s64 	%rd223, %rd222, 30;
	add.s64 	%rd224, %rd127, %rd223;
	st.global.f32 	[%rd224], %f511;
	add.s32 	%r49, %r1, 216;
	cvt.u64.u32 	%rd225, %r49;
	add.s64 	%rd226, %rd225, %rd4;
	mad.lo.s64 	%rd227, %rd226, %rd332, %rd3;
	shl.b64 	%rd228, %rd227, 32;
	shr.s64 	%rd229, %rd228, 30;
	add.s64 	%rd230, %rd127, %rd229;
	st.global.f32 	[%rd230], %f517;
$L__BB0_8:
	ret;

}
	// .globl	_Z12update_innerPfS_S_S_fmi
.visible .entry _Z12update_innerPfS_S_S_fmi(
	.param .u64 .ptr .align 1 _Z12update_innerPfS_S_S_fmi_param_0,
	.param .u64 .ptr .align 1 _Z12update_innerPfS_S_S_fmi_param_1,
	.param .u64 .ptr .align 1 _Z12update_innerPfS_S_S_fmi_param_2,
	.param .u64 .ptr .align 1 _Z12update_innerPfS_S_S_fmi_param_3,
	.param .f32 _Z12update_innerPfS_S_S_fmi_param_4,
	.param .u64 _Z12update_innerPfS_S_S_fmi_param_5,
	.param .u32 _Z12update_innerPfS_S_S_fmi_param_6
)
{
	.reg .pred 	%p<16>;
	.reg .b32 	%r<135>;
	.reg .b32 	%f<593>;
	.reg .b64 	%rd<499>;

	ld.param.u64 	%rd8, [_Z12update_innerPfS_S_S_fmi_param_0];
	ld.param.u64 	%rd6, [_Z12update_innerPfS_S_S_fmi_param_1];
	ld.param.u64 	%rd9, [_Z12update_innerPfS_S_S_fmi_param_3];
	ld.param.u64 	%rd7, [_Z12update_innerPfS_S_S_fmi_param_5];
	ld.param.u32 	%r7, [_Z12update_innerPfS_S_S_fmi_param_6];
	cvta.to.global.u64 	%rd1, %rd6;
	cvta.to.global.u64 	%rd2, %rd9;
	cvta.to.global.u64 	%rd3, %rd8;
	mov.u32 	%r8, %tid.x;
	mov.u32 	%r9, %ctaid.x;
	mov.u32 	%r10, %ntid.x;
	mad.lo.s32 	%r6, %r9, %r10, %r8;
	mov.u32 	%r11, %tid.y;
	mov.u32 	%r12, %ctaid.y;
	mov.u32 	%r13, %ntid.y;
	mad.lo.s32 	%r1, %r12, %r13, %r11;
	mov.u32 	%r14, %tid.z;
	mov.u32 	%r15, %ctaid.z;
	mov.u32 	%r16, %ntid.z;
	mad.lo.s32 	%r2, %r15, %r16, %r14;
	cvt.u64.u32 	%rd4, %r6;
	shl.b32 	%r3, %r2, 2;
	add.s32 	%r4, %r3, %r1;
	cvt.u64.u32 	%rd10, %r4;
	mad.lo.s64 	%rd5, %rd7, %rd10, %rd4;
	mul.lo.s32 	%r5, %r7, 5;
	mov.pred 	%p15, -1;
	setp.eq.s32 	%p5, %r6, 0;
	@%p5 bra 	$L__BB1_3;
	setp.eq.s32 	%p6, %r6, 3;
	@%p6 bra 	$L__BB1_3;
	setp.eq.s32 	%p15, %r1, 0;
$L__BB1_3:
	add.s32 	%r17, %r2, %r5;
	add.s32 	%r18, %r17, 1;
	setp.eq.s32 	%p7, %r1, 3;
	or.pred  	%p8, %p15, %p7;
	setp.eq.s32 	%p9, %r18, 0;
	setp.eq.s32 	%p10, %r18, 9;
	or.pred  	%p11, %p9, %p10;
	or.pred  	%p3, %p8, %p11;
	setp.eq.s32 	%p12, %r2, 0;
	@%p12 bra 	$L__BB1_6;
	setp.ne.s32 	%p13, %r2, 3;
	@%p13 bra 	$L__BB1_7;
	ld.param.u64 	%rd495, [_Z12update_innerPfS_S_S_fmi_param_5];
	cvt.u32.u64 	%r43, %rd4;
	shl.b64 	%rd110, %rd5, 32;
	shr.s64 	%rd111, %rd110, 30;
	add.s64 	%rd112, %rd3, %rd111;
	ld.global.f32 	%f574, [%rd112];
	max.s32 	%r44, %r43, 1;
	add.s32 	%r45, %r44, -1;
	cvt.u64.u32 	%rd113, %r45;
	add.s32 	%r46, %r1, 24;
	cvt.u64.u32 	%rd114, %r46;
	mad.lo.s64 	%rd115, %rd495, %rd114, %rd113;
	shl.b64 	%rd116, %rd115, 32;
	shr.s64 	%rd117, %rd116, 30;
	add.s64 	%rd118, %rd3, %rd117;
	ld.global.f32 	%f575, [%rd118];
	min.s32 	%r47, %r43, 2;
	add.s32 	%r48, %r47, 1;
	cvt.u64.u32 	%rd119, %r48;
	add.s32 	%r49, %r1, 48;
	cvt.u64.u32 	%rd120, %r49;
	mad.lo.s64 	%rd121, %rd495, %rd120, %rd119;
	shl.b64 	%rd122, %rd121, 32;
	shr.s64 	%rd123, %rd122, 30;
	add.s64 	%rd124, %rd3, %rd123;
	ld.global.f32 	%f577, [%rd124];
	max.u32 	%r50, %r1, 1;
	add.s32 	%r51, %r50, -1;
	add.s32 	%r52, %r50, 35;
	cvt.u64.u32 	%rd125, %r52;
	mad.lo.s64 	%rd126, %rd495, %rd125, %rd4;
	shl.b64 	%rd127, %rd126, 32;
	shr.s64 	%rd128, %rd127, 30;
	add.s64 	%rd129, %rd3, %rd128;
	ld.global.f32 	%f576, [%rd129];
	add.s32 	%r53, %r50, 71;
	cvt.u64.u32 	%rd130, %r53;
	mad.lo.s64 	%rd131, %rd495, %rd130, %rd113;
	shl.b64 	%rd132, %rd131, 32;
	shr.s64 	%rd133, %rd132, 30;
	add.s64 	%rd134, %rd3, %rd133;
	ld.global.f32 	%f579, [%rd134];
	add.s32 	%r54, %r50, 83;
	cvt.u64.u32 	%rd135, %r54;
	mad.lo.s64 	%rd136, %rd495, %rd135, %rd119;
	shl.b64 	%rd137, %rd136, 32;
	shr.s64 	%rd138, %rd137, 30;
	add.s64 	%rd139, %rd3, %rd138;
	ld.global.f32 	%f580, [%rd139];
	min.u32 	%r55, %r1, 2;
	add.s32 	%r56, %r55, 61;
	cvt.u64.u32 	%rd140, %r56;
	mad.lo.s64 	%rd141, %rd495, %rd140, %rd4;
	shl.b64 	%rd142, %rd141, 32;
	shr.s64 	%rd143, %rd142, 30;
	add.s64 	%rd144, %rd3, %rd143;
	ld.global.f32 	%f578, [%rd144];
	add.s32 	%r57, %r55, 97;
	cvt.u64.u32 	%rd145, %r57;
	mad.lo.s64 	%rd146, %rd495, %rd145, %rd119;
	shl.b64 	%rd147, %rd146, 32;
	shr.s64 	%rd148, %rd147, 30;
	add.s64 	%rd149, %rd3, %rd148;
	ld.global.f32 	%f581, [%rd149];
	add.s32 	%r58, %r55, 109;
	cvt.u64.u32 	%rd150, %r58;
	mad.lo.s64 	%rd151, %rd495, %rd150, %rd113;
	shl.b64 	%rd152, %rd151, 32;
	shr.s64 	%rd153, %rd152, 30;
	add.s64 	%rd154, %rd3, %rd153;
	ld.global.f32 	%f582, [%rd154];
	shl.b64 	%rd155, %rd495, 3;
	add.s32 	%r59, %r1, 108;
	cvt.u64.u32 	%rd156, %r59;
	add.s64 	%rd157, %rd155, %rd4;
	mad.lo.s64 	%rd158, %rd495, %rd156, %rd157;
	shl.b64 	%rd159, %rd158, 32;
	shr.s64 	%rd160, %rd159, 30;
	add.s64 	%rd161, %rd3, %rd160;
	ld.global.f32 	%f583, [%rd161];
	add.s32 	%r60, %r1, 120;
	cvt.u64.u32 	%rd162, %r60;
	add.s64 	%rd163, %rd155, %rd113;
	mad.lo.s64 	%rd164, %rd495, %rd162, %rd163;
	shl.b64 	%rd165, %rd164, 32;
	shr.s64 	%rd166, %rd165, 30;
	add.s64 	%rd167, %rd3, %rd166;
	ld.global.f32 	%f584, [%rd167];
	add.s32 	%r61, %r50, 131;
	cvt.u64.u32 	%rd168, %r61;
	mad.lo.s64 	%rd169, %rd495, %rd168, %rd157;
	shl.b64 	%rd170, %rd169, 32;
	shr.s64 	%rd171, %rd170, 30;
	add.s64 	%rd172, %rd3, %rd171;
	ld.global.f32 	%f585, [%rd172];
	add.s32 	%r62, %r1, 144;
	cvt.u64.u32 	%rd173, %r62;
	add.s64 	%rd174, %rd155, %rd119;
	mad.lo.s64 	%rd175, %rd495, %rd173, %rd174;
	shl.b64 	%rd176, %rd175, 32;
	shr.s64 	%rd177, %rd176, 30;
	add.s64 	%rd178, %rd3, %rd177;
	ld.global.f32 	%f586, [%rd178];
	add.s32 	%r63, %r55, 157;
	cvt.u64.u32 	%rd179, %r63;
	mad.lo.s64 	%rd180, %rd495, %rd179, %rd157;
	shl.b64 	%rd181, %rd180, 32;
	shr.s64 	%rd182, %rd181, 30;
	add.s64 	%rd183, %rd3, %rd182;
	ld.global.f32 	%f587, [%rd183];
	add.s32 	%r64, %r1, 56;
	cvt.u64.u32 	%rd184, %r64;
	mad.lo.s64 	%rd185, %rd495, %rd184, %rd4;
	shl.b64 	%rd186, %rd185, 32;
	shr.s64 	%rd187, %rd186, 30;
	add.s64 	%rd188, %rd2, %rd187;
	ld.global.f32 	%f588, [%rd188];
	add.s32 	%r65, %r1, 60;
	cvt.u64.u32 	%rd189, %r65;
	mad.lo.s64 	%rd190, %rd495, %rd189, %rd113;
	shl.b64 	%rd191, %rd190, 32;
	shr.s64 	%rd192, %rd191, 30;
	add.s64 	%rd193, %rd2, %rd192;
	ld.global.f32 	%f589, [%rd193];
	cvt.u64.u32 	%rd194, %r51;
	mad.lo.s64 	%rd195, %rd495, %rd194, %rd4;
	shl.b64 	%rd196, %rd495, 38;
	shl.b64 	%rd197, %rd195, 32;
	add.s64 	%rd198, %rd196, %rd197;
	shr.s64 	%rd199, %rd198, 30;
	add.s64 	%rd200, %rd2, %rd199;
	ld.global.f32 	%f590, [%rd200];
	add.s32 	%r66, %r1, 68;
	cvt.u64.u32 	%rd201, %r66;
	mad.lo.s64 	%rd202, %rd495, %rd201, %rd119;
	shl.b64 	%rd203, %rd202, 32;
	shr.s64 	%rd204, %rd203, 30;
	add.s64 	%rd205, %rd2, %rd204;
	ld.global.f32 	%f591, [%rd205];
	add.s32 	%r67, %r55, 73;
	cvt.u64.u32 	%rd206, %r67;
	mad.lo.s64 	%rd207, %rd495, %rd206, %rd4;
	shl.b64 	%rd208, %rd207, 32;
	shr.s64 	%rd209, %rd208, 30;
	add.s64 	%rd210, %rd2, %rd209;
	ld.global.f32 	%f592, [%rd210];
	bra.uni 	$L__BB1_8;
$L__BB1_6:
	ld.param.u64 	%rd494, [_Z12update_innerPfS_S_S_fmi_param_5];
	cvt.u32.u64 	%r19, %rd4;
	shl.b64 	%rd11, %rd5, 32;
	shr.s64 	%rd12, %rd11, 30;
	add.s64 	%rd13, %rd3, %rd12;
	ld.global.f32 	%f574, [%rd13];
	max.s32 	%r20, %r19, 1;
	add.s32 	%r21, %r20, -1;
	cvt.u64.u32 	%rd14, %r21;
	add.s32 	%r22, %r1, 12;
	cvt.u64.u32 	%rd15, %r22;
	mad.lo.s64 	%rd16, %rd494, %rd15, %rd14;
	shl.b64 	%rd17, %rd16, 32;
	shr.s64 	%rd18, %rd17, 30;
	add.s64 	%rd19, %rd3, %rd18;
	ld.global.f32 	%f575, [%rd19];
	min.s32 	%r23, %r19, 2;
	add.s32 	%r24, %r23, 1;
	cvt.u64.u32 	%rd20, %r24;
	add.s32 	%r25, %r1, 36;
	cvt.u64.u32 	%rd21, %r25;
	mul.lo.s64 	%rd22, %rd494, %rd21;
	add.s64 	%rd23, %rd22, %rd20;
	shl.b64 	%rd24, %rd23, 32;
	shr.s64 	%rd25, %rd24, 30;
	add.s64 	%rd26, %rd3, %rd25;
	ld.global.f32 	%f577, [%rd26];
	max.u32 	%r26, %r1, 1;
	add.s32 	%r27, %r26, 23;
	cvt.u64.u32 	%rd27, %r27;
	mad.lo.s64 	%rd28, %rd494, %rd27, %rd4;
	shl.b64 	%rd29, %rd28, 32;
	shr.s64 	%rd30, %rd29, 30;
	add.s64 	%rd31, %rd3, %rd30;
	ld.global.f32 	%f576, [%rd31];
	add.s32 	%r28, %r26, 59;
	cvt.u64.u32 	%rd32, %r28;
	mad.lo.s64 	%rd33, %rd494, %rd32, %rd14;
	shl.b64 	%rd34, %rd33, 32;
	shr.s64 	%rd35, %rd34, 30;
	add.s64 	%rd36, %rd3, %rd35;
	ld.global.f32 	%f579, [%rd36];
	add.s32 	%r29, %r26, 71;
	cvt.u64.u32 	%rd37, %r29;
	mad.lo.s64 	%rd38, %rd494, %rd37, %rd20;
	shl.b64 	%rd39, %rd38, 32;
	shr.s64 	%rd40, %rd39, 30;
	add.s64 	%rd41, %rd3, %rd40;
	ld.global.f32 	%f580, [%rd41];
	min.u32 	%r30, %r1, 2;
	add.s32 	%r31, %r30, 49;
	cvt.u64.u32 	%rd42, %r31;
	mad.lo.s64 	%rd43, %rd494, %rd42, %rd4;
	shl.b64 	%rd44, %rd43, 32;
	shr.s64 	%rd45, %rd44, 30;
	add.s64 	%rd46, %rd3, %rd45;
	ld.global.f32 	%f578, [%rd46];
	add.s32 	%r32, %r30, 85;
	cvt.u64.u32 	%rd47, %r32;
	mad.lo.s64 	%rd48, %rd494, %rd47, %rd20;
	shl.b64 	%rd49, %rd48, 32;
	shr.s64 	%rd50, %rd49, 30;
	add.s64 	%rd51, %rd3, %rd50;
	ld.global.f32 	%f581, [%rd51];
	add.s32 	%r33, %r30, 97;
	cvt.u64.u32 	%rd52, %r33;
	mad.lo.s64 	%rd53, %rd494, %rd52, %rd14;
	shl.b64 	%rd54, %rd53, 32;
	shr.s64 	%rd55, %rd54, 30;
	add.s64 	%rd56, %rd3, %rd55;
	ld.global.f32 	%f582, [%rd56];
	add.s64 	%rd57, %rd22, %rd4;
	shl.b64 	%rd58, %rd57, 32;
	shr.s64 	%rd59, %rd58, 30;
	add.s64 	%rd60, %rd2, %rd59;
	ld.global.f32 	%f583, [%rd60];
	add.s32 	%r34, %r1, 40;
	cvt.u64.u32 	%rd61, %r34;
	mad.lo.s64 	%rd62, %rd494, %rd61, %rd14;
	shl.b64 	%rd63, %rd62, 32;
	shr.s64 	%rd64, %rd63, 30;
	add.s64 	%rd65, %rd2, %rd64;
	ld.global.f32 	%f584, [%rd65];
	add.s32 	%r35, %r26, 43;
	cvt.u64.u32 	%rd66, %r35;
	mad.lo.s64 	%rd67, %rd494, %rd66, %rd4;
	shl.b64 	%rd68, %rd67, 32;
	shr.s64 	%rd69, %rd68, 30;
	add.s64 	%rd70, %rd2, %rd69;
	ld.global.f32 	%f585, [%rd70];
	add.s32 	%r36, %r1, 48;
	cvt.u64.u32 	%rd71, %r36;
	mad.lo.s64 	%rd72, %rd494, %rd71, %rd20;
	shl.b64 	%rd73, %rd72, 32;
	shr.s64 	%rd74, %rd73, 30;
	add.s64 	%rd75, %rd2, %rd74;
	ld.global.f32 	%f586, [%rd75];
	add.s32 	%r37, %r30, 53;
	cvt.u64.u32 	%rd76, %r37;
	mad.lo.s64 	%rd77, %rd494, %rd76, %rd4;
	shl.b64 	%rd78, %rd77, 32;
	shr.s64 	%rd79, %rd78, 30;
	add.s64 	%rd80, %rd2, %rd79;
	ld.global.f32 	%f587, [%rd80];
	shl.b64 	%rd81, %rd494, 2;
	add.s32 	%r38, %r1, 168;
	cvt.u64.u32 	%rd82, %r38;
	add.s64 	%rd83, %rd81, %rd4;
	mad.lo.s64 	%rd84, %rd494, %rd82, %rd83;
	shl.b64 	%rd85, %rd84, 32;
	shr.s64 	%rd86, %rd85, 30;
	add.s64 	%rd87, %rd3, %rd86;
	ld.global.f32 	%f588, [%rd87];
	add.s32 	%r39, %r1, 180;
	cvt.u64.u32 	%rd88, %r39;
	add.s64 	%rd89, %rd81, %rd14;
	mad.lo.s64 	%rd90, %rd494, %rd88, %rd89;
	shl.b64 	%rd91, %rd90, 32;
	shr.s64 	%rd92, %rd91, 30;
	add.s64 	%rd93, %rd3, %rd92;
	ld.global.f32 	%f589, [%rd93];
	add.s32 	%r40, %r26, 191;
	cvt.u64.u32 	%rd94, %r40;
	mad.lo.s64 	%rd95, %rd494, %rd94, %rd83;
	shl.b64 	%rd96, %rd95, 32;
	shr.s64 	%rd97, %rd96, 30;
	add.s64 	%rd98, %rd3, %rd97;
	ld.global.f32 	%f590, [%rd98];
	add.s32 	%r41, %r1, 204;
	cvt.u64.u32 	%rd99, %r41;
	add.s64 	%rd100, %rd81, %rd20;
	mad.lo.s64 	%rd101, %rd494, %rd99, %rd100;
	shl.b64 	%rd102, %rd101, 32;
	shr.s64 	%rd103, %rd102, 30;
	add.s64 	%rd104, %rd3, %rd103;
	ld.global.f32 	%f591, [%rd104];
	add.s32 	%r42, %r30, 217;
	cvt.u64.u32 	%rd105, %r42;
	mad.lo.s64 	%rd106, %rd494, %rd105, %rd83;
	shl.b64 	%rd107, %rd106, 32;
	shr.s64 	%rd108, %rd107, 30;
	add.s64 	%rd109, %rd3, %rd108;
	ld.global.f32 	%f592, [%rd109];
	bra.uni 	$L__BB1_8;
$L__BB1_7:
	ld.param.u64 	%rd496, [_Z12update_innerPfS_S_S_fmi_param_5];
	cvt.u32.u64 	%r68, %rd4;
	shl.b64 	%rd211, %rd5, 32;
	shr.s64 	%rd212, %rd211, 30;
	add.s64 	%rd213, %rd3, %rd212;
	ld.global.f32 	%f574, [%rd213];
	max.s32 	%r69, %r68, 1;
	add.s32 	%r70, %r69, -1;
	cvt.u64.u32 	%rd214, %r70;
	add.s32 	%r71, %r4, 12;
	cvt.u64.u32 	%rd215, %r71;
	mad.lo.s64 	%rd216, %rd496, %rd215, %rd214;
	shl.b64 	%rd217, %rd216, 32;
	shr.s64 	%rd218, %rd217, 30;
	add.s64 	%rd219, %rd3, %rd218;
	ld.global.f32 	%f575, [%rd219];
	min.s32 	%r72, %r68, 2;
	add.s32 	%r73, %r72, 1;
	cvt.u64.u32 	%rd220, %r73;
	add.s32 	%r74, %r4, 36;
	cvt.u64.u32 	%rd221, %r74;
	mad.lo.s64 	%rd222, %rd496, %rd221, %rd220;
	shl.b64 	%rd223, %rd222, 32;
	shr.s64 	%rd224, %rd223, 30;
	add.s64 	%rd225, %rd3, %rd224;
	ld.global.f32 	%f577, [%rd225];
	max.u32 	%r75, %r1, 1;
	add.s32 	%r76, %r75, %r3;
	add.s32 	%r77, %r76, 23;
	cvt.u64.u32 	%rd226, %r77;
	mad.lo.s64 	%rd227, %rd496, %rd226, %rd4;
	shl.b64 	%rd228, %rd227, 32;
	shr.s64 	%rd229, %rd228, 30;
	add.s64 	%rd230, %rd3, %rd229;
	ld.global.f32 	%f576, [%rd230];
	add.s32 	%r78, %r76, 59;
	cvt.u64.u32 	%rd231, %r78;
	mad.lo.s64 	%rd232, %rd496, %rd231, %rd214;
	shl.b64 	%rd233, %rd232, 32;
	shr.s64 	%rd234, %rd233, 30;
	add.s64 	%rd235, %rd3, %rd234;
	ld.global.f32 	%f579, [%rd235];
	add.s32 	%r79, %r76, 71;
	cvt.u64.u32 	%rd236, %r79;
	mad.lo.s64 	%rd237, %rd496, %rd236, %rd220;
	shl.b64 	%rd238, %rd237, 32;
	shr.s64 	%rd239, %rd238, 30;
	add.s64 	%rd240, %rd3, %rd239;
	ld.global.f32 	%f580, [%rd240];
	min.u32 	%r80, %r1, 2;
	add.s32 	%r81, %r3, %r80;
	add.s32 	%r82, %r81, 49;
	cvt.u64.u32 	%rd241, %r82;
	mad.lo.s64 	%rd242, %rd496, %rd241, %rd4;
	shl.b64 	%rd243, %rd242, 32;
	shr.s64 	%rd244, %rd243, 30;
	add.s64 	%rd245, %rd3, %rd244;
	ld.global.f32 	%f578, [%rd245];
	add.s32 	%r83, %r81, 85;
	cvt.u64.u32 	%rd246, %r83;
	mad.lo.s64 	%rd247, %rd496, %rd246, %rd220;
	shl.b64 	%rd248, %rd247, 32;
	shr.s64 	%rd249, %rd248, 30;
	add.s64 	%rd250, %rd3, %rd249;
	ld.global.f32 	%f581, [%rd250];
	add.s32 	%r84, %r81, 97;
	cvt.u64.u32 	%rd251, %r84;
	mad.lo.s64 	%rd252, %rd496, %rd251, %rd214;
	shl.b64 	%rd253, %rd252, 32;
	shr.s64 	%rd254, %rd253, 30;
	add.s64 	%rd255, %rd3, %rd254;
	ld.global.f32 	%f582, [%rd255];
	add.s32 	%r85, %r4, 108;
	cvt.u64.u32 	%rd256, %r85;
	mad.lo.s64 	%rd257, %rd496, %rd256, %rd4;
	shl.b64 	%rd258, %rd257, 32;
	shr.s64 	%rd259, %rd258, 30;
	add.s64 	%rd260, %rd3, %rd259;
	ld.global.f32 	%f583, [%rd260];
	add.s32 	%r86, %r4, 120;
	cvt.u64.u32 	%rd261, %r86;
	mad.lo.s64 	%rd262, %rd496, %rd261, %rd214;
	shl.b64 	%rd263, %rd262, 32;
	shr.s64 	%rd264, %rd263, 30;
	add.s64 	%rd265, %rd3, %rd264;
	ld.global.f32 	%f584, [%rd265];
	add.s32 	%r87, %r76, 131;
	cvt.u64.u32 	%rd266, %r87;
	mad.lo.s64 	%rd267, %rd496, %rd266, %rd4;
	shl.b64 	%rd268, %rd267, 32;
	shr.s64 	%rd269, %rd268, 30;
	add.s64 	%rd270, %rd3, %rd269;
	ld.global.f32 	%f585, [%rd270];
	add.s32 	%r88, %r4, 144;
	cvt.u64.u32 	%rd271, %r88;
	mad.lo.s64 	%rd272, %rd496, %rd271, %rd220;
	shl.b64 	%rd273, %rd272, 32;
	shr.s64 	%rd274, %rd273, 30;
	add.s64 	%rd275, %rd3, %rd274;
	ld.global.f32 	%f586, [%rd275];
	add.s32 	%r89, %r81, 157;
	cvt.u64.u32 	%rd276, %r89;
	mad.lo.s64 	%rd277, %rd496, %rd276, %rd4;
	shl.b64 	%rd278, %rd277, 32;
	shr.s64 	%rd279, %rd278, 30;
	add.s64 	%rd280, %rd3, %rd279;
	ld.global.f32 	%f587, [%rd280];
	add.s32 	%r90, %r4, 168;
	cvt.u64.u32 	%rd281, %r90;
	mad.lo.s64 	%rd282, %rd496, %rd281, %rd4;
	shl.b64 	%rd283, %rd282, 32;
	shr.s64 	%rd284, %rd283, 30;
	add.s64 	%rd285, %rd3, %rd284;
	ld.global.f32 	%f588, [%rd285];
	add.s32 	%r91, %r4, 180;
	cvt.u64.u32 	%rd286, %r91;
	mad.lo.s64 	%rd287, %rd496, %rd286, %rd214;
	shl.b64 	%rd288, %rd287, 32;
	shr.s64 	%rd289, %rd288, 30;
	add.s64 	%rd290, %rd3, %rd289;
	ld.global.f32 	%f589, [%rd290];
	add.s32 	%r92, %r76, 191;
	cvt.u64.u32 	%rd291, %r92;
	mad.lo.s64 	%rd292, %rd496, %rd291, %rd4;
	shl.b64 	%rd293, %rd292, 32;
	shr.s64 	%rd294, %rd293, 30;
	add.s64 	%rd295, %rd3, %rd294;
	ld.global.f32 	%f590, [%rd295];
	add.s32 	%r93, %r4, 204;
	cvt.u64.u32 	%rd296, %r93;
	mad.lo.s64 	%rd297, %rd496, %rd296, %rd220;
	shl.b64 	%rd298, %rd297, 32;
	shr.s64 	%rd299, %rd298, 30;
	add.s64 	%rd300, %rd3, %rd299;
	ld.global.f32 	%f591, [%rd300];
	add.s32 	%r94, %r81, 217;
	cvt.u64.u32 	%rd301, %r94;
	mad.lo.s64 	%rd302, %rd496, %rd301, %rd4;
	shl.b64 	%rd303, %rd302, 32;
	shr.s64 	%rd304, %rd303, 30;
	add.s64 	%rd305, %rd3, %rd304;
	ld.global.f32 	%f592, [%rd305];
$L__BB1_8:
	not.pred 	%p14, %p3;
	@%p14 bra 	$L__BB1_10;
	ld.param.u64 	%rd498, [_Z12update_innerPfS_S_S_fmi_param_5];
	add.s32 	%r117, %r4, 12;
	cvt.u64.u32 	%rd403, %r117;
	mad.lo.s64 	%rd404, %rd498, %rd403, %rd4;
	shl.b64 	%rd405, %rd404, 32;
	shr.s64 	%rd406, %rd405, 30;
	add.s64 	%rd407, %rd1, %rd406;
	st.global.f32 	[%rd407], %f577;
	add.s32 	%r118, %r4, 24;
	cvt.u64.u32 	%rd408, %r118;
	mad.lo.s64 	%rd409, %rd498, %rd408, %rd4;
	shl.b64 	%rd410, %rd409, 32;
	shr.s64 	%rd411, %rd410, 30;
	add.s64 	%rd412, %rd1, %rd411;
	st.global.f32 	[%rd412], %f578;
	add.s32 	%r119, %r4, 36;
	cvt.u64.u32 	%rd413, %r119;
	mad.lo.s64 	%rd414, %rd498, %rd413, %rd4;
	shl.b64 	%rd415, %rd414, 32;
	shr.s64 	%rd416, %rd415, 30;
	add.s64 	%rd417, %rd1, %rd416;
	st.global.f32 	[%rd417], %f575;
	add.s32 	%r120, %r4, 48;
	cvt.u64.u32 	%rd418, %r120;
	mad.lo.s64 	%rd419, %rd498, %rd418, %rd4;
	shl.b64 	%rd420, %rd419, 32;
	shr.s64 	%rd421, %rd420, 30;
	add.s64 	%rd422, %rd1, %rd421;
	st.global.f32 	[%rd422], %f576;
	add.s32 	%r121, %r4, 60;
	cvt.u64.u32 	%rd423, %r121;
	mad.lo.s64 	%rd424, %rd498, %rd423, %rd4;
	shl.b64 	%rd425, %rd424, 32;
	shr.s64 	%rd426, %rd425, 30;
	add.s64 	%rd427, %rd1, %rd426;
	st.global.f32 	[%rd427], %f581;
	add.s32 	%r122, %r4, 72;
	cvt.u64.u32 	%rd428, %r122;
	mad.lo.s64 	%rd429, %rd498, %rd428, %rd4;
	shl.b64 	%rd430, %rd429, 32;
	shr.s64 	%rd431, %rd430, 30;
	add.s64 	%rd432, %rd1, %rd431;
	st.global.f32 	[%rd432], %f582;
	add.s32 	%r123, %r4, 84;
	cvt.u64.u32 	%rd433, %r123;
	mad.lo.s64 	%rd434, %rd498, %rd433, %rd4;
	shl.b64 	%rd435, %rd434, 32;
	shr.s64 	%rd436, %rd435, 30;
	add.s64 	%rd437, %rd1, %rd436;
	st.global.f32 	[%rd437], %f579;
	add.s32 	%r124, %r4, 96;
	cvt.u64.u32 	%rd438, %r124;
	mad.lo.s64 	%rd439, %rd498, %rd438, %rd4;
	shl.b64 	%rd440, %rd439, 32;
	shr.s64 	%rd441, %rd440, 30;
	add.s64 	%rd442, %rd1, %rd441;
	st.global.f32 	[%rd442], %f580;
	add.s32 	%r125, %r4, 108;
	cvt.u64.u32 	%rd443, %r125;
	mad.lo.s64 	%rd444, %rd498, %rd443, %rd4;
	shl.b64 	%rd445, %rd444, 32;
	shr.s64 	%rd446, %rd445, 30;
	add.s64 	%rd447, %rd1, %rd446;
	st.global.f32 	[%rd447], %f588;
	add.s32 	%r126, %r4, 120;
	cvt.u64.u32 	%rd448, %r126;
	mad.lo.s64 	%rd449, %rd498, %rd448, %rd4;
	shl.b64 	%rd450, %rd449, 32;
	shr.s64 	%rd451, %rd450, 30;
	add.s64 	%rd452, %rd1, %rd451;
	st.global.f32 	[%rd452], %f591;
	add.s32 	%r127, %r4, 132;
	cvt.u64.u32 	%rd453, %r127;
	mad.lo.s64 	%rd454, %rd498, %rd453, %rd4;
	shl.b64 	%rd455, %rd454, 32;
	shr.s64 	%rd456, %rd455, 30;
	add.s64 	%rd457, %rd1, %rd456;
	st.global.f32 	[%rd457], %f592;
	add.s32 	%r128, %r4, 144;
	cvt.u64.u32 	%rd458, %r128;
	mad.lo.s64 	%rd459, %rd498, %rd458, %rd4;
	shl.b64 	%rd460, %rd459, 32;
	shr.s64 	%rd461, %rd460, 30;
	add.s64 	%rd462, %rd1, %rd461;
	st.global.f32 	[%rd462], %f589;
	add.s32 	%r129, %r4, 156;
	cvt.u64.u32 	%rd463, %r129;
	mad.lo.s64 	%rd464, %rd498, %rd463, %rd4;
	shl.b64 	%rd465, %rd464, 32;
	shr.s64 	%rd466, %rd465, 30;
	add.s64 	%rd467, %rd1, %rd466;
	st.global.f32 	[%rd467], %f590;
	add.s32 	%r130, %r4, 168;
	cvt.u64.u32 	%rd468, %r130;
	mad.lo.s64 	%rd469, %rd498, %rd468, %rd4;
	shl.b64 	%rd470, %rd469, 32;
	shr.s64 	%rd471, %rd470, 30;
	add.s64 	%rd472, %rd1, %rd471;
	st.global.f32 	[%rd472], %f583;
	add.s32 	%r131, %r4, 180;
	cvt.u64.u32 	%rd473, %r131;
	mad.lo.s64 	%rd474, %rd498, %rd473, %rd4;
	shl.b64 	%rd475, %rd474, 32;
	shr.s64 	%rd476, %rd475, 30;
	add.s64 	%rd477, %rd1, %rd476;
	st.global.f32 	[%rd477], %f586;
	add.s32 	%r132, %r4, 192;
	cvt.u64.u32 	%rd478, %r132;
	mad.lo.s64 	%rd479, %rd498, %rd478, %rd4;
	shl.b64 	%rd480, %rd479, 32;
	shr.s64 	%rd481, %rd480, 30;
	add.s64 	%rd482, %rd1, %rd481;
	st.global.f32 	[%rd482], %f587;
	add.s32 	%r133, %r4, 204;
	cvt.u64.u32 	%rd483, %r133;
	mad.lo.s64 	%rd484, %rd498, %rd483, %rd4;
	shl.b64 	%rd485, %rd484, 32;
	shr.s64 	%rd486, %rd485, 30;
	add.s64 	%rd487, %rd1, %rd486;
	st.global.f32 	[%rd487], %f584;
	add.s32 	%r134, %r4, 216;
	cvt.u64.u32 	%rd488, %r134;
	mad.lo.s64 	%rd489, %rd498, %rd488, %rd4;
	shl.b64 	%rd490, %rd489, 32;
	shr.s64 	%rd491, %rd490, 30;
	add.s64 	%rd492, %rd1, %rd491;
	st.global.f32 	[%rd492], %f585;
	bra.uni 	$L__BB1_11;
$L__BB1_10:
	ld.param.u64 	%rd497, [_Z12update_innerPfS_S_S_fmi_param_5];
	ld.param.f32 	%f573, [_Z12update_innerPfS_S_S_fmi_param_4];
	ld.param.u64 	%rd493, [_Z12update_innerPfS_S_S_fmi_param_1];
	sub.f32 	%f78, %f575, %f577;
	add.f32 	%f79, %f78, %f579;
	sub.f32 	%f80, %f79, %f580;
	sub.f32 	%f81, %f80, %f581;
	add.f32 	%f82, %f81, %f582;
	add.f32 	%f83, %f82, %f584;
	sub.f32 	%f84, %f83, %f586;
	add.f32 	%f85, %f84, %f589;
	sub.f32 	%f86, %f85, %f591;
	sub.f32 	%f87, %f576, %f578;
	add.f32 	%f88, %f87, %f579;
	add.f32 	%f89, %f88, %f580;
	sub.f32 	%f90, %f89, %f581;
	sub.f32 	%f91, %f90, %f582;
	add.f32 	%f92, %f91, %f585;
	sub.f32 	%f93, %f92, %f587;
	add.f32 	%f94, %f93, %f590;
	sub.f32 	%f95, %f94, %f592;
	add.f32 	%f96, %f583, %f584;
	add.f32 	%f97, %f96, %f585;
	add.f32 	%f98, %f97, %f586;
	add.f32 	%f99, %f98, %f587;
	sub.f32 	%f100, %f99, %f588;
	sub.f32 	%f101, %f100, %f589;
	sub.f32 	%f102, %f101, %f590;
	sub.f32 	%f103, %f102, %f591;
	sub.f32 	%f104, %f103, %f592;
	add.f32 	%f105, %f574, %f575;
	add.f32 	%f106, %f105, %f576;
	add.f32 	%f107, %f106, %f577;
	add.f32 	%f108, %f107, %f578;
	add.f32 	%f109, %f108, %f579;
	add.f32 	%f110, %f109, %f580;
	add.f32 	%f111, %f110, %f581;
	add.f32 	%f112, %f111, %f582;
	add.f32 	%f113, %f112, %f583;
	add.f32 	%f114, %f113, %f584;
	add.f32 	%f115, %f114, %f585;
	add.f32 	%f116, %f115, %f586;
	add.f32 	%f117, %f116, %f587;
	add.f32 	%f118, %f117, %f588;
	add.f32 	%f119, %f118, %f589;
	add.f32 	%f120, %f119, %f590;
	add.f32 	%f121, %f120, %f591;
	add.f32 	%f122, %f121, %f592;
	mul.f32 	%f123, %f95, %f95;
	fma.rn.f32 	%f124, %f86, %f86, %f123;
	mul.f32 	%f125, %f104, %f104;
	add.f32 	%f126, %f125, %f124;
	sub.f32 	%f127, %f579, %f574;
	add.f32 	%f128, %f127, %f580;
	add.f32 	%f129, %f128, %f581;
	add.f32 	%f130, %f129, %f582;
	add.f32 	%f131, %f130, %f584;
	add.f32 	%f132, %f131, %f585;
	add.f32 	%f133, %f132, %f586;
	add.f32 	%f134, %f133, %f587;
	add.f32 	%f135, %f134, %f589;
	add.f32 	%f136, %f135, %f590;
	add.f32 	%f137, %f136, %f591;
	add.f32 	%f138, %f137, %f592;
	sub.f32 	%f139, %f138, %f126;
	mul.f32 	%f140, %f139, 0f41980000;
	mul.f32 	%f141, %f575, 0fC0800000;
	fma.rn.f32 	%f142, %f574, 0f41400000, %f141;
	fma.rn.f32 	%f143, %f576, 0fC0800000, %f142;
	fma.rn.f32 	%f144, %f577, 0fC0800000, %f143;
	fma.rn.f32 	%f145, %f578, 0fC0800000, %f144;
	add.f32 	%f146, %f579, %f145;
	add.f32 	%f147, %f580, %f146;
	add.f32 	%f148, %f581, %f147;
	add.f32 	%f149, %f582, %f148;
	fma.rn.f32 	%f150, %f583, 0fC0800000, %f149;
	add.f32 	%f151, %f584, %f150;
	add.f32 	%f152, %f585, %f151;
	add.f32 	%f153, %f586, %f152;
	add.f32 	%f154, %f587, %f153;
	fma.rn.f32 	%f155, %f588, 0fC0800000, %f154;
	add.f32 	%f156, %f589, %f155;
	add.f32 	%f157, %f590, %f156;
	add.f32 	%f158, %f591, %f157;
	add.f32 	%f159, %f592, %f158;
	fma.rn.f32 	%f160, %f126, 0f40F14514, %f159;
	mul.f32 	%f161, %f575, 0f40400000;
	mul.f32 	%f162, %f577, 0f40400000;
	sub.f32 	%f163, %f162, %f161;
	add.f32 	%f164, %f163, %f86;
	mul.f32 	%f165, %f164, 0f3FD55555;
	mul.f32 	%f166, %f576, 0f40400000;
	mul.f32 	%f167, %f578, 0f40400000;
	sub.f32 	%f168, %f167, %f166;
	add.f32 	%f169, %f168, %f95;
	mul.f32 	%f170, %f169, 0f3FD55555;
	mul.f32 	%f171, %f583, 0f40400000;
	mul.f32 	%f172, %f588, 0f40400000;
	sub.f32 	%f173, %f172, %f171;
	add.f32 	%f174, %f173, %f104;
	mul.f32 	%f175, %f174, 0f3FD55555;
	add.f32 	%f176, %f575, %f575;
	sub.f32 	%f177, %f176, %f576;
	fma.rn.f32 	%f178, %f577, 0f40000000, %f177;
	sub.f32 	%f179, %f178, %f578;
	add.f32 	%f180, %f579, %f179;
	add.f32 	%f181, %f580, %f180;
	add.f32 	%f182, %f581, %f181;
	add.f32 	%f183, %f582, %f182;
	sub.f32 	%f184, %f183, %f583;
	add.f32 	%f185, %f584, %f184;
	add.f32 	%f186, %f585, %f585;
	sub.f32 	%f187, %f185, %f186;
	add.f32 	%f188, %f586, %f187;
	add.f32 	%f189, %f587, %f587;
	sub.f32 	%f190, %f188, %f189;
	sub.f32 	%f191, %f190, %f588;
	add.f32 	%f192, %f589, %f191;
	add.f32 	%f193, %f590, %f590;
	sub.f32 	%f194, %f192, %f193;
	add.f32 	%f195, %f591, %f194;
	add.f32 	%f196, %f592, %f592;
	sub.f32 	%f197, %f195, %f196;
	add.f32 	%f198, %f86, %f86;
	mul.f32 	%f199, %f86, %f198;
	add.f32 	%f200, %f123, %f125;
	sub.f32 	%f201, %f199, %f200;
	sub.f32 	%f202, %f197, %f201;
	add.f32 	%f203, %f576, %f576;
	fma.rn.f32 	%f204, %f575, 0fC0800000, %f203;
	fma.rn.f32 	%f205, %f577, 0fC0800000, %f204;
	add.f32 	%f206, %f578, %f578;
	add.f32 	%f207, %f205, %f206;
	add.f32 	%f208, %f579, %f207;
	add.f32 	%f209, %f580, %f208;
	add.f32 	%f210, %f581, %f209;
	add.f32 	%f211, %f582, %f210;
	fma.rn.f32 	%f212, %f583, 0f40000000, %f211;
	add.f32 	%f213, %f584, %f212;
	fma.rn.f32 	%f214, %f585, 0fC0000000, %f213;
	add.f32 	%f215, %f586, %f214;
	fma.rn.f32 	%f216, %f587, 0fC0000000, %f215;
	fma.rn.f32 	%f217, %f588, 0f40000000, %f216;
	add.f32 	%f218, %f589, %f217;
	fma.rn.f32 	%f219, %f590, 0fC0000000, %f218;
	add.f32 	%f220, %f591, %f219;
	fma.rn.f32 	%f221, %f592, 0fC0000000, %f220;
	add.f32 	%f222, %f576, %f578;
	add.f32 	%f223, %f222, %f579;
	add.f32 	%f224, %f223, %f580;
	add.f32 	%f225, %f224, %f581;
	add.f32 	%f226, %f225, %f582;
	sub.f32 	%f227, %f226, %f583;
	sub.f32 	%f228, %f227, %f584;
	sub.f32 	%f229, %f228, %f586;
	sub.f32 	%f230, %f229, %f588;
	sub.f32 	%f231, %f230, %f589;
	sub.f32 	%f232, %f231, %f591;
	sub.f32 	%f233, %f123, %f125;
	sub.f32 	%f234, %f232, %f233;
	mul.f32 	%f235, %f576, 0fC0000000;
	sub.f32 	%f236, %f235, %f206;
	add.f32 	%f237, %f579, %f236;
	add.f32 	%f238, %f580, %f237;
	add.f32 	%f239, %f581, %f238;
	add.f32 	%f240, %f582, %f239;
	fma.rn.f32 	%f241, %f583, 0f40000000, %f240;
	sub.f32 	%f242, %f241, %f584;
	sub.f32 	%f243, %f242, %f586;
	fma.rn.f32 	%f244, %f588, 0f40000000, %f243;
	sub.f32 	%f245, %f244, %f589;
	sub.f32 	%f246, %f245, %f591;
	sub.f32 	%f247, %f579, %f580;
	add.f32 	%f248, %f247, %f581;
	sub.f32 	%f249, %f248, %f582;
	mul.f32 	%f250, %f86, %f95;
	sub.f32 	%f251, %f249, %f250;
	sub.f32 	%f252, %f585, %f587;
	sub.f32 	%f253, %f252, %f590;
	add.f32 	%f254, %f253, %f592;
	mul.f32 	%f255, %f95, %f104;
	sub.f32 	%f256, %f254, %f255;
	sub.f32 	%f257, %f584, %f586;
	sub.f32 	%f258, %f257, %f589;
	add.f32 	%f259, %f258, %f591;
	mul.f32 	%f260, %f86, %f104;
	sub.f32 	%f261, %f259, %f260;
	sub.f32 	%f262, %f247, %f581;
	add.f32 	%f263, %f262, %f582;
	sub.f32 	%f264, %f263, %f584;
	add.f32 	%f265, %f264, %f586;
	sub.f32 	%f266, %f265, %f589;
	add.f32 	%f267, %f266, %f591;
	neg.f32 	%f268, %f580;
	sub.f32 	%f269, %f268, %f579;
	add.f32 	%f270, %f269, %f581;
	add.f32 	%f271, %f270, %f582;
	add.f32 	%f272, %f271, %f585;
	sub.f32 	%f273, %f272, %f587;
	add.f32 	%f274, %f273, %f590;
	sub.f32 	%f275, %f274, %f592;
	sub.f32 	%f276, %f584, %f585;
	add.f32 	%f277, %f276, %f586;
	sub.f32 	%f278, %f277, %f587;
	sub.f32 	%f279, %f278, %f589;
	add.f32 	%f280, %f279, %f590;
	sub.f32 	%f281, %f280, %f591;
	add.f32 	%f282, %f281, %f592;
	mul.f32 	%f283, %f126, 0f3D049C9C;
	fma.rn.f32 	%f284, %f122, 0f3DD34D35, %f283;
	mul.f32 	%f285, %f86, 0f3E2AAAAB;
	add.f32 	%f286, %f285, %f284;
	mul.f32 	%f287, %f95, 0f3E2AAAAB;
	add.f32 	%f288, %f287, %f284;
	sub.f32 	%f289, %f284, %f285;
	sub.f32 	%f290, %f284, %f287;
	mul.f32 	%f291, %f126, 0f3D098384;
	fma.rn.f32 	%f292, %f122, 0f3C820820, %f291;
	add.f32 	%f293, %f86, %f95;
	mul.f32 	%f294, %f293, 0f3DAAAAAB;
	add.f32 	%f295, %f294, %f292;
	sub.f32 	%f296, %f86, %f95;
	mul.f32 	%f297, %f296, 0f3DAAAAAB;
	sub.f32 	%f298, %f292, %f297;
	sub.f32 	%f299, %f292, %f294;
	add.f32 	%f300, %f297, %f292;
	mul.f32 	%f301, %f104, 0f3E2AAAAB;
	add.f32 	%f302, %f301, %f284;
	add.f32 	%f303, %f86, %f104;
	mul.f32 	%f304, %f303, 0f3DAAAAAB;
	add.f32 	%f305, %f304, %f292;
	add.f32 	%f306, %f95, %f104;
	mul.f32 	%f307, %f306, 0f3DAAAAAB;
	add.f32 	%f308, %f307, %f292;
	sub.f32 	%f309, %f86, %f104;
	mul.f32 	%f310, %f309, 0f3DAAAAAB;
	sub.f32 	%f311, %f292, %f310;
	sub.f32 	%f312, %f95, %f104;
	mul.f32 	%f313, %f312, 0f3DAAAAAB;
	sub.f32 	%f314, %f292, %f313;
	sub.f32 	%f315, %f284, %f301;
	add.f32 	%f316, %f310, %f292;
	add.f32 	%f317, %f313, %f292;
	sub.f32 	%f318, %f292, %f304;
	sub.f32 	%f319, %f292, %f307;
	fma.rn.f32 	%f320, %f201, 0f3D638E39, %f286;
	mul.f32 	%f321, %f201, 0fBCE38E39;
	fma.rn.f32 	%f322, %f233, 0f3DAAAAAB, %f321;
	add.f32 	%f323, %f322, %f288;
	fma.rn.f32 	%f324, %f201, 0f3D638E39, %f289;
	add.f32 	%f325, %f322, %f290;
	mul.f32 	%f326, %f201, 0f3CE38E39;
	fma.rn.f32 	%f327, %f233, 0f3DAAAAAB, %f326;
	mul.f32 	%f328, %f86, 0f3E800000;
	fma.rn.f32 	%f329, %f328, %f95, %f327;
	add.f32 	%f330, %f295, %f329;
	mul.f32 	%f331, %f86, 0fBE800000;
	fma.rn.f32 	%f332, %f331, %f95, %f327;
	add.f32 	%f333, %f298, %f332;
	add.f32 	%f334, %f299, %f329;
	add.f32 	%f335, %f300, %f332;
	fma.rn.f32 	%f336, %f233, 0fBDAAAAAB, %f321;
	add.f32 	%f337, %f336, %f302;
	fma.rn.f32 	%f338, %f233, 0fBDAAAAAB, %f326;
	fma.rn.f32 	%f339, %f328, %f104, %f338;
	add.f32 	%f340, %f305, %f339;
	mul.f32 	%f341, %f201, 0fBD638E39;
	mul.f32 	%f342, %f95, 0f3E800000;
	mul.f32 	%f343, %f104, %f342;
	add.f32 	%f344, %f343, %f341;
	add.f32 	%f345, %f344, %f308;
	fma.rn.f32 	%f346, %f331, %f104, %f338;
	add.f32 	%f347, %f311, %f346;
	sub.f32 	%f348, %f341, %f343;
	add.f32 	%f349, %f348, %f314;
	add.f32 	%f350, %f336, %f315;
	add.f32 	%f351, %f316, %f346;
	add.f32 	%f352, %f348, %f317;
	add.f32 	%f353, %f318, %f339;
	add.f32 	%f354, %f344, %f319;
	sub.f32 	%f355, %f575, %f320;
	sub.f32 	%f356, %f577, %f324;
	add.f32 	%f357, %f355, %f356;
	sub.f32 	%f358, %f579, %f330;
	add.f32 	%f359, %f358, %f357;
	sub.f32 	%f360, %f580, %f333;
	add.f32 	%f361, %f360, %f359;
	sub.f32 	%f362, %f581, %f334;
	add.f32 	%f363, %f362, %f361;
	sub.f32 	%f364, %f582, %f335;
	add.f32 	%f365, %f364, %f363;
	sub.f32 	%f366, %f584, %f340;
	add.f32 	%f367, %f366, %f365;
	sub.f32 	%f368, %f586, %f347;
	add.f32 	%f369, %f368, %f367;
	sub.f32 	%f370, %f589, %f351;
	add.f32 	%f371, %f370, %f369;
	sub.f32 	%f372, %f591, %f353;
	add.f32 	%f373, %f372, %f371;
	sub.f32 	%f374, %f576, %f323;
	sub.f32 	%f375, %f578, %f325;
	add.f32 	%f376, %f374, %f375;
	add.f32 	%f377, %f358, %f376;
	add.f32 	%f378, %f360, %f377;
	add.f32 	%f379, %f362, %f378;
	add.f32 	%f380, %f364, %f379;
	sub.f32 	%f381, %f585, %f345;
	add.f32 	%f382, %f381, %f380;
	sub.f32 	%f383, %f587, %f349;
	add.f32 	%f384, %f383, %f382;
	sub.f32 	%f385, %f590, %f352;
	add.f32 	%f386, %f385, %f384;
	sub.f32 	%f387, %f592, %f354;
	add.f32 	%f388, %f387, %f386;
	sub.f32 	%f389, %f583, %f337;
	sub.f32 	%f390, %f588, %f350;
	add.f32 	%f391, %f389, %f390;
	add.f32 	%f392, %f366, %f391;
	add.f32 	%f393, %f368, %f392;
	add.f32 	%f394, %f370, %f393;
	add.f32 	%f395, %f372, %f394;
	add.f32 	%f396, %f381, %f395;
	add.f32 	%f397, %f383, %f396;
	add.f32 	%f398, %f385, %f397;
	add.f32 	%f399, %f387, %f398;
	add.f32 	%f400, %f358, %f362;
	sub.f32 	%f401, %f400, %f360;
	sub.f32 	%f402, %f401, %f364;
	add.f32 	%f403, %f366, %f372;
	sub.f32 	%f404, %f403, %f368;
	sub.f32 	%f405, %f404, %f370;
	add.f32 	%f406, %f381, %f387;
	sub.f32 	%f407, %f406, %f383;
	sub.f32 	%f408, %f407, %f385;
	mul.f32 	%f409, %f388, %f388;
	fma.rn.f32 	%f410, %f373, %f373, %f409;
	fma.rn.f32 	%f411, %f399, %f399, %f410;
	add.f32 	%f412, %f402, %f402;
	fma.rn.f32 	%f413, %f402, %f412, %f411;
	add.f32 	%f414, %f408, %f408;
	fma.rn.f32 	%f415, %f408, %f414, %f413;
	add.f32 	%f416, %f405, %f405;
	fma.rn.f32 	%f417, %f405, %f416, %f415;
	sqrt.rn.f32 	%f418, %f417;
	rcp.rn.f32 	%f419, %f573;
	mul.f32 	%f420, %f418, 0f3F82557B;
	fma.rn.f32 	%f421, %f419, %f419, %f420;
	sqrt.rn.f32 	%f422, %f421;
	sub.f32 	%f423, %f422, %f419;
	fma.rn.f32 	%f424, %f423, 0f3F000000, %f419;
	rcp.rn.f32 	%f425, %f424;
	mul.f32 	%f426, %f140, 0fBC4D5033;
	fma.rn.f32 	%f427, %f160, 0f3D430C31, %f426;
	sub.f32 	%f428, %f574, %f427;
	mul.f32 	%f429, %f160, 0fBC820821;
	fma.rn.f32 	%f430, %f140, 0fBB969026, %f429;
	mul.f32 	%f431, %f165, 0f3DCCCCCD;
	sub.f32 	%f432, %f430, %f431;
	mul.f32 	%f433, %f202, %f425;
	sub.f32 	%f434, %f433, %f221;
	fma.rn.f32 	%f435, %f434, 0f3D638E39, %f432;
	sub.f32 	%f436, %f575, %f435;
	mul.f32 	%f437, %f170, 0f3DCCCCCD;
	sub.f32 	%f438, %f430, %f437;
	fma.rn.f32 	%f439, %f434, 0fBCE38E39, %f438;
	mul.f32 	%f440, %f234, %f425;
	sub.f32 	%f441, %f440, %f246;
	fma.rn.f32 	%f442, %f441, 0f3DAAAAAB, %f439;
	sub.f32 	%f443, %f576, %f442;
	add.f32 	%f444, %f431, %f430;
	fma.rn.f32 	%f445, %f434, 0f3D638E39, %f444;
	sub.f32 	%f446, %f577, %f445;
	add.f32 	%f447, %f437, %f430;
	fma.rn.f32 	%f448, %f434, 0fBCE38E39, %f447;
	fma.rn.f32 	%f449, %f441, 0f3DAAAAAB, %f448;
	sub.f32 	%f450, %f578, %f449;
	mul.f32 	%f451, %f160, 0f3B820821;
	fma.rn.f32 	%f452, %f140, 0f3B5B0037, %f451;
	add.f32 	%f453, %f165, %f170;
	mul.f32 	%f454, %f453, 0f3CCCCCCD;
	add.f32 	%f455, %f454, %f452;
	mul.f32 	%f456, %f221, 0f3C638E39;
	add.f32 	%f457, %f456, %f455;
	mul.f32 	%f458, %f246, 0f3D2AAAAB;
	add.f32 	%f459, %f458, %f457;
	sub.f32 	%f460, %f267, %f275;
	fma.rn.f32 	%f461, %f460, 0f3E000000, %f459;
	mul.f32 	%f462, %f202, 0f3CE38E39;
	mul.f32 	%f463, %f234, 0f3DAAAAAB;
	add.f32 	%f464, %f463, %f462;
	mul.f32 	%f465, %f251, 0f3E800000;
	add.f32 	%f466, %f465, %f464;
	fma.rn.f32 	%f467, %f466, %f425, %f461;
	sub.f32 	%f468, %f579, %f467;
	sub.f32 	%f469, %f165, %f170;
	mul.f32 	%f470, %f469, 0f3CCCCCCD;
	sub.f32 	%f471, %f452, %f470;
	add.f32 	%f472, %f456, %f471;
	add.f32 	%f473, %f458, %f472;
	neg.f32 	%f474, %f267;
	sub.f32 	%f475, %f474, %f275;
	fma.rn.f32 	%f476, %f475, 0f3E000000, %f473;
	sub.f32 	%f477, %f464, %f465;
	fma.rn.f32 	%f478, %f477, %f425, %f476;
	sub.f32 	%f479, %f580, %f478;
	sub.f32 	%f480, %f452, %f454;
	add.f32 	%f481, %f456, %f480;
	add.f32 	%f482, %f458, %f481;
	sub.f32 	%f483, %f275, %f267;
	fma.rn.f32 	%f484, %f483, 0f3E000000, %f482;
	fma.rn.f32 	%f485, %f466, %f425, %f484;
	sub.f32 	%f486, %f581, %f485;
	add.f32 	%f487, %f470, %f452;
	add.f32 	%f488, %f456, %f487;
	add.f32 	%f489, %f458, %f488;
	add.f32 	%f490, %f267, %f275;
	fma.rn.f32 	%f491, %f490, 0f3E000000, %f489;
	fma.rn.f32 	%f492, %f477, %f425, %f491;
	sub.f32 	%f493, %f582, %f492;
	mul.f32 	%f494, %f175, 0f3DCCCCCD;
	sub.f32 	%f495, %f430, %f494;
	fma.rn.f32 	%f496, %f434, 0fBCE38E39, %f495;
	fma.rn.f32 	%f497, %f441, 0fBDAAAAAB, %f496;
	sub.f32 	%f498, %f583, %f497;
	add.f32 	%f499, %f165, %f175;
	mul.f32 	%f500, %f499, 0f3CCCCCCD;
	add.f32 	%f501, %f500, %f452;
	add.f32 	%f502, %f456, %f501;
	sub.f32 	%f503, %f502, %f458;
	sub.f32 	%f504, %f282, %f267;
	fma.rn.f32 	%f505, %f504, 0f3E000000, %f503;
	sub.f32 	%f506, %f462, %f463;
	mul.f32 	%f507, %f261, 0f3E800000;
	add.f32 	%f508, %f507, %f506;
	fma.rn.f32 	%f509, %f508, %f425, %f505;
	sub.f32 	%f510, %f584, %f509;
	add.f32 	%f511, %f170, %f175;
	mul.f32 	%f512, %f511, 0f3CCCCCCD;
	add.f32 	%f513, %f512, %f452;
	sub.f32 	%f514, %f275, %f282;
	fma.rn.f32 	%f515, %f514, 0f3E000000, %f513;
	mul.f32 	%f516, %f221, 0f3CE38E39;
	sub.f32 	%f517, %f515, %f516;
	mul.f32 	%f518, %f202, 0fBD638E39;
	mul.f32 	%f519, %f256, 0f3E800000;
	add.f32 	%f520, %f519, %f518;
	fma.rn.f32 	%f521, %f520, %f425, %f517;
	sub.f32 	%f522, %f585, %f521;
	sub.f32 	%f523, %f165, %f175;
	mul.f32 	%f524, %f523, 0f3CCCCCCD;
	sub.f32 	%f525, %f452, %f524;
	add.f32 	%f526, %f456, %f525;
	sub.f32 	%f527, %f526, %f458;
	add.f32 	%f528, %f267, %f282;
	fma.rn.f32 	%f529, %f528, 0f3E000000, %f527;
	sub.f32 	%f530, %f506, %f507;
	fma.rn.f32 	%f531, %f530, %f425, %f529;
	sub.f32 	%f532, %f586, %f531;
	sub.f32 	%f533, %f170, %f175;
	mul.f32 	%f534, %f533, 0f3CCCCCCD;
	sub.f32 	%f535, %f452, %f534;
	neg.f32 	%f536, %f275;
	sub.f32 	%f537, %f536, %f282;
	fma.rn.f32 	%f538, %f537, 0f3E000000, %f535;
	sub.f32 	%f539, %f538, %f516;
	sub.f32 	%f540, %f518, %f519;
	fma.rn.f32 	%f541, %f540, %f425, %f539;
	sub.f32 	%f542, %f587, %f541;
	add.f32 	%f543, %f494, %f430;
	fma.rn.f32 	%f544, %f434, 0fBCE38E39, %f543;
	fma.rn.f32 	%f545, %f441, 0fBDAAAAAB, %f544;
	sub.f32 	%f546, %f588, %f545;
	add.f32 	%f547, %f524, %f452;
	add.f32 	%f548, %f456, %f547;
	sub.f32 	%f549, %f548, %f458;
	sub.f32 	%f550, %f474, %f282;
	fma.rn.f32 	%f551, %f550, 0f3E000000, %f549;
	fma.rn.f32 	%f552, %f530, %f425, %f551;
	sub.f32 	%f553, %f589, %f552;
	add.f32 	%f554, %f534, %f452;
	add.f32 	%f555, %f275, %f282;
	fma.rn.f32 	%f556, %f555, 0f3E000000, %f554;
	sub.f32 	%f557, %f556, %f516;
	fma.rn.f32 	%f558, %f540, %f425, %f557;
	sub.f32 	%f559, %f590, %f558;
	sub.f32 	%f560, %f452, %f500;
	add.f32 	%f561, %f456, %f560;
	sub.f32 	%f562, %f561, %f458;
	sub.f32 	%f563, %f267, %f282;
	fma.rn.f32 	%f564, %f563, 0f3E000000, %f562;
	fma.rn.f32 	%f565, %f508, %f425, %f564;
	sub.f32 	%f566, %f591, %f565;
	sub.f32 	%f567, %f452, %f512;
	sub.f32 	%f568, %f282, %f275;
	fma.rn.f32 	%f569, %f568, 0f3E000000, %f567;
	sub.f32 	%f570, %f569, %f516;
	fma.rn.f32 	%f571, %f520, %f425, %f570;
	sub.f32 	%f572, %f592, %f571;
	cvt.u64.u32 	%rd306, %r4;
	mov.u32 	%r95, %ctaid.x;
	mov.u32 	%r96, %ntid.x;
	mov.u32 	%r97, %tid.x;
	mad.lo.s32 	%r98, %r95, %r96, %r97;
	cvt.u64.u32 	%rd307, %r98;
	mad.lo.s64 	%rd308, %rd497, %rd306, %rd307;
	shl.b64 	%rd309, %rd308, 32;
	shr.s64 	%rd310, %rd309, 30;
	cvta.to.global.u64 	%rd311, %rd493;
	add.s64 	%rd312, %rd311, %rd310;
	st.global.f32 	[%rd312], %f428;
	add.s32 	%r99, %r4, 12;
	cvt.u64.u32 	%rd313, %r99;
	mad.lo.s64 	%rd314, %rd497, %rd313, %rd307;
	shl.b64 	%rd315, %rd314, 32;
	shr.s64 	%rd316, %rd315, 30;
	add.s64 	%rd317, %rd311, %rd316;
	st.global.f32 	[%rd317], %f436;
	add.s32 	%r100, %r4, 24;
	cvt.u64.u32 	%rd318, %r100;
	mad.lo.s64 	%rd319, %rd497, %rd318, %rd307;
	shl.b64 	%rd320, %rd319, 32;
	shr.s64 	%rd321, %rd320, 30;
	add.s64 	%rd322, %rd311, %rd321;
	st.global.f32 	[%rd322], %f443;
	add.s32 	%r101, %r4, 36;
	cvt.u64.u32 	%rd323, %r101;
	mad.lo.s64 	%rd324, %rd497, %rd323, %rd307;
	shl.b64 	%rd325, %rd324, 32;
	shr.s64 	%rd326, %rd325, 30;
	add.s64 	%rd327, %rd311, %rd326;
	st.global.f32 	[%rd327], %f446;
	add.s32 	%r102, %r4, 48;
	cvt.u64.u32 	%rd328, %r102;
	mad.lo.s64 	%rd329, %rd497, %rd328, %rd307;
	shl.b64 	%rd330, %rd329, 32;
	shr.s64 	%rd331, %rd330, 30;
	add.s64 	%rd332, %rd311, %rd331;
	st.global.f32 	[%rd332], %f450;
	add.s32 	%r103, %r4, 60;
	cvt.u64.u32 	%rd333, %r103;
	mad.lo.s64 	%rd334, %rd497, %rd333, %rd307;
	shl.b64 	%rd335, %rd334, 32;
	shr.s64 	%rd336, %rd335, 30;
	add.s64 	%rd337, %rd311, %rd336;
	st.global.f32 	[%rd337], %f468;
	add.s32 	%r104, %r4, 72;
	cvt.u64.u32 	%rd338, %r104;
	mad.lo.s64 	%rd339, %rd497, %rd338, %rd307;
	shl.b64 	%rd340, %rd339, 32;
	shr.s64 	%rd341, %rd340, 30;
	add.s64 	%rd342, %rd311, %rd341;
	st.global.f32 	[%rd342], %f479;
	add.s32 	%r105, %r4, 84;
	cvt.u64.u32 	%rd343, %r105;
	mad.lo.s64 	%rd344, %rd497, %rd343, %rd307;
	shl.b64 	%rd345, %rd344, 32;
	shr.s64 	%rd346, %rd345, 30;
	add.s64 	%rd347, %rd311, %rd346;
	st.global.f32 	[%rd347], %f486;
	add.s32 	%r106, %r4, 96;
	cvt.u64.u32 	%rd348, %r106;
	mad.lo.s64 	%rd349, %rd497, %rd348, %rd307;
	shl.b64 	%rd350, %rd349, 32;
	shr.s64 	%rd351, %rd350, 30;
	add.s64 	%rd352, %rd311, %rd351;
	st.global.f32 	[%rd352], %f493;
	add.s32 	%r107, %r4, 108;
	cvt.u64.u32 	%rd353, %r107;
	mad.lo.s64 	%rd354, %rd497, %rd353, %rd307;
	shl.b64 	%rd355, %rd354, 32;
	shr.s64 	%rd356, %rd355, 30;
	add.s64 	%rd357, %rd311, %rd356;
	st.global.f32 	[%rd357], %f498;
	add.s32 	%r108, %r4, 120;
	cvt.u64.u32 	%rd358, %r108;
	mad.lo.s64 	%rd359, %rd497, %rd358, %rd307;
	shl.b64 	%rd360, %rd359, 32;
	shr.s64 	%rd361, %rd360, 30;
	add.s64 	%rd362, %rd311, %rd361;
	st.global.f32 	[%rd362], %f510;
	add.s32 	%r109, %r4, 132;
	cvt.u64.u32 	%rd363, %r109;
	mad.lo.s64 	%rd364, %rd497, %rd363, %rd307;
	shl.b64 	%rd365, %rd364, 32;
	shr.s64 	%rd366, %rd365, 30;
	add.s64 	%rd367, %rd311, %rd366;
	st.global.f32 	[%rd367], %f522;
	add.s32 	%r110, %r4, 144;
	cvt.u64.u32 	%rd368, %r110;
	mad.lo.s64 	%rd369, %rd497, %rd368, %rd307;
	shl.b64 	%rd370, %rd369, 32;
	shr.s64 	%rd371, %rd370, 30;
	add.s64 	%rd372, %rd311, %rd371;
	st.global.f32 	[%rd372], %f532;
	add.s32 	%r111, %r4, 156;
	cvt.u64.u32 	%rd373, %r111;
	mad.lo.s64 	%rd374, %rd497, %rd373, %rd307;
	shl.b64 	%rd375, %rd374, 32;
	shr.s64 	%rd376, %rd375, 30;
	add.s64 	%rd377, %rd311, %rd376;
	st.global.f32 	[%rd377], %f542;
	add.s32 	%r112, %r4, 168;
	cvt.u64.u32 	%rd378, %r112;
	mad.lo.s64 	%rd379, %rd497, %rd378, %rd307;
	shl.b64 	%rd380, %rd379, 32;
	shr.s64 	%rd381, %rd380, 30;
	add.s64 	%rd382, %rd311, %rd381;
	st.global.f32 	[%rd382], %f546;
	add.s32 	%r113, %r4, 180;
	cvt.u64.u32 	%rd383, %r113;
	mad.lo.s64 	%rd384, %rd497, %rd383, %rd307;
	shl.b64 	%rd385, %rd384, 32;
	shr.s64 	%rd386, %rd385, 30;
	add.s64 	%rd387, %rd311, %rd386;
	st.global.f32 	[%rd387], %f553;
	add.s32 	%r114, %r4, 192;
	cvt.u64.u32 	%rd388, %r114;
	mad.lo.s64 	%rd389, %rd497, %rd388, %rd307;
	shl.b64 	%rd390, %rd389, 32;
	shr.s64 	%rd391, %rd390, 30;
	add.s64 	%rd392, %rd311, %rd391;
	st.global.f32 	[%rd392], %f559;
	add.s32 	%r115, %r4, 204;
	cvt.u64.u32 	%rd393, %r115;
	mad.lo.s64 	%rd394, %rd497, %rd393, %rd307;
	shl.b64 	%rd395, %rd394, 32;
	shr.s64 	%rd396, %rd395, 30;
	add.s64 	%rd397, %rd311, %rd396;
	st.global.f32 	[%rd397], %f566;
	add.s32 	%r116, %r4, 216;
	cvt.u64.u32 	%rd398, %r116;
	mad.lo.s64 	%rd399, %rd497, %rd398, %rd307;
	shl.b64 	%rd400, %rd399, 32;
	shr.s64 	%rd401, %rd400, 30;
	add.s64 	%rd402, %rd311, %rd401;
	st.global.f32 	[%rd402], %f572;
$L__BB1_11:
	ret;

}
	// .globl	_Z13update_bottomPfS_S_S_fmi
.visible .entry _Z13update_bottomPfS_S_S_fmi(
	.param .u64 .ptr .align 1 _Z13update_bottomPfS_S_S_fmi_param_0,
	.param .u64 .ptr .align 1 _Z13update_bottomPfS_S_S_fmi_param_1,
	.param .u64 .ptr .align 1 _Z13update_bottomPfS_S_S_fmi_param_2,
	.param .u64 .ptr .align 1 _Z13update_bottomPfS_S_S_fmi_param_3,
	.param .f32 _Z13update_bottomPfS_S_S_fmi_param_4,
	.param .u64 _Z13update_bottomPfS_S_S_fmi_param_5,
	.param .u32 _Z13update_bottomPfS_S_S_fmi_param_6
)
{
	.reg .pred 	%p<12>;
	.reg .b32 	%r<58>;
	.reg .b32 	%f<517>;
	.reg .b64 	%rd<279>;

	ld.param.u64 	%rd12, [_Z13update_bottomPfS_S_S_fmi_param_0];
	ld.param.u64 	%rd13, [_Z13update_bottomPfS_S_S_fmi_param_1];
	ld.param.u64 	%rd14, [_Z13update_bottomPfS_S_S_fmi_param_2];
	ld.param.u64 	%rd15, [_Z13update_bottomPfS_S_S_fmi_param_3];
	ld.param.u64 	%rd16, [_Z13update_bottomPfS_S_S_fmi_param_5];
	ld.param.u32 	%r4, [_Z13update_bottomPfS_S_S_fmi_param_6];
	cvta.to.global.u64 	%rd1, %rd13;
	mov.u32 	%r5, %tid.x;
	mov.u32 	%r6, %ctaid.x;
	mov.u32 	%r7, %ntid.x;
	mad.lo.s32 	%r1, %r6, %r7, %r5;
	mov.u32 	%r8, %tid.y;
	mov.u32 	%r9, %ctaid.y;
	mov.u32 	%r10, %ntid.y;
	mad.lo.s32 	%r2, %r9, %r10, %r8;
	cvt.u32.u64 	%r11, %rd16;
	mad.lo.s32 	%r3, %r2, %r11, %r1;
	mov.pred 	%p11, -1;
	setp.eq.s32 	%p4, %r1, 0;
	@%p4 bra 	$L__BB2_3;
	setp.eq.s32 	%p5, %r1, 3;
	@%p5 bra 	$L__BB2_3;
	setp.eq.s32 	%p11, %r2, 0;
$L__BB2_3:
	cvta.to.global.u64 	%rd17, %rd14;
	cvta.to.global.u64 	%rd18, %rd15;
	cvta.to.global.u64 	%rd19, %rd12;
	setp.ne.s32 	%p6, %r2, 3;
	not.pred 	%p7, %p11;
	and.pred  	%p8, %p7, %p6;
	setp.ne.s32 	%p9, %r4, 0;
	mul.wide.s32 	%rd20, %r3, 4;
	add.s64 	%rd21, %rd19, %rd20;
	ld.global.f32 	%f1, [%rd21];
	max.s32 	%r12, %r1, 1;
	add.s32 	%r13, %r12, -1;
	cvt.u64.u32 	%rd22, %r13;
	cvt.u64.u32 	%rd23, %r2;
	mul.lo.s64 	%rd2, %rd16, %rd23;
	add.s64 	%rd24, %rd2, %rd22;
	shl.b64 	%rd3, %rd16, 34;
	shl.b64 	%rd25, %rd24, 32;
	add.s64 	%rd26, %rd3, %rd25;
	shr.s64 	%rd27, %rd26, 30;
	add.s64 	%rd28, %rd19, %rd27;
	ld.global.f32 	%f2, [%rd28];
	min.s32 	%r14, %r1, 2;
	add.s32 	%r15, %r14, 1;
	cvt.u64.u32 	%rd29, %r15;
	add.s32 	%r16, %r2, 12;
	cvt.u64.u32 	%rd30, %r16;
	mul.lo.s64 	%rd4, %rd16, %rd30;
	add.s64 	%rd31, %rd4, %rd29;
	shl.b64 	%rd32, %rd31, 32;
	shr.s64 	%rd33, %rd32, 30;
	add.s64 	%rd34, %rd19, %rd33;
	ld.global.f32 	%f3, [%rd34];
	max.u32 	%r17, %r2, 1;
	add.s32 	%r18, %r17, -1;
	cvt.u64.u32 	%rd5, %r1;
	cvt.u64.u32 	%rd35, %r18;
	mad.lo.s64 	%rd36, %rd16, %rd35, %rd5;
	shl.b64 	%rd6, %rd16, 35;
	shl.b64 	%rd37, %rd36, 32;
	add.s64 	%rd38, %rd6, %rd37;
	shr.s64 	%rd39, %rd38, 30;
	add.s64 	%rd40, %rd19, %rd39;
	ld.global.f32 	%f4, [%rd40];
	add.s32 	%r19, %r17, 19;
	cvt.u64.u32 	%rd41, %r19;
	mad.lo.s64 	%rd42, %rd16, %rd41, %rd22;
	shl.b64 	%rd43, %rd42, 32;
	shr.s64 	%rd44, %rd43, 30;
	add.s64 	%rd45, %rd19, %rd44;
	ld.global.f32 	%f5, [%rd45];
	add.s32 	%r20, %r17, 23;
	cvt.u64.u32 	%rd46, %r20;
	mad.lo.s64 	%rd47, %rd16, %rd46, %rd29;
	shl.b64 	%rd48, %rd47, 32;
	shr.s64 	%rd49, %rd48, 30;
	add.s64 	%rd50, %rd19, %rd49;
	ld.global.f32 	%f6, [%rd50];
	min.u32 	%r21, %r2, 2;
	add.s32 	%r22, %r21, 1;
	cvt.u64.u32 	%rd51, %r22;
	mul.lo.s64 	%rd52, %rd16, %rd51;
	add.s64 	%rd53, %rd52, %rd5;
	shl.b64 	%rd7, %rd16, 36;
	shl.b64 	%rd54, %rd53, 32;
	add.s64 	%rd55, %rd7, %rd54;
	shr.s64 	%rd56, %rd55, 30;
	add.s64 	%rd57, %rd19, %rd56;
	ld.global.f32 	%f7, [%rd57];
	add.s32 	%r23, %r21, 29;
	cvt.u64.u32 	%rd58, %r23;
	mad.lo.s64 	%rd59, %rd16, %rd58, %rd29;
	shl.b64 	%rd60, %rd59, 32;
	shr.s64 	%rd61, %rd60, 30;
	add.s64 	%rd62, %rd19, %rd61;
	ld.global.f32 	%f8, [%rd62];
	add.s64 	%rd63, %rd52, %rd22;
	shl.b64 	%rd8, %rd16, 37;
	shl.b64 	%rd64, %rd63, 32;
	add.s64 	%rd65, %rd8, %rd64;
	shr.s64 	%rd66, %rd65, 30;
	add.s64 	%rd67, %rd19, %rd66;
	ld.global.f32 	%f9, [%rd67];
	add.s32 	%r24, %r2, 36;
	cvt.u64.u32 	%rd68, %r24;
	mad.lo.s64 	%rd69, %rd16, %rd68, %rd5;
	cvt.s64.s32 	%rd9, %rd69;
	shl.b64 	%rd70, %rd9, 2;
	add.s64 	%rd71, %rd18, %rd70;
	ld.global.f32 	%f10, [%rd71];
	add.s32 	%r25, %r2, 40;
	cvt.u64.u32 	%rd72, %r25;
	mul.lo.s64 	%rd10, %rd16, %rd72;
	add.s64 	%rd73, %rd10, %rd22;
	shl.b64 	%rd74, %rd73, 32;
	shr.s64 	%rd75, %rd74, 30;
	add.s64 	%rd76, %rd18, %rd75;
	ld.global.f32 	%f11, [%rd76];
	add.s32 	%r26, %r17, 43;
	cvt.u64.u32 	%rd77, %r26;
	mad.lo.s64 	%rd78, %rd16, %rd77, %rd5;
	shl.b64 	%rd79, %rd78, 32;
	shr.s64 	%rd80, %rd79, 30;
	add.s64 	%rd81, %rd18, %rd80;
	ld.global.f32 	%f12, [%rd81];
	add.s32 	%r27, %r2, 48;
	cvt.u64.u32 	%rd82, %r27;
	mul.lo.s64 	%rd11, %rd16, %rd82;
	add.s64 	%rd83, %rd11, %rd29;
	shl.b64 	%rd84, %rd83, 32;
	shr.s64 	%rd85, %rd84, 30;
	add.s64 	%rd86, %rd18, %rd85;
	ld.global.f32 	%f13, [%rd86];
	add.s32 	%r28, %r21, 53;
	cvt.u64.u32 	%rd87, %r28;
	mad.lo.s64 	%rd88, %rd16, %rd87, %rd5;
	shl.b64 	%rd89, %rd88, 32;
	shr.s64 	%rd90, %rd89, 30;
	add.s64 	%rd91, %rd18, %rd90;
	ld.global.f32 	%f14, [%rd91];
	add.s32 	%r29, %r2, 168;
	cvt.u64.u32 	%rd92, %r29;
	mad.lo.s64 	%rd93, %rd16, %rd92, %rd5;
	shl.b64 	%rd94, %rd93, 32;
	shr.s64 	%rd95, %rd94, 30;
	add.s64 	%rd96, %rd17, %rd95;
	ld.global.f32 	%f15, [%rd96];
	add.s32 	%r30, %r2, 180;
	cvt.u64.u32 	%rd97, %r30;
	mad.lo.s64 	%rd98, %rd16, %rd97, %rd22;
	shl.b64 	%rd99, %rd98, 32;
	shr.s64 	%rd100, %rd99, 30;
	add.s64 	%rd101, %rd17, %rd100;
	ld.global.f32 	%f16, [%rd101];
	add.s32 	%r31, %r17, 191;
	cvt.u64.u32 	%rd102, %r31;
	mad.lo.s64 	%rd103, %rd16, %rd102, %rd5;
	shl.b64 	%rd104, %rd103, 32;
	shr.s64 	%rd105, %rd104, 30;
	add.s64 	%rd106, %rd17, %rd105;
	ld.global.f32 	%f17, [%rd106];
	add.s32 	%r32, %r2, 204;
	cvt.u64.u32 	%rd107, %r32;
	mad.lo.s64 	%rd108, %rd16, %rd107, %rd29;
	shl.b64 	%rd109, %rd108, 32;
	shr.s64 	%rd110, %rd109, 30;
	add.s64 	%rd111, %rd17, %rd110;
	ld.global.f32 	%f18, [%rd111];
	add.s32 	%r33, %r21, 217;
	cvt.u64.u32 	%rd112, %r33;
	mad.lo.s64 	%rd113, %rd16, %rd112, %rd5;
	shl.b64 	%rd114, %rd113, 32;
	shr.s64 	%rd115, %rd114, 30;
	add.s64 	%rd116, %rd17, %rd115;
	ld.global.f32 	%f19, [%rd116];
	and.pred  	%p10, %p9, %p8;
	@%p10 bra 	$L__BB2_5;
	add.s64 	%rd201, %rd1, %rd20;
	st.global.f32 	[%rd201], %f1;
	add.s64 	%rd202, %rd2, %rd5;
	shl.b64 	%rd203, %rd202, 32;
	add.s64 	%rd204, %rd3, %rd203;
	shr.s64 	%rd205, %rd204, 30;
	add.s64 	%rd206, %rd1, %rd205;
	st.global.f32 	[%rd206], %f3;
	add.s64 	%rd207, %rd204, %rd3;
	shr.s64 	%rd208, %rd207, 30;
	add.s64 	%rd209, %rd1, %rd208;
	st.global.f32 	[%rd209], %f7;
	add.s64 	%rd210, %rd4, %rd5;
	shl.b64 	%rd211, %rd210, 32;
	shr.s64 	%rd212, %rd211, 30;
	add.s64 	%rd213, %rd1, %rd212;
	st.global.f32 	[%rd213], %f2;
	add.s64 	%rd214, %rd207, %rd6;
	shr.s64 	%rd215, %rd214, 30;
	add.s64 	%rd216, %rd1, %rd215;
	st.global.f32 	[%rd216], %f4;
	add.s32 	%r49, %r2, 20;
	cvt.u64.u32 	%rd217, %r49;
	mad.lo.s64 	%rd218, %rd16, %rd217, %rd5;
	shl.b64 	%rd219, %rd218, 32;
	shr.s64 	%rd220, %rd219, 30;
	add.s64 	%rd221, %rd1, %rd220;
	st.global.f32 	[%rd221], %f8;
	add.s32 	%r50, %r2, 24;
	cvt.u64.u32 	%rd222, %r50;
	mad.lo.s64 	%rd223, %rd16, %rd222, %rd5;
	shl.b64 	%rd224, %rd223, 32;
	shr.s64 	%rd225, %rd224, 30;
	add.s64 	%rd226, %rd1, %rd225;
	st.global.f32 	[%rd226], %f9;
	add.s32 	%r51, %r2, 28;
	cvt.u64.u32 	%rd227, %r51;
	mad.lo.s64 	%rd228, %rd16, %rd227, %rd5;
	shl.b64 	%rd229, %rd228, 32;
	shr.s64 	%rd230, %rd229, 30;
	add.s64 	%rd231, %rd1, %rd230;
	st.global.f32 	[%rd231], %f5;
	add.s64 	%rd232, %rd214, %rd7;
	shr.s64 	%rd233, %rd232, 30;
	add.s64 	%rd234, %rd1, %rd233;
	st.global.f32 	[%rd234], %f6;
	add.s64 	%rd236, %rd1, %rd70;
	st.global.f32 	[%rd236], %f15;
	add.s64 	%rd237, %rd10, %rd5;
	shl.b64 	%rd238, %rd237, 32;
	shr.s64 	%rd239, %rd238, 30;
	add.s64 	%rd240, %rd1, %rd239;
	st.global.f32 	[%rd240], %f18;
	add.s32 	%r52, %r2, 44;
	cvt.u64.u32 	%rd241, %r52;
	mad.lo.s64 	%rd242, %rd16, %rd241, %rd5;
	shl.b64 	%rd243, %rd242, 32;
	shr.s64 	%rd244, %rd243, 30;
	add.s64 	%rd245, %rd1, %rd244;
	st.global.f32 	[%rd245], %f19;
	add.s64 	%rd246, %rd11, %rd5;
	shl.b64 	%rd247, %rd246, 32;
	shr.s64 	%rd248, %rd247, 30;
	add.s64 	%rd249, %rd1, %rd248;
	st.global.f32 	[%rd249], %f16;
	add.s32 	%r53, %r2, 52;
	cvt.u64.u32 	%rd250, %r53;
	mad.lo.s64 	%rd251, %rd16, %rd250, %rd5;
	shl.b64 	%rd252, %rd251, 32;
	shr.s64 	%rd253, %rd252, 30;
	add.s64 	%rd254, %rd1, %rd253;
	st.global.f32 	[%rd254], %f17;
	add.s32 	%r54, %r2, 56;
	cvt.u64.u32 	%rd255, %r54;
	mad.lo.s64 	%rd256, %rd16, %rd255, %rd5;
	shl.b64 	%rd257, %rd256, 32;
	shr.s64 	%rd258, %rd257, 30;
	add.s64 	%rd259, %rd1, %rd258;
	st.global.f32 	[%rd259], %f10;
	add.s32 	%r55, %r2, 60;
	cvt.u64.u32 	%rd260, %r55;
	mad.lo.s64 	%rd261, %rd16, %rd260, %rd5;
	shl.b64 	%rd262, %rd261, 32;
	shr.s64 	%rd263, %rd262, 30;
	add.s64 	%rd264, %rd1, %rd263;
	st.global.f32 	[%rd264], %f13;
	add.s64 	%rd265, %rd232, %rd8;
	shr.s64 	%rd266, %rd265, 30;
	add.s64 	%rd267, %rd1, %rd266;
	st.global.f32 	[%rd267], %f14;
	add.s32 	%r56, %r2, 68;
	cvt.u64.u32 	%rd268, %r56;
	mad.lo.s64 	%rd269, %rd16, %rd268, %rd5;
	shl.b64 	%rd270, %rd269, 32;
	shr.s64 	%rd271, %rd270, 30;
	add.s64 	%rd272, %rd1, %rd271;
	st.global.f32 	[%rd272], %f11;
	add.s32 	%r57, %r2, 72;
	cvt.u64.u32 	%rd273, %r57;
	mad.lo.s64 	%rd274, %rd16, %rd273, %rd5;
	shl.b64 	%rd275, %rd274, 32;
	shr.s64 	%rd276, %rd275, 30;
	add.s64 	%rd277, %rd1, %rd276;
	st.global.f32 	[%rd277], %f12;
	bra.uni 	$L__BB2_6;
$L__BB2_5:
	ld.param.f32 	%f516, [_Z13update_bottomPfS_S_S_fmi_param_4];
	ld.param.u64 	%rd278, [_Z13update_bottomPfS_S_S_fmi_param_1];
	cvt.u32.u64 	%r34, %rd16;
	mov.u32 	%r35, %ctaid.x;
	mov.u32 	%r36, %ntid.x;
	mov.u32 	%r37, %tid.x;
	mad.lo.s32 	%r38, %r35, %r36, %r37;
	mad.lo.s32 	%r39, %r2, %r34, %r38;
	sub.f32 	%f21, %f2, %f3;
	add.f32 	%f22, %f21, %f5;
	sub.f32 	%f23, %f22, %f6;
	sub.f32 	%f24, %f23, %f8;
	add.f32 	%f25, %f24, %f9;
	add.f32 	%f26, %f25, %f11;
	sub.f32 	%f27, %f26, %f13;
	add.f32 	%f28, %f27, %f16;
	sub.f32 	%f29, %f28, %f18;
	sub.f32 	%f30, %f4, %f7;
	add.f32 	%f31, %f5, %f30;
	add.f32 	%f32, %f6, %f31;
	sub.f32 	%f33, %f32, %f8;
	sub.f32 	%f34, %f33, %f9;
	add.f32 	%f35, %f34, %f12;
	sub.f32 	%f36, %f35, %f14;
	add.f32 	%f37, %f36, %f17;
	sub.f32 	%f38, %f37, %f19;
	add.f32 	%f39, %f10, %f11;
	add.f32 	%f40, %f39, %f12;
	add.f32 	%f41, %f40, %f13;
	add.f32 	%f42, %f41, %f14;
	sub.f32 	%f43, %f42, %f15;
	sub.f32 	%f44, %f43, %f16;
	sub.f32 	%f45, %f44, %f17;
	sub.f32 	%f46, %f45, %f18;
	sub.f32 	%f47, %f46, %f19;
	add.f32 	%f48, %f1, %f2;
	add.f32 	%f49, %f48, %f4;
	add.f32 	%f50, %f3, %f49;
	add.f32 	%f51, %f50, %f7;
	add.f32 	%f52, %f5, %f51;
	add.f32 	%f53, %f6, %f52;
	add.f32 	%f54, %f8, %f53;
	add.f32 	%f55, %f9, %f54;
	add.f32 	%f56, %f10, %f55;
	add.f32 	%f57, %f11, %f56;
	add.f32 	%f58, %f12, %f57;
	add.f32 	%f59, %f13, %f58;
	add.f32 	%f60, %f14, %f59;
	add.f32 	%f61, %f15, %f60;
	add.f32 	%f62, %f16, %f61;
	add.f32 	%f63, %f17, %f62;
	add.f32 	%f64, %f18, %f63;
	add.f32 	%f65, %f19, %f64;
	mul.f32 	%f66, %f38, %f38;
	fma.rn.f32 	%f67, %f29, %f29, %f66;
	mul.f32 	%f68, %f47, %f47;
	add.f32 	%f69, %f68, %f67;
	sub.f32 	%f70, %f5, %f1;
	add.f32 	%f71, %f70, %f6;
	add.f32 	%f72, %f71, %f8;
	add.f32 	%f73, %f72, %f9;
	add.f32 	%f74, %f73, %f11;
	add.f32 	%f75, %f74, %f12;
	add.f32 	%f76, %f75, %f13;
	add.f32 	%f77, %f76, %f14;
	add.f32 	%f78, %f77, %f16;
	add.f32 	%f79, %f78, %f17;
	add.f32 	%f80, %f79, %f18;
	add.f32 	%f81, %f80, %f19;
	sub.f32 	%f82, %f81, %f69;
	mul.f32 	%f83, %f82, 0f41980000;
	mul.f32 	%f84, %f2, 0fC0800000;
	fma.rn.f32 	%f85, %f1, 0f41400000, %f84;
	fma.rn.f32 	%f86, %f4, 0fC0800000, %f85;
	fma.rn.f32 	%f87, %f3, 0fC0800000, %f86;
	fma.rn.f32 	%f88, %f7, 0fC0800000, %f87;
	add.f32 	%f89, %f5, %f88;
	add.f32 	%f90, %f6, %f89;
	add.f32 	%f91, %f8, %f90;
	add.f32 	%f92, %f9, %f91;
	fma.rn.f32 	%f93, %f10, 0fC0800000, %f92;
	add.f32 	%f94, %f11, %f93;
	add.f32 	%f95, %f12, %f94;
	add.f32 	%f96, %f13, %f95;
	add.f32 	%f97, %f14, %f96;
	fma.rn.f32 	%f98, %f15, 0fC0800000, %f97;
	add.f32 	%f99, %f16, %f98;
	add.f32 	%f100, %f17, %f99;
	add.f32 	%f101, %f18, %f100;
	add.f32 	%f102, %f19, %f101;
	fma.rn.f32 	%f103, %f69, 0f40F14514, %f102;
	mul.f32 	%f104, %f2, 0f40400000;
	mul.f32 	%f105, %f3, 0f40400000;
	sub.f32 	%f106, %f105, %f104;
	add.f32 	%f107, %f106, %f29;
	mul.f32 	%f108, %f107, 0f3FD55555;
	mul.f32 	%f109, %f4, 0f40400000;
	mul.f32 	%f110, %f7, 0f40400000;
	sub.f32 	%f111, %f110, %f109;
	add.f32 	%f112, %f111, %f38;
	mul.f32 	%f113, %f112, 0f3FD55555;
	mul.f32 	%f114, %f10, 0f40400000;
	mul.f32 	%f115, %f15, 0f40400000;
	sub.f32 	%f116, %f115, %f114;
	add.f32 	%f117, %f116, %f47;
	mul.f32 	%f118, %f117, 0f3FD55555;
	add.f32 	%f119, %f2, %f2;
	sub.f32 	%f120, %f119, %f4;
	fma.rn.f32 	%f121, %f3, 0f40000000, %f120;
	sub.f32 	%f122, %f121, %f7;
	add.f32 	%f123, %f5, %f122;
	add.f32 	%f124, %f6, %f123;
	add.f32 	%f125, %f8, %f124;
	add.f32 	%f126, %f9, %f125;
	sub.f32 	%f127, %f126, %f10;
	add.f32 	%f128, %f11, %f127;
	add.f32 	%f129, %f12, %f12;
	sub.f32 	%f130, %f128, %f129;
	add.f32 	%f131, %f13, %f130;
	add.f32 	%f132, %f14, %f14;
	sub.f32 	%f133, %f131, %f132;
	sub.f32 	%f134, %f133, %f15;
	add.f32 	%f135, %f16, %f134;
	add.f32 	%f136, %f17, %f17;
	sub.f32 	%f137, %f135, %f136;
	add.f32 	%f138, %f18, %f137;
	add.f32 	%f139, %f19, %f19;
	sub.f32 	%f140, %f138, %f139;
	add.f32 	%f141, %f29, %f29;
	mul.f32 	%f142, %f29, %f141;
	add.f32 	%f143, %f66, %f68;
	sub.f32 	%f144, %f142, %f143;
	sub.f32 	%f145, %f140, %f144;
	add.f32 	%f146, %f4, %f4;
	fma.rn.f32 	%f147, %f2, 0fC0800000, %f146;
	fma.rn.f32 	%f148, %f3, 0fC0800000, %f147;
	add.f32 	%f149, %f7, %f7;
	add.f32 	%f150, %f148, %f149;
	add.f32 	%f151, %f5, %f150;
	add.f32 	%f152, %f6, %f151;
	add.f32 	%f153, %f8, %f152;
	add.f32 	%f154, %f9, %f153;
	fma.rn.f32 	%f155, %f10, 0f40000000, %f154;
	add.f32 	%f156, %f11, %f155;
	fma.rn.f32 	%f157, %f12, 0fC0000000, %f156;
	add.f32 	%f158, %f13, %f157;
	fma.rn.f32 	%f159, %f14, 0fC0000000, %f158;
	fma.rn.f32 	%f160, %f15, 0f40000000, %f159;
	add.f32 	%f161, %f16, %f160;
	fma.rn.f32 	%f162, %f17, 0fC0000000, %f161;
	add.f32 	%f163, %f18, %f162;
	fma.rn.f32 	%f164, %f19, 0fC0000000, %f163;
	add.f32 	%f165, %f4, %f7;
	add.f32 	%f166, %f5, %f165;
	add.f32 	%f167, %f6, %f166;
	add.f32 	%f168, %f8, %f167;
	add.f32 	%f169, %f9, %f168;
	sub.f32 	%f170, %f169, %f10;
	sub.f32 	%f171, %f170, %f11;
	sub.f32 	%f172, %f171, %f13;
	sub.f32 	%f173, %f172, %f15;
	sub.f32 	%f174, %f173, %f16;
	sub.f32 	%f175, %f174, %f18;
	sub.f32 	%f176, %f66, %f68;
	sub.f32 	%f177, %f175, %f176;
	mul.f32 	%f178, %f4, 0fC0000000;
	sub.f32 	%f179, %f178, %f149;
	add.f32 	%f180, %f5, %f179;
	add.f32 	%f181, %f6, %f180;
	add.f32 	%f182, %f8, %f181;
	add.f32 	%f183, %f9, %f182;
	fma.rn.f32 	%f184, %f10, 0f40000000, %f183;
	sub.f32 	%f185, %f184, %f11;
	sub.f32 	%f186, %f185, %f13;
	fma.rn.f32 	%f187, %f15, 0f40000000, %f186;
	sub.f32 	%f188, %f187, %f16;
	sub.f32 	%f189, %f188, %f18;
	sub.f32 	%f190, %f5, %f6;
	add.f32 	%f191, %f190, %f8;
	sub.f32 	%f192, %f191, %f9;
	mul.f32 	%f193, %f29, %f38;
	sub.f32 	%f194, %f192, %f193;
	sub.f32 	%f195, %f12, %f14;
	sub.f32 	%f196, %f195, %f17;
	add.f32 	%f197, %f196, %f19;
	mul.f32 	%f198, %f38, %f47;
	sub.f32 	%f199, %f197, %f198;
	sub.f32 	%f200, %f11, %f13;
	sub.f32 	%f201, %f200, %f16;
	add.f32 	%f202, %f201, %f18;
	mul.f32 	%f203, %f29, %f47;
	sub.f32 	%f204, %f202, %f203;
	sub.f32 	%f205, %f190, %f8;
	add.f32 	%f206, %f205, %f9;
	sub.f32 	%f207, %f206, %f11;
	add.f32 	%f208, %f207, %f13;
	sub.f32 	%f209, %f208, %f16;
	add.f32 	%f210, %f209, %f18;
	neg.f32 	%f211, %f6;
	sub.f32 	%f212, %f211, %f5;
	add.f32 	%f213, %f212, %f8;
	add.f32 	%f214, %f213, %f9;
	add.f32 	%f215, %f214, %f12;
	sub.f32 	%f216, %f215, %f14;
	add.f32 	%f217, %f216, %f17;
	sub.f32 	%f218, %f217, %f19;
	sub.f32 	%f219, %f11, %f12;
	add.f32 	%f220, %f219, %f13;
	sub.f32 	%f221, %f220, %f14;
	sub.f32 	%f222, %f221, %f16;
	add.f32 	%f223, %f222, %f17;
	sub.f32 	%f224, %f223, %f18;
	add.f32 	%f225, %f224, %f19;
	mul.f32 	%f226, %f69, 0f3D049C9C;
	fma.rn.f32 	%f227, %f65, 0f3DD34D35, %f226;
	mul.f32 	%f228, %f29, 0f3E2AAAAB;
	add.f32 	%f229, %f228, %f227;
	mul.f32 	%f230, %f38, 0f3E2AAAAB;
	add.f32 	%f231, %f230, %f227;
	sub.f32 	%f232, %f227, %f228;
	sub.f32 	%f233, %f227, %f230;
	mul.f32 	%f234, %f69, 0f3D098384;
	fma.rn.f32 	%f235, %f65, 0f3C820820, %f234;
	add.f32 	%f236, %f29, %f38;
	mul.f32 	%f237, %f236, 0f3DAAAAAB;
	add.f32 	%f238, %f237, %f235;
	sub.f32 	%f239, %f29, %f38;
	mul.f32 	%f240, %f239, 0f3DAAAAAB;
	sub.f32 	%f241, %f235, %f240;
	sub.f32 	%f242, %f235, %f237;
	add.f32 	%f243, %f240, %f235;
	mul.f32 	%f244, %f47, 0f3E2AAAAB;
	add.f32 	%f245, %f244, %f227;
	add.f32 	%f246, %f29, %f47;
	mul.f32 	%f247, %f246, 0f3DAAAAAB;
	add.f32 	%f248, %f247, %f235;
	add.f32 	%f249, %f38, %f47;
	mul.f32 	%f250, %f249, 0f3DAAAAAB;
	add.f32 	%f251, %f250, %f235;
	sub.f32 	%f252, %f29, %f47;
	mul.f32 	%f253, %f252, 0f3DAAAAAB;
	sub.f32 	%f254, %f235, %f253;
	sub.f32 	%f255, %f38, %f47;
	mul.f32 	%f256, %f255, 0f3DAAAAAB;
	sub.f32 	%f257, %f235, %f256;
	sub.f32 	%f258, %f227, %f244;
	add.f32 	%f259, %f253, %f235;
	add.f32 	%f260, %f256, %f235;
	sub.f32 	%f261, %f235, %f247;
	sub.f32 	%f262, %f235, %f250;
	fma.rn.f32 	%f263, %f144, 0f3D638E39, %f229;
	mul.f32 	%f264, %f144, 0fBCE38E39;
	fma.rn.f32 	%f265, %f176, 0f3DAAAAAB, %f264;
	add.f32 	%f266, %f265, %f231;
	fma.rn.f32 	%f267, %f144, 0f3D638E39, %f232;
	add.f32 	%f268, %f265, %f233;
	mul.f32 	%f269, %f144, 0f3CE38E39;
	fma.rn.f32 	%f270, %f176, 0f3DAAAAAB, %f269;
	mul.f32 	%f271, %f29, 0f3E800000;
	fma.rn.f32 	%f272, %f271, %f38, %f270;
	add.f32 	%f273, %f238, %f272;
	mul.f32 	%f274, %f29, 0fBE800000;
	fma.rn.f32 	%f275, %f274, %f38, %f270;
	add.f32 	%f276, %f241, %f275;
	add.f32 	%f277, %f242, %f272;
	add.f32 	%f278, %f243, %f275;
	fma.rn.f32 	%f279, %f176, 0fBDAAAAAB, %f264;
	add.f32 	%f280, %f279, %f245;
	fma.rn.f32 	%f281, %f176, 0fBDAAAAAB, %f269;
	fma.rn.f32 	%f282, %f271, %f47, %f281;
	add.f32 	%f283, %f248, %f282;
	mul.f32 	%f284, %f144, 0fBD638E39;
	mul.f32 	%f285, %f38, 0f3E800000;
	mul.f32 	%f286, %f47, %f285;
	add.f32 	%f287, %f286, %f284;
	add.f32 	%f288, %f287, %f251;
	fma.rn.f32 	%f289, %f274, %f47, %f281;
	add.f32 	%f290, %f254, %f289;
	sub.f32 	%f291, %f284, %f286;
	add.f32 	%f292, %f291, %f257;
	add.f32 	%f293, %f279, %f258;
	add.f32 	%f294, %f259, %f289;
	add.f32 	%f295, %f291, %f260;
	add.f32 	%f296, %f261, %f282;
	add.f32 	%f297, %f287, %f262;
	sub.f32 	%f298, %f2, %f263;
	sub.f32 	%f299, %f3, %f267;
	add.f32 	%f300, %f298, %f299;
	sub.f32 	%f301, %f5, %f273;
	add.f32 	%f302, %f301, %f300;
	sub.f32 	%f303, %f6, %f276;
	add.f32 	%f304, %f303, %f302;
	sub.f32 	%f305, %f8, %f277;
	add.f32 	%f306, %f305, %f304;
	sub.f32 	%f307, %f9, %f278;
	add.f32 	%f308, %f307, %f306;
	sub.f32 	%f309, %f11, %f283;
	add.f32 	%f310, %f309, %f308;
	sub.f32 	%f311, %f13, %f290;
	add.f32 	%f312, %f311, %f310;
	sub.f32 	%f313, %f16, %f294;
	add.f32 	%f314, %f313, %f312;
	sub.f32 	%f315, %f18, %f296;
	add.f32 	%f316, %f315, %f314;
	sub.f32 	%f317, %f4, %f266;
	sub.f32 	%f318, %f7, %f268;
	add.f32 	%f319, %f317, %f318;
	add.f32 	%f320, %f301, %f319;
	add.f32 	%f321, %f303, %f320;
	add.f32 	%f322, %f305, %f321;
	add.f32 	%f323, %f307, %f322;
	sub.f32 	%f324, %f12, %f288;
	add.f32 	%f325, %f324, %f323;
	sub.f32 	%f326, %f14, %f292;
	add.f32 	%f327, %f326, %f325;
	sub.f32 	%f328, %f17, %f295;
	add.f32 	%f329, %f328, %f327;
	sub.f32 	%f330, %f19, %f297;
	add.f32 	%f331, %f330, %f329;
	sub.f32 	%f332, %f10, %f280;
	sub.f32 	%f333, %f15, %f293;
	add.f32 	%f334, %f332, %f333;
	add.f32 	%f335, %f309, %f334;
	add.f32 	%f336, %f311, %f335;
	add.f32 	%f337, %f313, %f336;
	add.f32 	%f338, %f315, %f337;
	add.f32 	%f339, %f324, %f338;
	add.f32 	%f340, %f326, %f339;
	add.f32 	%f341, %f328, %f340;
	add.f32 	%f342, %f330, %f341;
	add.f32 	%f343, %f301, %f305;
	sub.f32 	%f344, %f343, %f303;
	sub.f32 	%f345, %f344, %f307;
	add.f32 	%f346, %f309, %f315;
	sub.f32 	%f347, %f346, %f311;
	sub.f32 	%f348, %f347, %f313;
	add.f32 	%f349, %f324, %f330;
	sub.f32 	%f350, %f349, %f326;
	sub.f32 	%f351, %f350, %f328;
	mul.f32 	%f352, %f331, %f331;
	fma.rn.f32 	%f353, %f316, %f316, %f352;
	fma.rn.f32 	%f354, %f342, %f342, %f353;
	add.f32 	%f355, %f345, %f345;
	fma.rn.f32 	%f356, %f345, %f355, %f354;
	add.f32 	%f357, %f351, %f351;
	fma.rn.f32 	%f358, %f351, %f357, %f356;
	add.f32 	%f359, %f348, %f348;
	fma.rn.f32 	%f360, %f348, %f359, %f358;
	sqrt.rn.f32 	%f361, %f360;
	rcp.rn.f32 	%f362, %f516;
	mul.f32 	%f363, %f361, 0f3F82557B;
	fma.rn.f32 	%f364, %f362, %f362, %f363;
	sqrt.rn.f32 	%f365, %f364;
	sub.f32 	%f366, %f365, %f362;
	fma.rn.f32 	%f367, %f366, 0f3F000000, %f362;
	rcp.rn.f32 	%f368, %f367;
	mul.f32 	%f369, %f83, 0fBC4D5033;
	fma.rn.f32 	%f370, %f103, 0f3D430C31, %f369;
	sub.f32 	%f371, %f1, %f370;
	mul.f32 	%f372, %f103, 0fBC820821;
	fma.rn.f32 	%f373, %f83, 0fBB969026, %f372;
	mul.f32 	%f374, %f108, 0f3DCCCCCD;
	sub.f32 	%f375, %f373, %f374;
	mul.f32 	%f376, %f145, %f368;
	sub.f32 	%f377, %f376, %f164;
	fma.rn.f32 	%f378, %f377, 0f3D638E39, %f375;
	sub.f32 	%f379, %f2, %f378;
	mul.f32 	%f380, %f113, 0f3DCCCCCD;
	sub.f32 	%f381, %f373, %f380;
	fma.rn.f32 	%f382, %f377, 0fBCE38E39, %f381;
	mul.f32 	%f383, %f177, %f368;
	sub.f32 	%f384, %f383, %f189;
	fma.rn.f32 	%f385, %f384, 0f3DAAAAAB, %f382;
	sub.f32 	%f386, %f4, %f385;
	add.f32 	%f387, %f374, %f373;
	fma.rn.f32 	%f388, %f377, 0f3D638E39, %f387;
	sub.f32 	%f389, %f3, %f388;
	add.f32 	%f390, %f380, %f373;
	fma.rn.f32 	%f391, %f377, 0fBCE38E39, %f390;
	fma.rn.f32 	%f392, %f384, 0f3DAAAAAB, %f391;
	sub.f32 	%f393, %f7, %f392;
	mul.f32 	%f394, %f103, 0f3B820821;
	fma.rn.f32 	%f395, %f83, 0f3B5B0037, %f394;
	add.f32 	%f396, %f108, %f113;
	mul.f32 	%f397, %f396, 0f3CCCCCCD;
	add.f32 	%f398, %f397, %f395;
	mul.f32 	%f399, %f164, 0f3C638E39;
	add.f32 	%f400, %f399, %f398;
	mul.f32 	%f401, %f189, 0f3D2AAAAB;
	add.f32 	%f402, %f401, %f400;
	sub.f32 	%f403, %f210, %f218;
	fma.rn.f32 	%f404, %f403, 0f3E000000, %f402;
	mul.f32 	%f405, %f145, 0f3CE38E39;
	mul.f32 	%f406, %f177, 0f3DAAAAAB;
	add.f32 	%f407, %f406, %f405;
	mul.f32 	%f408, %f194, 0f3E800000;
	add.f32 	%f409, %f408, %f407;
	fma.rn.f32 	%f410, %f409, %f368, %f404;
	sub.f32 	%f411, %f5, %f410;
	sub.f32 	%f412, %f108, %f113;
	mul.f32 	%f413, %f412, 0f3CCCCCCD;
	sub.f32 	%f414, %f395, %f413;
	add.f32 	%f415, %f399, %f414;
	add.f32 	%f416, %f401, %f415;
	neg.f32 	%f417, %f210;
	sub.f32 	%f418, %f417, %f218;
	fma.rn.f32 	%f419, %f418, 0f3E000000, %f416;
	sub.f32 	%f420, %f407, %f408;
	fma.rn.f32 	%f421, %f420, %f368, %f419;
	sub.f32 	%f422, %f6, %f421;
	sub.f32 	%f423, %f395, %f397;
	add.f32 	%f424, %f399, %f423;
	add.f32 	%f425, %f401, %f424;
	sub.f32 	%f426, %f218, %f210;
	fma.rn.f32 	%f427, %f426, 0f3E000000, %f425;
	fma.rn.f32 	%f428, %f409, %f368, %f427;
	sub.f32 	%f429, %f8, %f428;
	add.f32 	%f430, %f413, %f395;
	add.f32 	%f431, %f399, %f430;
	add.f32 	%f432, %f401, %f431;
	add.f32 	%f433, %f210, %f218;
	fma.rn.f32 	%f434, %f433, 0f3E000000, %f432;
	fma.rn.f32 	%f435, %f420, %f368, %f434;
	sub.f32 	%f436, %f9, %f435;
	mul.f32 	%f437, %f118, 0f3DCCCCCD;
	sub.f32 	%f438, %f373, %f437;
	fma.rn.f32 	%f439, %f377, 0fBCE38E39, %f438;
	fma.rn.f32 	%f440, %f384, 0fBDAAAAAB, %f439;
	sub.f32 	%f441, %f10, %f440;
	add.f32 	%f442, %f108, %f118;
	mul.f32 	%f443, %f442, 0f3CCCCCCD;
	add.f32 	%f444, %f443, %f395;
	add.f32 	%f445, %f399, %f444;
	sub.f32 	%f446, %f445, %f401;
	sub.f32 	%f447, %f225, %f210;
	fma.rn.f32 	%f448, %f447, 0f3E000000, %f446;
	sub.f32 	%f449, %f405, %f406;
	mul.f32 	%f450, %f204, 0f3E800000;
	add.f32 	%f451, %f450, %f449;
	fma.rn.f32 	%f452, %f451, %f368, %f448;
	sub.f32 	%f453, %f11, %f452;
	add.f32 	%f454, %f113, %f118;
	mul.f32 	%f455, %f454, 0f3CCCCCCD;
	add.f32 	%f456, %f455, %f395;
	sub.f32 	%f457, %f218, %f225;
	fma.rn.f32 	%f458, %f457, 0f3E000000, %f456;
	mul.f32 	%f459, %f164, 0f3CE38E39;
	sub.f32 	%f460, %f458, %f459;
	mul.f32 	%f461, %f145, 0fBD638E39;
	mul.f32 	%f462, %f199, 0f3E800000;
	add.f32 	%f463, %f462, %f461;
	fma.rn.f32 	%f464, %f463, %f368, %f460;
	sub.f32 	%f465, %f12, %f464;
	sub.f32 	%f466, %f108, %f118;
	mul.f32 	%f467, %f466, 0f3CCCCCCD;
	sub.f32 	%f468, %f395, %f467;
	add.f32 	%f469, %f399, %f468;
	sub.f32 	%f470, %f469, %f401;
	add.f32 	%f471, %f210, %f225;
	fma.rn.f32 	%f472, %f471, 0f3E000000, %f470;
	sub.f32 	%f473, %f449, %f450;
	fma.rn.f32 	%f474, %f473, %f368, %f472;
	sub.f32 	%f475, %f13, %f474;
	sub.f32 	%f476, %f113, %f118;
	mul.f32 	%f477, %f476, 0f3CCCCCCD;
	sub.f32 	%f478, %f395, %f477;
	neg.f32 	%f479, %f218;
	sub.f32 	%f480, %f479, %f225;
	fma.rn.f32 	%f481, %f480, 0f3E000000, %f478;
	sub.f32 	%f482, %f481, %f459;
	sub.f32 	%f483, %f461, %f462;
	fma.rn.f32 	%f484, %f483, %f368, %f482;
	sub.f32 	%f485, %f14, %f484;
	add.f32 	%f486, %f437, %f373;
	fma.rn.f32 	%f487, %f377, 0fBCE38E39, %f486;
	fma.rn.f32 	%f488, %f384, 0fBDAAAAAB, %f487;
	sub.f32 	%f489, %f15, %f488;
	add.f32 	%f490, %f467, %f395;
	add.f32 	%f491, %f399, %f490;
	sub.f32 	%f492, %f491, %f401;
	sub.f32 	%f493, %f417, %f225;
	fma.rn.f32 	%f494, %f493, 0f3E000000, %f492;
	fma.rn.f32 	%f495, %f473, %f368, %f494;
	sub.f32 	%f496, %f16, %f495;
	add.f32 	%f497, %f477, %f395;
	add.f32 	%f498, %f218, %f225;
	fma.rn.f32 	%f499, %f498, 0f3E000000, %f497;
	sub.f32 	%f500, %f499, %f459;
	fma.rn.f32 	%f501, %f483, %f368, %f500;
	sub.f32 	%f502, %f17, %f501;
	sub.f32 	%f503, %f395, %f443;
	add.f32 	%f504, %f399, %f503;
	sub.f32 	%f505, %f504, %f401;
	sub.f32 	%f506, %f210, %f225;
	fma.rn.f32 	%f507, %f506, 0f3E000000, %f505;
	fma.rn.f32 	%f508, %f451, %f368, %f507;
	sub.f32 	%f509, %f18, %f508;
	sub.f32 	%f510, %f395, %f455;
	sub.f32 	%f511, %f225, %f218;
	fma.rn.f32 	%f512, %f511, 0f3E000000, %f510;
	sub.f32 	%f513, %f512, %f459;
	fma.rn.f32 	%f514, %f463, %f368, %f513;
	sub.f32 	%f515, %f19, %f514;
	cvta.to.global.u64 	%rd117, %rd278;
	mul.wide.s32 	%rd118, %r39, 4;
	add.s64 	%rd119, %rd117, %rd118;
	st.global.f32 	[%rd119], %f371;
	add.s64 	%rd120, %rd2, %rd5;
	shl.b64 	%rd121, %rd120, 32;
	shl.b64 	%rd122, %rd16, 34;
	add.s64 	%rd123, %rd122, %rd121;
	shr.s64 	%rd124, %rd123, 30;
	add.s64 	%rd125, %rd117, %rd124;
	st.global.f32 	[%rd125], %f379;
	add.s64 	%rd126, %rd123, %rd122;
	shr.s64 	%rd127, %rd126, 30;
	add.s64 	%rd128, %rd117, %rd127;
	st.global.f32 	[%rd128], %f386;
	add.s64 	%rd129, %rd4, %rd5;
	shl.b64 	%rd130, %rd129, 32;
	shr.s64 	%rd131, %rd130, 30;
	add.s64 	%rd132, %rd117, %rd131;
	st.global.f32 	[%rd132], %f389;
	shl.b64 	%rd133, %rd16, 35;
	add.s64 	%rd134, %rd126, %rd133;
	shr.s64 	%rd135, %rd134, 30;
	add.s64 	%rd136, %rd117, %rd135;
	st.global.f32 	[%rd136], %f393;
	add.s32 	%r40, %r2, 20;
	cvt.u64.u32 	%rd137, %r40;
	mad.lo.s64 	%rd138, %rd16, %rd137, %rd5;
	shl.b64 	%rd139, %rd138, 32;
	shr.s64 	%rd140, %rd139, 30;
	add.s64 	%rd141, %rd117, %rd140;
	st.global.f32 	[%rd141], %f411;
	add.s32 	%r41, %r2, 24;
	cvt.u64.u32 	%rd142, %r41;
	mad.lo.s64 	%rd143, %rd16, %rd142, %rd5;
	shl.b64 	%rd144, %rd143, 32;
	shr.s64 	%rd145, %rd144, 30;
	add.s64 	%rd146, %rd117, %rd145;
	st.global.f32 	[%rd146], %f422;
	add.s32 	%r42, %r2, 28;
	cvt.u64.u32 	%rd147, %r42;
	mad.lo.s64 	%rd148, %rd16, %rd147, %rd5;
	shl.b64 	%rd149, %rd148, 32;
	shr.s64 	%rd150, %rd149, 30;
	add.s64 	%rd151, %rd117, %rd150;
	st.global.f32 	[%rd151], %f429;
	shl.b64 	%rd152, %rd16, 36;
	add.s64 	%rd153, %rd134, %rd152;
	shr.s64 	%rd154, %rd153, 30;
	add.s64 	%rd155, %rd117, %rd154;
	st.global.f32 	[%rd155], %f436;
	add.s64 	%rd157, %rd117, %rd70;
	st.global.f32 	[%rd157], %f441;
	add.s64 	%rd158, %rd10, %rd5;
	shl.b64 	%rd159, %rd158, 32;
	shr.s64 	%rd160, %rd159, 30;
	add.s64 	%rd161, %rd117, %rd160;
	st.global.f32 	[%rd161], %f453;
	add.s32 	%r43, %r2, 44;
	cvt.u64.u32 	%rd162, %r43;
	mad.lo.s64 	%rd163, %rd16, %rd162, %rd5;
	shl.b64 	%rd164, %rd163, 32;
	shr.s64 	%rd165, %rd164, 30;
	add.s64 	%rd166, %rd117, %rd165;
	st.global.f32 	[%rd166], %f465;
	add.s64 	%rd167, %rd11, %rd5;
	shl.b64 	%rd168, %rd167, 32;
	shr.s64 	%rd169, %rd168, 30;
	add.s64 	%rd170, %rd117, %rd169;
	st.global.f32 	[%rd170], %f475;
	add.s32 	%r44, %r2, 52;
	cvt.u64.u32 	%rd171, %r44;
	mad.lo.s64 	%rd172, %rd16, %rd171, %rd5;
	shl.b64 	%rd173, %rd172, 32;
	shr.s64 	%rd174, %rd173, 30;
	add.s64 	%rd175, %rd117, %rd174;
	st.global.f32 	[%rd175], %f485;
	add.s32 	%r45, %r2, 56;
	cvt.u64.u32 	%rd176, %r45;
	mad.lo.s64 	%rd177, %rd16, %rd176, %rd5;
	shl.b64 	%rd178, %rd177, 32;
	shr.s64 	%rd179, %rd178, 30;
	add.s64 	%rd180, %rd117, %rd179;
	st.global.f32 	[%rd180], %f489;
	add.s32 	%r46, %r2, 60;
	cvt.u64.u32 	%rd181, %r46;
	mad.lo.s64 	%rd182, %rd16, %rd181, %rd5;
	shl.b64 	%rd183, %rd182, 32;
	shr.s64 	%rd184, %rd183, 30;
	add.s64 	%rd185, %rd117, %rd184;
	st.global.f32 	[%rd185], %f496;
	shl.b64 	%rd186, %rd16, 37;
	add.s64 	%rd187, %rd153, %rd186;
	shr.s64 	%rd188, %rd187, 30;
	add.s64 	%rd189, %rd117, %rd188;
	st.global.f32 	[%rd189], %f502;
	add.s32 	%r47, %r2, 68;
	cvt.u64.u32 	%rd190, %r47;
	mad.lo.s64 	%rd191, %rd16, %rd190, %rd5;
	shl.b64 	%rd192, %rd191, 32;
	shr.s64 	%rd193, %rd192, 30;
	add.s64 	%rd194, %rd117, %rd193;
	st.global.f32 	[%rd194], %f509;
	add.s32 	%r48, %r2, 72;
	cvt.u64.u32 	%rd195, %r48;
	mad.lo.s64 	%rd196, %rd16, %rd195, %rd5;
	shl.b64 	%rd197, %rd196, 32;
	shr.s64 	%rd198, %rd197, 30;
	add.s64 	%rd199, %rd117, %rd198;
	st.global.f32 	[%rd199], %f515;
$L__BB2_6:
	ret;

}
	// .globl	_Z10update_topPfS_S_S_fmi
.visible .entry _Z10update_topPfS_S_S_fmi(
	.param .u64 .ptr .align 1 _Z10update_topPfS_S_S_fmi_param_0,
	.param .u64 .ptr .align 1 _Z10update_topPfS_S_S_fmi_param_1,
	.param .u64 .ptr .align 1 _Z10update_topPfS_S_S_fmi_param_2,
	.param .u64 .ptr .align 1 _Z10update_topPfS_S_S_fmi_param_3,
	.param .f32 _Z10update_topPfS_S_S_fmi_param_4,
	.param .u64 _Z10update_topPfS_S_S_fmi_param_5,
	.param .u32 _Z10update_topPfS_S_S_fmi_param_6
)
{
	.reg .pred 	%p<15>;
	.reg .b32 	%r<60>;
	.reg .b32 	%f<517>;
	.reg .b64 	%rd<281>;

	ld.param.u64 	%rd12, [_Z10update_topPfS_S_S_fmi_param_0];
	ld.param.u64 	%rd13, [_Z10update_topPfS_S_S_fmi_param_1];
	ld.param.u64 	%rd14, [_Z10update_topPfS_S_S_fmi_param_2];
	ld.param.u64 	%rd15, [_Z10update_topPfS_S_S_fmi_param_3];
	ld.param.u64 	%rd16, [_Z10update_topPfS_S_S_fmi_param_5];
	ld.param.u32 	%r5, [_Z10update_topPfS_S_S_fmi_param_6];
	cvta.to.global.u64 	%rd1, %rd13;
	mov.u32 	%r6, %tid.x;
	mov.u32 	%r7, %ctaid.x;
	mov.u32 	%r8, %ntid.x;
	mad.lo.s32 	%r1, %r7, %r8, %r6;
	mov.u32 	%r9, %tid.y;
	mov.u32 	%r10, %ctaid.y;
	mov.u32 	%r11, %ntid.y;
	mad.lo.s32 	%r2, %r10, %r11, %r9;
	cvt.u32.u64 	%r12, %rd16;
	mad.lo.s32 	%r3, %r2, %r12, %r1;
	mad.lo.s32 	%r13, %r5, 10, 10;
	shr.s32 	%r4, %r13, 1;
	mov.pred 	%p14, -1;
	setp.eq.s32 	%p4, %r1, 0;
	@%p4 bra 	$L__BB3_3;
	setp.eq.s32 	%p5, %r1, 3;
	@%p5 bra 	$L__BB3_3;
	setp.eq.s32 	%p14, %r2, 0;
$L__BB3_3:
	cvta.to.global.u64 	%rd17, %rd15;
	cvta.to.global.u64 	%rd18, %rd14;
	cvta.to.global.u64 	%rd19, %rd12;
	add.s32 	%r14, %r4, -1;
	setp.eq.s32 	%p6, %r2, 3;
	or.pred  	%p7, %p14, %p6;
	setp.eq.s32 	%p8, %r14, 0;
	setp.eq.s32 	%p9, %r14, 9;
	or.pred  	%p10, %p8, %p9;
	or.pred  	%p12, %p7, %p10;
	mul.wide.s32 	%rd20, %r3, 4;
	add.s64 	%rd21, %rd19, %rd20;
	ld.global.f32 	%f1, [%rd21];
	max.s32 	%r15, %r1, 1;
	add.s32 	%r16, %r15, -1;
	cvt.u64.u32 	%rd22, %r16;
	cvt.u64.u32 	%rd23, %r2;
	mul.lo.s64 	%rd2, %rd16, %rd23;
	add.s64 	%rd24, %rd2, %rd22;
	shl.b64 	%rd3, %rd16, 34;
	shl.b64 	%rd25, %rd24, 32;
	add.s64 	%rd26, %rd3, %rd25;
	shr.s64 	%rd27, %rd26, 30;
	add.s64 	%rd28, %rd19, %rd27;
	ld.global.f32 	%f2, [%rd28];
	min.s32 	%r17, %r1, 2;
	add.s32 	%r18, %r17, 1;
	cvt.u64.u32 	%rd29, %r18;
	add.s32 	%r19, %r2, 12;
	cvt.u64.u32 	%rd30, %r19;
	mul.lo.s64 	%rd4, %rd16, %rd30;
	add.s64 	%rd31, %rd4, %rd29;
	shl.b64 	%rd32, %rd31, 32;
	shr.s64 	%rd33, %rd32, 30;
	add.s64 	%rd34, %rd19, %rd33;
	ld.global.f32 	%f3, [%rd34];
	max.u32 	%r20, %r2, 1;
	add.s32 	%r21, %r20, -1;
	cvt.u64.u32 	%rd5, %r1;
	cvt.u64.u32 	%rd35, %r21;
	mad.lo.s64 	%rd36, %rd16, %rd35, %rd5;
	shl.b64 	%rd6, %rd16, 35;
	shl.b64 	%rd37, %rd36, 32;
	add.s64 	%rd38, %rd6, %rd37;
	shr.s64 	%rd39, %rd38, 30;
	add.s64 	%rd40, %rd19, %rd39;
	ld.global.f32 	%f4, [%rd40];
	add.s32 	%r22, %r20, 19;
	cvt.u64.u32 	%rd41, %r22;
	mad.lo.s64 	%rd42, %rd16, %rd41, %rd22;
	shl.b64 	%rd43, %rd42, 32;
	shr.s64 	%rd44, %rd43, 30;
	add.s64 	%rd45, %rd19, %rd44;
	ld.global.f32 	%f5, [%rd45];
	add.s32 	%r23, %r20, 23;
	cvt.u64.u32 	%rd46, %r23;
	mad.lo.s64 	%rd47, %rd16, %rd46, %rd29;
	shl.b64 	%rd48, %rd47, 32;
	shr.s64 	%rd49, %rd48, 30;
	add.s64 	%rd50, %rd19, %rd49;
	ld.global.f32 	%f6, [%rd50];
	min.u32 	%r24, %r2, 2;
	add.s32 	%r25, %r24, 1;
	cvt.u64.u32 	%rd51, %r25;
	mul.lo.s64 	%rd52, %rd16, %rd51;
	add.s64 	%rd53, %rd52, %rd5;
	shl.b64 	%rd7, %rd16, 36;
	shl.b64 	%rd54, %rd53, 32;
	add.s64 	%rd55, %rd7, %rd54;
	shr.s64 	%rd56, %rd55, 30;
	add.s64 	%rd57, %rd19, %rd56;
	ld.global.f32 	%f7, [%rd57];
	add.s32 	%r26, %r24, 29;
	cvt.u64.u32 	%rd58, %r26;
	mad.lo.s64 	%rd59, %rd16, %rd58, %rd29;
	shl.b64 	%rd60, %rd59, 32;
	shr.s64 	%rd61, %rd60, 30;
	add.s64 	%rd62, %rd19, %rd61;
	ld.global.f32 	%f8, [%rd62];
	add.s64 	%rd63, %rd52, %rd22;
	shl.b64 	%rd8, %rd16, 37;
	shl.b64 	%rd64, %rd63, 32;
	add.s64 	%rd65, %rd8, %rd64;
	shr.s64 	%rd66, %rd65, 30;
	add.s64 	%rd67, %rd19, %rd66;
	ld.global.f32 	%f9, [%rd67];
	shl.b64 	%rd68, %rd16, 3;
	add.s32 	%r27, %r2, 108;
	cvt.u64.u32 	%rd69, %r27;
	add.s64 	%rd70, %rd68, %rd5;
	mad.lo.s64 	%rd71, %rd16, %rd69, %rd70;
	shl.b64 	%rd72, %rd71, 32;
	shr.s64 	%rd73, %rd72, 30;
	add.s64 	%rd74, %rd18, %rd73;
	ld.global.f32 	%f10, [%rd74];
	add.s32 	%r28, %r2, 120;
	cvt.u64.u32 	%rd75, %r28;
	add.s64 	%rd76, %rd68, %rd22;
	mad.lo.s64 	%rd77, %rd16, %rd75, %rd76;
	shl.b64 	%rd78, %rd77, 32;
	shr.s64 	%rd79, %rd78, 30;
	add.s64 	%rd80, %rd18, %rd79;
	ld.global.f32 	%f11, [%rd80];
	add.s32 	%r29, %r20, 131;
	cvt.u64.u32 	%rd81, %r29;
	mad.lo.s64 	%rd82, %rd16, %rd81, %rd70;
	shl.b64 	%rd83, %rd82, 32;
	shr.s64 	%rd84, %rd83, 30;
	add.s64 	%rd85, %rd18, %rd84;
	ld.global.f32 	%f12, [%rd85];
	add.s32 	%r30, %r2, 144;
	cvt.u64.u32 	%rd86, %r30;
	add.s64 	%rd87, %rd68, %rd29;
	mad.lo.s64 	%rd88, %rd16, %rd86, %rd87;
	shl.b64 	%rd89, %rd88, 32;
	shr.s64 	%rd90, %rd89, 30;
	add.s64 	%rd91, %rd18, %rd90;
	ld.global.f32 	%f13, [%rd91];
	add.s32 	%r31, %r24, 157;
	cvt.u64.u32 	%rd92, %r31;
	mad.lo.s64 	%rd93, %rd16, %rd92, %rd70;
	shl.b64 	%rd94, %rd93, 32;
	shr.s64 	%rd95, %rd94, 30;
	add.s64 	%rd96, %rd18, %rd95;
	ld.global.f32 	%f14, [%rd96];
	add.s32 	%r32, %r2, 56;
	cvt.u64.u32 	%rd97, %r32;
	mad.lo.s64 	%rd98, %rd16, %rd97, %rd5;
	cvt.s64.s32 	%rd9, %rd98;
	shl.b64 	%rd99, %rd9, 2;
	add.s64 	%rd100, %rd17, %rd99;
	ld.global.f32 	%f15, [%rd100];
	add.s32 	%r33, %r2, 60;
	cvt.u64.u32 	%rd101, %r33;
	mul.lo.s64 	%rd10, %rd16, %rd101;
	add.s64 	%rd102, %rd10, %rd22;
	shl.b64 	%rd103, %rd102, 32;
	shr.s64 	%rd104, %rd103, 30;
	add.s64 	%rd105, %rd17, %rd104;
	ld.global.f32 	%f16, [%rd105];
	mad.lo.s64 	%rd106, %rd16, 240518168576, %rd38;
	shr.s64 	%rd107, %rd106, 30;
	add.s64 	%rd108, %rd17, %rd107;
	ld.global.f32 	%f17, [%rd108];
	add.s32 	%r34, %r2, 68;
	cvt.u64.u32 	%rd109, %r34;
	mul.lo.s64 	%rd11, %rd16, %rd109;
	add.s64 	%rd110, %rd11, %rd29;
	shl.b64 	%rd111, %rd110, 32;
	shr.s64 	%rd112, %rd111, 30;
	add.s64 	%rd113, %rd17, %rd112;
	ld.global.f32 	%f18, [%rd113];
	add.s32 	%r35, %r24, 73;
	cvt.u64.u32 	%rd114, %r35;
	mad.lo.s64 	%rd115, %rd16, %rd114, %rd5;
	shl.b64 	%rd116, %rd115, 32;
	shr.s64 	%rd117, %rd116, 30;
	add.s64 	%rd118, %rd17, %rd117;
	ld.global.f32 	%f19, [%rd118];
	not.pred 	%p13, %p12;
	@%p13 bra 	$L__BB3_5;
	add.s64 	%rd203, %rd1, %rd20;
	st.global.f32 	[%rd203], %f1;
	add.s64 	%rd204, %rd2, %rd5;
	shl.b64 	%rd205, %rd204, 32;
	add.s64 	%rd206, %rd3, %rd205;
	shr.s64 	%rd207, %rd206, 30;
	add.s64 	%rd208, %rd1, %rd207;
	st.global.f32 	[%rd208], %f3;
	add.s64 	%rd209, %rd206, %rd3;
	shr.s64 	%rd210, %rd209, 30;
	add.s64 	%rd211, %rd1, %rd210;
	st.global.f32 	[%rd211], %f7;
	add.s64 	%rd212, %rd4, %rd5;
	shl.b64 	%rd213, %rd212, 32;
	shr.s64 	%rd214, %rd213, 30;
	add.s64 	%rd215, %rd1, %rd214;
	st.global.f32 	[%rd215], %f2;
	add.s64 	%rd216, %rd209, %rd6;
	shr.s64 	%rd217, %rd216, 30;
	add.s64 	%rd218, %rd1, %rd217;
	st.global.f32 	[%rd218], %f4;
	add.s32 	%r51, %r2, 20;
	cvt.u64.u32 	%rd219, %r51;
	mad.lo.s64 	%rd220, %rd16, %rd219, %rd5;
	shl.b64 	%rd221, %rd220, 32;
	shr.s64 	%rd222, %rd221, 30;
	add.s64 	%rd223, %rd1, %rd222;
	st.global.f32 	[%rd223], %f8;
	add.s32 	%r52, %r2, 24;
	cvt.u64.u32 	%rd224, %r52;
	mad.lo.s64 	%rd225, %rd16, %rd224, %rd5;
	shl.b64 	%rd226, %rd225, 32;
	shr.s64 	%rd227, %rd226, 30;
	add.s64 	%rd228, %rd1, %rd227;
	st.global.f32 	[%rd228], %f9;
	add.s32 	%r53, %r2, 28;
	cvt.u64.u32 	%rd229, %r53;
	mad.lo.s64 	%rd230, %rd16, %rd229, %rd5;
	shl.b64 	%rd231, %rd230, 32;
	shr.s64 	%rd232, %rd231, 30;
	add.s64 	%rd233, %rd1, %rd232;
	st.global.f32 	[%rd233], %f5;
	add.s64 	%rd234, %rd216, %rd7;
	shr.s64 	%rd235, %rd234, 30;
	add.s64 	%rd236, %rd1, %rd235;
	st.global.f32 	[%rd236], %f6;
	add.s32 	%r54, %r2, 36;
	cvt.u64.u32 	%rd237, %r54;
	mad.lo.s64 	%rd238, %rd16, %rd237, %rd5;
	shl.b64 	%rd239, %rd238, 32;
	shr.s64 	%rd240, %rd239, 30;
	add.s64 	%rd241, %rd1, %rd240;
	st.global.f32 	[%rd241], %f15;
	add.s32 	%r55, %r2, 40;
	cvt.u64.u32 	%rd242, %r55;
	mad.lo.s64 	%rd243, %rd16, %rd242, %rd5;
	shl.b64 	%rd244, %rd243, 32;
	shr.s64 	%rd245, %rd244, 30;
	add.s64 	%rd246, %rd1, %rd245;
	st.global.f32 	[%rd246], %f18;
	add.s32 	%r56, %r2, 44;
	cvt.u64.u32 	%rd247, %r56;
	mad.lo.s64 	%rd248, %rd16, %rd247, %rd5;
	shl.b64 	%rd249, %rd248, 32;
	shr.s64 	%rd250, %rd249, 30;
	add.s64 	%rd251, %rd1, %rd250;
	st.global.f32 	[%rd251], %f19;
	add.s32 	%r57, %r2, 48;
	cvt.u64.u32 	%rd252, %r57;
	mad.lo.s64 	%rd253, %rd16, %rd252, %rd5;
	shl.b64 	%rd254, %rd253, 32;
	shr.s64 	%rd255, %rd254, 30;
	add.s64 	%rd256, %rd1, %rd255;
	st.global.f32 	[%rd256], %f16;
	add.s32 	%r58, %r2, 52;
	cvt.u64.u32 	%rd257, %r58;
	mad.lo.s64 	%rd258, %rd16, %rd257, %rd5;
	shl.b64 	%rd259, %rd258, 32;
	shr.s64 	%rd260, %rd259, 30;
	add.s64 	%rd261, %rd1, %rd260;
	st.global.f32 	[%rd261], %f17;
	add.s64 	%rd263, %rd1, %rd99;
	st.global.f32 	[%rd263], %f10;
	add.s64 	%rd264, %rd10, %rd5;
	shl.b64 	%rd265, %rd264, 32;
	shr.s64 	%rd266, %rd265, 30;
	add.s64 	%rd267, %rd1, %rd266;
	st.global.f32 	[%rd267], %f13;
	add.s64 	%rd268, %rd234, %rd8;
	shr.s64 	%rd269, %rd268, 30;
	add.s64 	%rd270, %rd1, %rd269;
	st.global.f32 	[%rd270], %f14;
	add.s64 	%rd271, %rd11, %rd5;
	shl.b64 	%rd272, %rd271, 32;
	shr.s64 	%rd273, %rd272, 30;
	add.s64 	%rd274, %rd1, %rd273;
	st.global.f32 	[%rd274], %f11;
	add.s32 	%r59, %r2, 72;
	cvt.u64.u32 	%rd275, %r59;
	mad.lo.s64 	%rd276, %rd16, %rd275, %rd5;
	shl.b64 	%rd277, %rd276, 32;
	shr.s64 	%rd278, %rd277, 30;
	add.s64 	%rd279, %rd1, %rd278;
	st.global.f32 	[%rd279], %f12;
	bra.uni 	$L__BB3_6;
$L__BB3_5:
	ld.param.f32 	%f516, [_Z10update_topPfS_S_S_fmi_param_4];
	ld.param.u64 	%rd280, [_Z10update_topPfS_S_S_fmi_param_1];
	cvt.u32.u64 	%r36, %rd16;
	mov.u32 	%r37, %ctaid.x;
	mov.u32 	%r38, %ntid.x;
	mov.u32 	%r39, %tid.x;
	mad.lo.s32 	%r40, %r37, %r38, %r39;
	mad.lo.s32 	%r41, %r2, %r36, %r40;
	sub.f32 	%f21, %f2, %f3;
	add.f32 	%f22, %f21, %f5;
	sub.f32 	%f23, %f22, %f6;
	sub.f32 	%f24, %f23, %f8;
	add.f32 	%f25, %f24, %f9;
	add.f32 	%f26, %f25, %f11;
	sub.f32 	%f27, %f26, %f13;
	add.f32 	%f28, %f27, %f16;
	sub.f32 	%f29, %f28, %f18;
	sub.f32 	%f30, %f4, %f7;
	add.f32 	%f31, %f5, %f30;
	add.f32 	%f32, %f6, %f31;
	sub.f32 	%f33, %f32, %f8;
	sub.f32 	%f34, %f33, %f9;
	add.f32 	%f35, %f34, %f12;
	sub.f32 	%f36, %f35, %f14;
	add.f32 	%f37, %f36, %f17;
	sub.f32 	%f38, %f37, %f19;
	add.f32 	%f39, %f10, %f11;
	add.f32 	%f40, %f39, %f12;
	add.f32 	%f41, %f40, %f13;
	add.f32 	%f42, %f41, %f14;
	sub.f32 	%f43, %f42, %f15;
	sub.f32 	%f44, %f43, %f16;
	sub.f32 	%f45, %f44, %f17;
	sub.f32 	%f46, %f45, %f18;
	sub.f32 	%f47, %f46, %f19;
	add.f32 	%f48, %f1, %f2;
	add.f32 	%f49, %f48, %f4;
	add.f32 	%f50, %f3, %f49;
	add.f32 	%f51, %f50, %f7;
	add.f32 	%f52, %f5, %f51;
	add.f32 	%f53, %f6, %f52;
	add.f32 	%f54, %f8, %f53;
	add.f32 	%f55, %f9, %f54;
	add.f32 	%f56, %f10, %f55;
	add.f32 	%f57, %f11, %f56;
	add.f32 	%f58, %f12, %f57;
	add.f32 	%f59, %f13, %f58;
	add.f32 	%f60, %f14, %f59;
	add.f32 	%f61, %f15, %f60;
	add.f32 	%f62, %f16, %f61;
	add.f32 	%f63, %f17, %f62;
	add.f32 	%f64, %f18, %f63;
	add.f32 	%f65, %f19, %f64;
	mul.f32 	%f66, %f38, %f38;
	fma.rn.f32 	%f67, %f29, %f29, %f66;
	mul.f32 	%f68, %f47, %f47;
	add.f32 	%f69, %f68, %f67;
	sub.f32 	%f70, %f5, %f1;
	add.f32 	%f71, %f70, %f6;
	add.f32 	%f72, %f71, %f8;
	add.f32 	%f73, %f72, %f9;
	add.f32 	%f74, %f73, %f11;
	add.f32 	%f75, %f74, %f12;
	add.f32 	%f76, %f75, %f13;
	add.f32 	%f77, %f76, %f14;
	add.f32 	%f78, %f77, %f16;
	add.f32 	%f79, %f78, %f17;
	add.f32 	%f80, %f79, %f18;
	add.f32 	%f81, %f80, %f19;
	sub.f32 	%f82, %f81, %f69;
	mul.f32 	%f83, %f82, 0f41980000;
	mul.f32 	%f84, %f2, 0fC0800000;
	fma.rn.f32 	%f85, %f1, 0f41400000, %f84;
	fma.rn.f32 	%f86, %f4, 0fC0800000, %f85;
	fma.rn.f32 	%f87, %f3, 0fC0800000, %f86;
	fma.rn.f32 	%f88, %f7, 0fC0800000, %f87;
	add.f32 	%f89, %f5, %f88;
	add.f32 	%f90, %f6, %f89;
	add.f32 	%f91, %f8, %f90;
	add.f32 	%f92, %f9, %f91;
	fma.rn.f32 	%f93, %f10, 0fC0800000, %f92;
	add.f32 	%f94, %f11, %f93;
	add.f32 	%f95, %f12, %f94;
	add.f32 	%f96, %f13, %f95;
	add.f32 	%f97, %f14, %f96;
	fma.rn.f32 	%f98, %f15, 0fC0800000, %f97;
	add.f32 	%f99, %f16, %f98;
	add.f32 	%f100, %f17, %f99;
	add.f32 	%f101, %f18, %f100;
	add.f32 	%f102, %f19, %f101;
	fma.rn.f32 	%f103, %f69, 0f40F14514, %f102;
	mul.f32 	%f104, %f2, 0f40400000;
	mul.f32 	%f105, %f3, 0f40400000;
	sub.f32 	%f106, %f105, %f104;
	add.f32 	%f107, %f106, %f29;
	mul.f32 	%f108, %f107, 0f3FD55555;
	mul.f32 	%f109, %f4, 0f40400000;
	mul.f32 	%f110, %f7, 0f40400000;
	sub.f32 	%f111, %f110, %f109;
	add.f32 	%f112, %f111, %f38;
	mul.f32 	%f113, %f112, 0f3FD55555;
	mul.f32 	%f114, %f10, 0f40400000;
	mul.f32 	%f115, %f15, 0f40400000;
	sub.f32 	%f116, %f115, %f114;
	add.f32 	%f117, %f116, %f47;
	mul.f32 	%f118, %f117, 0f3FD55555;
	add.f32 	%f119, %f2, %f2;
	sub.f32 	%f120, %f119, %f4;
	fma.rn.f32 	%f121, %f3, 0f40000000, %f120;
	sub.f32 	%f122, %f121, %f7;
	add.f32 	%f123, %f5, %f122;
	add.f32 	%f124, %f6, %f123;
	add.f32 	%f125, %f8, %f124;
	add.f32 	%f126, %f9, %f125;
	sub.f32 	%f127, %f126, %f10;
	add.f32 	%f128, %f11, %f127;
	add.f32 	%f129, %f12, %f12;
	sub.f32 	%f130, %f128, %f129;
	add.f32 	%f131, %f13, %f130;
	add.f32 	%f132, %f14, %f14;
	sub.f32 	%f133, %f131, %f132;
	sub.f32 	%f134, %f133, %f15;
	add.f32 	%f135, %f16, %f134;
	add.f32 	%f136, %f17, %f17;
	sub.f32 	%f137, %f135, %f136;
	add.f32 	%f138, %f18, %f137;
	add.f32 	%f139, %f19, %f19;
	sub.f32 	%f140, %f138, %f139;
	add.f32 	%f141, %f29, %f29;
	mul.f32 	%f142, %f29, %f141;
	add.f32 	%f143, %f66, %f68;
	sub.f32 	%f144, %f142, %f143;
	sub.f32 	%f145, %f140, %f144;
	add.f32 	%f146, %f4, %f4;
	fma.rn.f32 	%f147, %f2, 0fC0800000, %f146;
	fma.rn.f32 	%f148, %f3, 0fC0800000, %f147;
	add.f32 	%f149, %f7, %f7;
	add.f32 	%f150, %f148, %f149;
	add.f32 	%f151, %f5, %f150;
	add.f32 	%f152, %f6, %f151;
	add.f32 	%f153, %f8, %f152;
	add.f32 	%f154, %f9, %f153;
	fma.rn.f32 	%f155, %f10, 0f40000000, %f154;
	add.f32 	%f156, %f11, %f155;
	fma.rn.f32 	%f157, %f12, 0fC0000000, %f156;
	add.f32 	%f158, %f13, %f157;
	fma.rn.f32 	%f159, %f14, 0fC0000000, %f158;
	fma.rn.f32 	%f160, %f15, 0f40000000, %f159;
	add.f32 	%f161, %f16, %f160;
	fma.rn.f32 	%f162, %f17, 0fC0000000, %f161;
	add.f32 	%f163, %f18, %f162;
	fma.rn.f32 	%f164, %f19, 0fC0000000, %f163;
	add.f32 	%f165, %f4, %f7;
	add.f32 	%f166, %f5, %f165;
	add.f32 	%f167, %f6, %f166;
	add.f32 	%f168, %f8, %f167;
	add.f32 	%f169, %f9, %f168;
	sub.f32 	%f170, %f169, %f10;
	sub.f32 	%f171, %f170, %f11;
	sub.f32 	%f172, %f171, %f13;
	sub.f32 	%f173, %f172, %f15;
	sub.f32 	%f174, %f173, %f16;
	sub.f32 	%f175, %f174, %f18;
	sub.f32 	%f176, %f66, %f68;
	sub.f32 	%f177, %f175, %f176;
	mul.f32 	%f178, %f4, 0fC0000000;
	sub.f32 	%f179, %f178, %f149;
	add.f32 	%f180, %f5, %f179;
	add.f32 	%f181, %f6, %f180;
	add.f32 	%f182, %f8, %f181;
	add.f32 	%f183, %f9, %f182;
	fma.rn.f32 	%f184, %f10, 0f40000000, %f183;
	sub.f32 	%f185, %f184, %f11;
	sub.f32 	%f186, %f185, %f13;
	fma.rn.f32 	%f187, %f15, 0f40000000, %f186;
	sub.f32 	%f188, %f187, %f16;
	sub.f32 	%f189, %f188, %f18;
	sub.f32 	%f190, %f5, %f6;
	add.f32 	%f191, %f190, %f8;
	sub.f32 	%f192, %f191, %f9;
	mul.f32 	%f193, %f29, %f38;
	sub.f32 	%f194, %f192, %f193;
	sub.f32 	%f195, %f12, %f14;
	sub.f32 	%f196, %f195, %f17;
	add.f32 	%f197, %f196, %f19;
	mul.f32 	%f198, %f38, %f47;
	sub.f32 	%f199, %f197, %f198;
	sub.f32 	%f200, %f11, %f13;
	sub.f32 	%f201, %f200, %f16;
	add.f32 	%f202, %f201, %f18;
	mul.f32 	%f203, %f29, %f47;
	sub.f32 	%f204, %f202, %f203;
	sub.f32 	%f205, %f190, %f8;
	add.f32 	%f206, %f205, %f9;
	sub.f32 	%f207, %f206, %f11;
	add.f32 	%f208, %f207, %f13;
	sub.f32 	%f209, %f208, %f16;
	add.f32 	%f210, %f209, %f18;
	neg.f32 	%f211, %f6;
	sub.f32 	%f212, %f211, %f5;
	add.f32 	%f213, %f212, %f8;
	add.f32 	%f214, %f213, %f9;
	add.f32 	%f215, %f214, %f12;
	sub.f32 	%f216, %f215, %f14;
	add.f32 	%f217, %f216, %f17;
	sub.f32 	%f218, %f217, %f19;
	sub.f32 	%f219, %f11, %f12;
	add.f32 	%f220, %f219, %f13;
	sub.f32 	%f221, %f220, %f14;
	sub.f32 	%f222, %f221, %f16;
	add.f32 	%f223, %f222, %f17;
	sub.f32 	%f224, %f223, %f18;
	add.f32 	%f225, %f224, %f19;
	mul.f32 	%f226, %f69, 0f3D049C9C;
	fma.rn.f32 	%f227, %f65, 0f3DD34D35, %f226;
	mul.f32 	%f228, %f29, 0f3E2AAAAB;
	add.f32 	%f229, %f228, %f227;
	mul.f32 	%f230, %f38, 0f3E2AAAAB;
	add.f32 	%f231, %f230, %f227;
	sub.f32 	%f232, %f227, %f228;
	sub.f32 	%f233, %f227, %f230;
	mul.f32 	%f234, %f69, 0f3D098384;
	fma.rn.f32 	%f235, %f65, 0f3C820820, %f234;
	add.f32 	%f236, %f29, %f38;
	mul.f32 	%f237, %f236, 0f3DAAAAAB;
	add.f32 	%f238, %f237, %f235;
	sub.f32 	%f239, %f29, %f38;
	mul.f32 	%f240, %f239, 0f3DAAAAAB;
	sub.f32 	%f241, %f235, %f240;
	sub.f32 	%f242, %f235, %f237;
	add.f32 	%f243, %f240, %f235;
	mul.f32 	%f244, %f47, 0f3E2AAAAB;
	add.f32 	%f245, %f244, %f227;
	add.f32 	%f246, %f29, %f47;
	mul.f32 	%f247, %f246, 0f3DAAAAAB;
	add.f32 	%f248, %f247, %f235;
	add.f32 	%f249, %f38, %f47;
	mul.f32 	%f250, %f249, 0f3DAAAAAB;
	add.f32 	%f251, %f250, %f235;
	sub.f32 	%f252, %f29, %f47;
	mul.f32 	%f253, %f252, 0f3DAAAAAB;
	sub.f32 	%f254, %f235, %f253;
	sub.f32 	%f255, %f38, %f47;
	mul.f32 	%f256, %f255, 0f3DAAAAAB;
	sub.f32 	%f257, %f235, %f256;
	sub.f32 	%f258, %f227, %f244;
	add.f32 	%f259, %f253, %f235;
	add.f32 	%f260, %f256, %f235;
	sub.f32 	%f261, %f235, %f247;
	sub.f32 	%f262, %f235, %f250;
	fma.rn.f32 	%f263, %f144, 0f3D638E39, %f229;
	mul.f32 	%f264, %f144, 0fBCE38E39;
	fma.rn.f32 	%f265, %f176, 0f3DAAAAAB, %f264;
	add.f32 	%f266, %f265, %f231;
	fma.rn.f32 	%f267, %f144, 0f3D638E39, %f232;
	add.f32 	%f268, %f265, %f233;
	mul.f32 	%f269, %f144, 0f3CE38E39;
	fma.rn.f32 	%f270, %f176, 0f3DAAAAAB, %f269;
	mul.f32 	%f271, %f29, 0f3E800000;
	fma.rn.f32 	%f272, %f271, %f38, %f270;
	add.f32 	%f273, %f238, %f272;
	mul.f32 	%f274, %f29, 0fBE800000;
	fma.rn.f32 	%f275, %f274, %f38, %f270;
	add.f32 	%f276, %f241, %f275;
	add.f32 	%f277, %f242, %f272;
	add.f32 	%f278, %f243, %f275;
	fma.rn.f32 	%f279, %f176, 0fBDAAAAAB, %f264;
	add.f32 	%f280, %f279, %f245;
	fma.rn.f32 	%f281, %f176, 0fBDAAAAAB, %f269;
	fma.rn.f32 	%f282, %f271, %f47, %f281;
	add.f32 	%f283, %f248, %f282;
	mul.f32 	%f284, %f144, 0fBD638E39;
	mul.f32 	%f285, %f38, 0f3E800000;
	mul.f32 	%f286, %f47, %f285;
	add.f32 	%f287, %f286, %f284;
	add.f32 	%f288, %f287, %f251;
	fma.rn.f32 	%f289, %f274, %f47, %f281;
	add.f32 	%f290, %f254, %f289;
	sub.f32 	%f291, %f284, %f286;
	add.f32 	%f292, %f291, %f257;
	add.f32 	%f293, %f279, %f258;
	add.f32 	%f294, %f259, %f289;
	add.f32 	%f295, %f291, %f260;
	add.f32 	%f296, %f261, %f282;
	add.f32 	%f297, %f287, %f262;
	sub.f32 	%f298, %f2, %f263;
	sub.f32 	%f299, %f3, %f267;
	add.f32 	%f300, %f298, %f299;
	sub.f32 	%f301, %f5, %f273;
	add.f32 	%f302, %f301, %f300;
	sub.f32 	%f303, %f6, %f276;
	add.f32 	%f304, %f303, %f302;
	sub.f32 	%f305, %f8, %f277;
	add.f32 	%f306, %f305, %f304;
	sub.f32 	%f307, %f9, %f278;
	add.f32 	%f308, %f307, %f306;
	sub.f32 	%f309, %f11, %f283;
	add.f32 	%f310, %f309, %f308;
	sub.f32 	%f311, %f13, %f290;
	add.f32 	%f312, %f311, %f310;
	sub.f32 	%f313, %f16, %f294;
	add.f32 	%f314, %f313, %f312;
	sub.f32 	%f315, %f18, %f296;
	add.f32 	%f316, %f315, %f314;
	sub.f32 	%f317, %f4, %f266;
	sub.f32 	%f318, %f7, %f268;
	add.f32 	%f319, %f317, %f318;
	add.f32 	%f320, %f301, %f319;
	add.f32 	%f321, %f303, %f320;
	add.f32 	%f322, %f305, %f321;
	add.f32 	%f323, %f307, %f322;
	sub.f32 	%f324, %f12, %f288;
	add.f32 	%f325, %f324, %f323;
	sub.f32 	%f326, %f14, %f292;
	add.f32 	%f327, %f326, %f325;
	sub.f32 	%f328, %f17, %f295;
	add.f32 	%f329, %f328, %f327;
	sub.f32 	%f330, %f19, %f297;
	add.f32 	%f331, %f330, %f329;
	sub.f32 	%f332, %f10, %f280;
	sub.f32 	%f333, %f15, %f293;
	add.f32 	%f334, %f332, %f333;
	add.f32 	%f335, %f309, %f334;
	add.f32 	%f336, %f311, %f335;
	add.f32 	%f337, %f313, %f336;
	add.f32 	%f338, %f315, %f337;
	add.f32 	%f339, %f324, %f338;
	add.f32 	%f340, %f326, %f339;
	add.f32 	%f341, %f328, %f340;
	add.f32 	%f342, %f330, %f341;
	add.f32 	%f343, %f301, %f305;
	sub.f32 	%f344, %f343, %f303;
	sub.f32 	%f345, %f344, %f307;
	add.f32 	%f346, %f309, %f315;
	sub.f32 	%f347, %f346, %f311;
	sub.f32 	%f348, %f347, %f313;
	add.f32 	%f349, %f324, %f330;
	sub.f32 	%f350, %f349, %f326;
	sub.f32 	%f351, %f350, %f328;
	mul.f32 	%f352, %f331, %f331;
	fma.rn.f32 	%f353, %f316, %f316, %f352;
	fma.rn.f32 	%f354, %f342, %f342, %f353;
	add.f32 	%f355, %f345, %f345;
	fma.rn.f32 	%f356, %f345, %f355, %f354;
	add.f32 	%f357, %f351, %f351;
	fma.rn.f32 	%f358, %f351, %f357, %f356;
	add.f32 	%f359, %f348, %f348;
	fma.rn.f32 	%f360, %f348, %f359, %f358;
	sqrt.rn.f32 	%f361, %f360;
	rcp.rn.f32 	%f362, %f516;
	mul.f32 	%f363, %f361, 0f3F82557B;
	fma.rn.f32 	%f364, %f362, %f362, %f363;
	sqrt.rn.f32 	%f365, %f364;
	sub.f32 	%f366, %f365, %f362;
	fma.rn.f32 	%f367, %f366, 0f3F000000, %f362;
	rcp.rn.f32 	%f368, %f367;
	mul.f32 	%f369, %f83, 0fBC4D5033;
	fma.rn.f32 	%f370, %f103, 0f3D430C31, %f369;
	sub.f32 	%f371, %f1, %f370;
	mul.f32 	%f372, %f103, 0fBC820821;
	fma.rn.f32 	%f373, %f83, 0fBB969026, %f372;
	mul.f32 	%f374, %f108, 0f3DCCCCCD;
	sub.f32 	%f375, %f373, %f374;
	mul.f32 	%f376, %f145, %f368;
	sub.f32 	%f377, %f376, %f164;
	fma.rn.f32 	%f378, %f377, 0f3D638E39, %f375;
	sub.f32 	%f379, %f2, %f378;
	mul.f32 	%f380, %f113, 0f3DCCCCCD;
	sub.f32 	%f381, %f373, %f380;
	fma.rn.f32 	%f382, %f377, 0fBCE38E39, %f381;
	mul.f32 	%f383, %f177, %f368;
	sub.f32 	%f384, %f383, %f189;
	fma.rn.f32 	%f385, %f384, 0f3DAAAAAB, %f382;
	sub.f32 	%f386, %f4, %f385;
	add.f32 	%f387, %f374, %f373;
	fma.rn.f32 	%f388, %f377, 0f3D638E39, %f387;
	sub.f32 	%f389, %f3, %f388;
	add.f32 	%f390, %f380, %f373;
	fma.rn.f32 	%f391, %f377, 0fBCE38E39, %f390;
	fma.rn.f32 	%f392, %f384, 0f3DAAAAAB, %f391;
	sub.f32 	%f393, %f7, %f392;
	mul.f32 	%f394, %f103, 0f3B820821;
	fma.rn.f32 	%f395, %f83, 0f3B5B0037, %f394;
	add.f32 	%f396, %f108, %f113;
	mul.f32 	%f397, %f396, 0f3CCCCCCD;
	add.f32 	%f398, %f397, %f395;
	mul.f32 	%f399, %f164, 0f3C638E39;
	add.f32 	%f400, %f399, %f398;
	mul.f32 	%f401, %f189, 0f3D2AAAAB;
	add.f32 	%f402, %f401, %f400;
	sub.f32 	%f403, %f210, %f218;
	fma.rn.f32 	%f404, %f403, 0f3E000000, %f402;
	mul.f32 	%f405, %f145, 0f3CE38E39;
	mul.f32 	%f406, %f177, 0f3DAAAAAB;
	add.f32 	%f407, %f406, %f405;
	mul.f32 	%f408, %f194, 0f3E800000;
	add.f32 	%f409, %f408, %f407;
	fma.rn.f32 	%f410, %f409, %f368, %f404;
	sub.f32 	%f411, %f5, %f410;
	sub.f32 	%f412, %f108, %f113;
	mul.f32 	%f413, %f412, 0f3CCCCCCD;
	sub.f32 	%f414, %f395, %f413;
	add.f32 	%f415, %f399, %f414;
	add.f32 	%f416, %f401, %f415;
	neg.f32 	%f417, %f210;
	sub.f32 	%f418, %f417, %f218;
	fma.rn.f32 	%f419, %f418, 0f3E000000, %f416;
	sub.f32 	%f420, %f407, %f408;
	fma.rn.f32 	%f421, %f420, %f368, %f419;
	sub.f32 	%f422, %f6, %f421;
	sub.f32 	%f423, %f395, %f397;
	add.f32 	%f424, %f399, %f423;
	add.f32 	%f425, %f401, %f424;
	sub.f32 	%f426, %f218, %f210;
	fma.rn.f32 	%f427, %f426, 0f3E000000, %f425;
	fma.rn.f32 	%f428, %f409, %f368, %f427;
	sub.f32 	%f429, %f8, %f428;
	add.f32 	%f430, %f413, %f395;
	add.f32 	%f431, %f399, %f430;
	add.f32 	%f432, %f401, %f431;
	add.f32 	%f433, %f210, %f218;
	fma.rn.f32 	%f434, %f433, 0f3E000000, %f432;
	fma.rn.f32 	%f435, %f420, %f368, %f434;
	sub.f32 	%f436, %f9, %f435;
	mul.f32 	%f437, %f118, 0f3DCCCCCD;
	sub.f32 	%f438, %f373, %f437;
	fma.rn.f32 	%f439, %f377, 0fBCE38E39, %f438;
	fma.rn.f32 	%f440, %f384, 0fBDAAAAAB, %f439;
	sub.f32 	%f441, %f10, %f440;
	add.f32 	%f442, %f108, %f118;
	mul.f32 	%f443, %f442, 0f3CCCCCCD;
	add.f32 	%f444, %f443, %f395;
	add.f32 	%f445, %f399, %f444;
	sub.f32 	%f446, %f445, %f401;
	sub.f32 	%f447, %f225, %f210;
	fma.rn.f32 	%f448, %f447, 0f3E000000, %f446;
	sub.f32 	%f449, %f405, %f406;
	mul.f32 	%f450, %f204, 0f3E800000;
	add.f32 	%f451, %f450, %f449;
	fma.rn.f32 	%f452, %f451, %f368, %f448;
	sub.f32 	%f453, %f11, %f452;
	add.f32 	%f454, %f113, %f118;
	mul.f32 	%f455, %f454, 0f3CCCCCCD;
	add.f32 	%f456, %f455, %f395;
	sub.f32 	%f457, %f218, %f225;
	fma.rn.f32 	%f458, %f457, 0f3E000000, %f456;
	mul.f32 	%f459, %f164, 0f3CE38E39;
	sub.f32 	%f460, %f458, %f459;
	mul.f32 	%f461, %f145, 0fBD638E39;
	mul.f32 	%f462, %f199, 0f3E800000;
	add.f32 	%f463, %f462, %f461;
	fma.rn.f32 	%f464, %f463, %f368, %f460;
	sub.f32 	%f465, %f12, %f464;
	sub.f32 	%f466, %f108, %f118;
	mul.f32 	%f467, %f466, 0f3CCCCCCD;
	sub.f32 	%f468, %f395, %f467;
	add.f32 	%f469, %f399, %f468;
	sub.f32 	%f470, %f469, %f401;
	add.f32 	%f471, %f210, %f225;
	fma.rn.f32 	%f472, %f471, 0f3E000000, %f470;
	sub.f32 	%f473, %f449, %f450;
	fma.rn.f32 	%f474, %f473, %f368, %f472;
	sub.f32 	%f475, %f13, %f474;
	sub.f32 	%f476, %f113, %f118;
	mul.f32 	%f477, %f476, 0f3CCCCCCD;
	sub.f32 	%f478, %f395, %f477;
	neg.f32 	%f479, %f218;
	sub.f32 	%f480, %f479, %f225;
	fma.rn.f32 	%f481, %f480, 0f3E000000, %f478;
	sub.f32 	%f482, %f481, %f459;
	sub.f32 	%f483, %f461, %f462;
	fma.rn.f32 	%f484, %f483, %f368, %f482;
	sub.f32 	%f485, %f14, %f484;
	add.f32 	%f486, %f437, %f373;
	fma.rn.f32 	%f487, %f377, 0fBCE38E39, %f486;
	fma.rn.f32 	%f488, %f384, 0fBDAAAAAB, %f487;
	sub.f32 	%f489, %f15, %f488;
	add.f32 	%f490, %f467, %f395;
	add.f32 	%f491, %f399, %f490;
	sub.f32 	%f492, %f491, %f401;
	sub.f32 	%f493, %f417, %f225;
	fma.rn.f32 	%f494, %f493, 0f3E000000, %f492;
	fma.rn.f32 	%f495, %f473, %f368, %f494;
	sub.f32 	%f496, %f16, %f495;
	add.f32 	%f497, %f477, %f395;
	add.f32 	%f498, %f218, %f225;
	fma.rn.f32 	%f499, %f498, 0f3E000000, %f497;
	sub.f32 	%f500, %f499, %f459;
	fma.rn.f32 	%f501, %f483, %f368, %f500;
	sub.f32 	%f502, %f17, %f501;
	sub.f32 	%f503, %f395, %f443;
	add.f32 	%f504, %f399, %f503;
	sub.f32 	%f505, %f504, %f401;
	sub.f32 	%f506, %f210, %f225;
	fma.rn.f32 	%f507, %f506, 0f3E000000, %f505;
	fma.rn.f32 	%f508, %f451, %f368, %f507;
	sub.f32 	%f509, %f18, %f508;
	sub.f32 	%f510, %f395, %f455;
	sub.f32 	%f511, %f225, %f218;
	fma.rn.f32 	%f512, %f511, 0f3E000000, %f510;
	sub.f32 	%f513, %f512, %f459;
	fma.rn.f32 	%f514, %f463, %f368, %f513;
	sub.f32 	%f515, %f19, %f514;
	cvta.to.global.u64 	%rd119, %rd280;
	mul.wide.s32 	%rd120, %r41, 4;
	add.s64 	%rd121, %rd119, %rd120;
	st.global.f32 	[%rd121], %f371;
	add.s64 	%rd122, %rd2, %rd5;
	shl.b64 	%rd123, %rd122, 32;
	shl.b64 	%rd124, %rd16, 34;
	add.s64 	%rd125, %rd124, %rd123;
	shr.s64 	%rd126, %rd125, 30;
	add.s64 	%rd127, %rd119, %rd126;
	st.global.f32 	[%rd127], %f379;
	add.s64 	%rd128, %rd125, %rd124;
	shr.s64 	%rd129, %rd128, 30;
	add.s64 	%rd130, %rd119, %rd129;
	st.global.f32 	[%rd130], %f386;
	add.s64 	%rd131, %rd4, %rd5;
	shl.b64 	%rd132, %rd131, 32;
	shr.s64 	%rd133, %rd132, 30;
	add.s64 	%rd134, %rd119, %rd133;
	st.global.f32 	[%rd134], %f389;
	shl.b64 	%rd135, %rd16, 35;
	add.s64 	%rd136, %rd128, %rd135;
	shr.s64 	%rd137, %rd136, 30;
	add.s64 	%rd138, %rd119, %rd137;
	st.global.f32 	[%rd138], %f393;
	add.s32 	%r42, %r2, 20;
	cvt.u64.u32 	%rd139, %r42;
	mad.lo.s64 	%rd140, %rd16, %rd139, %rd5;
	shl.b64 	%rd141, %rd140, 32;
	shr.s64 	%rd142, %rd141, 30;
	add.s64 	%rd143, %rd119, %rd142;
	st.global.f32 	[%rd143], %f411;
	add.s32 	%r43, %r2, 24;
	cvt.u64.u32 	%rd144, %r43;
	mad.lo.s64 	%rd145, %rd16, %rd144, %rd5;
	shl.b64 	%rd146, %rd145, 32;
	shr.s64 	%rd147, %rd146, 30;
	add.s64 	%rd148, %rd119, %rd147;
	st.global.f32 	[%rd148], %f422;
	add.s32 	%r44, %r2, 28;
	cvt.u64.u32 	%rd149, %r44;
	mad.lo.s64 	%rd150, %rd16, %rd149, %rd5;
	shl.b64 	%rd151, %rd150, 32;
	shr.s64 	%rd152, %rd151, 30;
	add.s64 	%rd153, %rd119, %rd152;
	st.global.f32 	[%rd153], %f429;
	shl.b64 	%rd154, %rd16, 36;
	add.s64 	%rd155, %rd136, %rd154;
	shr.s64 	%rd156, %rd155, 30;
	add.s64 	%rd157, %rd119, %rd156;
	st.global.f32 	[%rd157], %f436;
	add.s32 	%r45, %r2, 36;
	cvt.u64.u32 	%rd158, %r45;
	mad.lo.s64 	%rd159, %rd16, %rd158, %rd5;
	shl.b64 	%rd160, %rd159, 32;
	shr.s64 	%rd161, %rd160, 30;
	add.s64 	%rd162, %rd119, %rd161;
	st.global.f32 	[%rd162], %f441;
	add.s32 	%r46, %r2, 40;
	cvt.u64.u32 	%rd163, %r46;
	mad.lo.s64 	%rd164, %rd16, %rd163, %rd5;
	shl.b64 	%rd165, %rd164, 32;
	shr.s64 	%rd166, %rd165, 30;
	add.s64 	%rd167, %rd119, %rd166;
	st.global.f32 	[%rd167], %f453;
	add.s32 	%r47, %r2, 44;
	cvt.u64.u32 	%rd168, %r47;
	mad.lo.s64 	%rd169, %rd16, %rd168, %rd5;
	shl.b64 	%rd170, %rd169, 32;
	shr.s64 	%rd171, %rd170, 30;
	add.s64 	%rd172, %rd119, %rd171;
	st.global.f32 	[%rd172], %f465;
	add.s32 	%r48, %r2, 48;
	cvt.u64.u32 	%rd173, %r48;
	mad.lo.s64 	%rd174, %rd16, %rd173, %rd5;
	shl.b64 	%rd175, %rd174, 32;
	shr.s64 	%rd176, %rd175, 30;
	add.s64 	%rd177, %rd119, %rd176;
	st.global.f32 	[%rd177], %f475;
	add.s32 	%r49, %r2, 52;
	cvt.u64.u32 	%rd178, %r49;
	mad.lo.s64 	%rd179, %rd16, %rd178, %rd5;
	shl.b64 	%rd180, %rd179, 32;
	shr.s64 	%rd181, %rd180, 30;
	add.s64 	%rd182, %rd119, %rd181;
	st.global.f32 	[%rd182], %f485;
	add.s64 	%rd184, %rd119, %rd99;
	st.global.f32 	[%rd184], %f489;
	add.s64 	%rd185, %rd10, %rd5;
	shl.b64 	%rd186, %rd185, 32;
	shr.s64 	%rd187, %rd186, 30;
	add.s64 	%rd188, %rd119, %rd187;
	st.global.f32 	[%rd188], %f496;
	shl.b64 	%rd189, %rd16, 37;
	add.s64 	%rd190, %rd155, %rd189;
	shr.s64 	%rd191, %rd190, 30;
	add.s64 	%rd192, %rd119, %rd191;
	st.global.f32 	[%rd192], %f502;
	add.s64 	%rd193, %rd11, %rd5;
	shl.b64 	%rd194, %rd193, 32;
	shr.s64 	%rd195, %rd194, 30;
	add.s64 	%rd196, %rd119, %rd195;
	st.global.f32 	[%rd196], %f509;
	add.s32 	%r50, %r2, 72;
	cvt.u64.u32 	%rd197, %r50;
	mad.lo.s64 	%rd198, %rd16, %rd197, %rd5;
	shl.b64 	%rd199, %rd198, 32;
	shr.s64 	%rd200, %rd199, 30;
	add.s64 	%rd201, %rd119, %rd200;
	st.global.f32 	[%rd201], %f515;
$L__BB3_6:
	ret;

}
	// .globl	_Z17initialize_singlePfm
.visible .entry _Z17initialize_singlePfm(
	.param .u64 .ptr .align 1 _Z17initialize_singlePfm_param_0,
	.param .u64 _Z17initialize_singlePfm_param_1
)
{
	.reg .pred 	%p<20>;
	.reg .b32 	%r<18>;
	.reg .b32 	%f<40>;
	.reg .b64 	%rd<132>;

	ld.param.u64 	%rd16, [_Z17initialize_singlePfm_param_0];
	ld.param.u64 	%rd15, [_Z17initialize_singlePfm_param_1];
	cvta.to.global.u64 	%rd1, %rd16;
	mov.u32 	%r3, %tid.x;
	mov.u32 	%r4, %ctaid.x;
	mov.u32 	%r5, %ntid.x;
	mad.lo.s32 	%r1, %r4, %r5, %r3;
	mov.u32 	%r6, %tid.y;
	mov.u32 	%r7, %ctaid.y;
	mov.u32 	%r8, %ntid.y;
	mad.lo.s32 	%r9, %r7, %r8, %r6;
	mov.u32 	%r10, %tid.z;
	mov.u32 	%r11, %ctaid.z;
	mov.u32 	%r12, %ntid.z;
	mad.lo.s32 	%r2, %r11, %r12, %r10;
	cvt.u64.u32 	%rd2, %r9;
	shl.b32 	%r13, %r2, 2;
	cvt.u64.u32 	%rd3, %r13;
	mul.lo.s64 	%rd4, %rd15, %rd3;
	mov.pred 	%p19, -1;
	setp.eq.s32 	%p4, %r1, 0;
	@%p4 bra 	$L__BB4_3;
	setp.eq.s32 	%p5, %r1, 3;
	@%p5 bra 	$L__BB4_3;
	cvt.u32.u64 	%r14, %rd2;
	setp.eq.s32 	%p19, %r14, 0;
$L__BB4_3:
	cvt.u32.u64 	%r15, %rd2;
	setp.eq.s32 	%p6, %r15, 3;
	or.pred  	%p7, %p19, %p6;
	setp.eq.s32 	%p8, %r2, 0;
	setp.eq.s32 	%p9, %r2, 9;
	or.pred  	%p10, %p8, %p9;
	or.pred  	%p11, %p7, %p10;
	selp.f32 	%f1, 0f00000000, 0f3D23D70A, %p11;
	selp.f32 	%f2, 0f00000000, 0f3AD1B717, %p11;
	fma.rn.f32 	%f3, %f2, 0fBF18DD5D, 0f3E430C30;
	fma.rn.f32 	%f4, %f2, 0f3D049C9C, 0f3DD34D35;
	mul.f32 	%f5, %f1, 0f3E2AAAAB;
	add.f32 	%f6, %f5, %f4;
	sub.f32 	%f7, %f4, %f5;
	fma.rn.f32 	%f8, %f2, 0f3D098384, 0f3C820820;
	mul.f32 	%f9, %f1, 0f3DAAAAAB;
	add.f32 	%f10, %f9, %f8;
	mov.f32 	%f11, 0f00000000;
	sub.f32 	%f12, %f11, %f1;
	mul.f32 	%f13, %f12, 0f3DAAAAAB;
	sub.f32 	%f14, %f8, %f13;
	sub.f32 	%f15, %f8, %f9;
	add.f32 	%f16, %f8, %f13;
	selp.f32 	%f17, 0f00000000, 0fB8BA69DC, %p11;
	add.f32 	%f18, %f17, %f4;
	selp.f32 	%f19, 0f00000000, 0f393A69DC, %p11;
	add.f32 	%f20, %f19, %f6;
	add.f32 	%f21, %f19, %f7;
	selp.f32 	%f22, 0f00000000, 0f38BA69DC, %p11;
	add.f32 	%f23, %f22, %f10;
	add.f32 	%f24, %f22, %f14;
	add.f32 	%f25, %f22, %f15;
	add.f32 	%f26, %f22, %f16;
	selp.f32 	%f27, 0f80000000, 0fB8BA69DC, %p11;
	add.f32 	%f28, %f27, %f4;
	selp.f32 	%f29, 0f00000000, 0fB93A69DC, %p11;
	add.f32 	%f30, %f29, %f8;
	selp.f32 	%f31, 0f80000000, 0f38BA69DC, %p11;
	mul.f32 	%f32, %f1, 0f3E800000;
	mul.f32 	%f33, %f32, 0f00000000;
	add.f32 	%f34, %f31, %f33;
	add.f32 	%f35, %f10, %f34;
	sub.f32 	%f36, %f31, %f33;
	add.f32 	%f37, %f15, %f36;
	add.f32 	%f38, %f10, %f36;
	add.f32 	%f39, %f15, %f34;
	cvt.u64.u32 	%rd18, %r1;
	mul.lo.s64 	%rd5, %rd15, %rd2;
	add.s64 	%rd19, %rd5, %rd18;
	add.s64 	%rd20, %rd19, %rd4;
	shl.b64 	%rd21, %rd20, 32;
	shr.s64 	%rd22, %rd21, 30;
	add.s64 	%rd23, %rd1, %rd22;
	st.global.f32 	[%rd23], %f3;
	cvt.s64.s32 	%rd24, %rd20;
	mul.lo.s64 	%rd25, %rd15, 12;
	add.s64 	%rd26, %rd24, %rd25;
	shl.b64 	%rd27, %rd26, 2;
	add.s64 	%rd28, %rd1, %rd27;
	st.global.f32 	[%rd28], %f18;
	shl.b64 	%rd29, %rd25, 2;
	add.s64 	%rd30, %rd28, %rd29;
	st.global.f32 	[%rd30], %f20;
	add.s64 	%rd31, %rd30, %rd29;
	st.global.f32 	[%rd31], %f18;
	add.s64 	%rd32, %rd31, %rd29;
	st.global.f32 	[%rd32], %f21;
	add.s64 	%rd33, %rd32, %rd29;
	st.global.f32 	[%rd33], %f23;
	add.s64 	%rd34, %rd33, %rd29;
	st.global.f32 	[%rd34], %f24;
	add.s64 	%rd35, %rd34, %rd29;
	st.global.f32 	[%rd35], %f25;
	add.s64 	%rd36, %rd35, %rd29;
	st.global.f32 	[%rd36], %f26;
	add.s64 	%rd37, %rd36, %rd29;
	st.global.f32 	[%rd37], %f28;
	add.s64 	%rd38, %rd37, %rd29;
	st.global.f32 	[%rd38], %f30;
	add.s64 	%rd39, %rd38, %rd29;
	st.global.f32 	[%rd39], %f35;
	add.s64 	%rd40, %rd39, %rd29;
	st.global.f32 	[%rd40], %f30;
	add.s64 	%rd41, %rd40, %rd29;
	st.global.f32 	[%rd41], %f37;
	add.s64 	%rd42, %rd41, %rd29;
	st.global.f32 	[%rd42], %f28;
	add.s64 	%rd43, %rd42, %rd29;
	st.global.f32 	[%rd43], %f30;
	add.s64 	%rd44, %rd43, %rd29;
	st.global.f32 	[%rd44], %f38;
	add.s64 	%rd45, %rd44, %rd29;
	st.global.f32 	[%rd45], %f30;
	add.s64 	%rd46, %rd45, %rd29;
	st.global.f32 	[%rd46], %f39;
	setp.ne.s32 	%p12, %r1, 3;
	setp.lt.u64 	%p13, %rd15, 5;
	or.pred  	%p14, %p12, %p13;
	@%p14 bra 	$L__BB4_9;
	add.s64 	%rd6, %rd4, %rd5;
	mul.lo.s64 	%rd7, %rd15, 40;
	setp.eq.s64 	%p15, %rd15, 5;
	mov.b64 	%rd131, 4;
	@%p15 bra 	$L__BB4_7;
	and.b64  	%rd49, %rd15, -2;
	neg.s64 	%rd8, %rd49;
	add.s64 	%rd50, %rd3, %rd2;
	mul.lo.s64 	%rd51, %rd15, %rd50;
	shl.b64 	%rd52, %rd51, 32;
	add.s64 	%rd129, %rd52, 21474836480;
	mov.b64 	%rd131, 4;
$L__BB4_6:
	add.s64 	%rd53, %rd129, -4294967296;
	shr.s64 	%rd54, %rd53, 30;
	add.s64 	%rd55, %rd1, %rd54;
	mov.b32 	%r16, 0;
	st.global.u32 	[%rd55], %r16;
	shr.s64 	%rd56, %rd53, 32;
	add.s64 	%rd57, %rd56, %rd7;
	shl.b64 	%rd58, %rd57, 2;
	add.s64 	%rd59, %rd1, %rd58;
	st.global.u32 	[%rd59], %r16;
	shl.b64 	%rd60, %rd7, 2;
	add.s64 	%rd61, %rd59, %rd60;
	st.global.u32 	[%rd61], %r16;
	add.s64 	%rd62, %rd61, %rd60;
	st.global.u32 	[%rd62], %r16;
	add.s64 	%rd63, %rd62, %rd60;
	st.global.u32 	[%rd63], %r16;
	add.s64 	%rd64, %rd63, %rd60;
	st.global.u32 	[%rd64], %r16;
	add.s64 	%rd65, %rd64, %rd60;
	st.global.u32 	[%rd65], %r16;
	add.s64 	%rd66, %rd65, %rd60;
	st.global.u32 	[%rd66], %r16;
	add.s64 	%rd67, %rd66, %rd60;
	st.global.u32 	[%rd67], %r16;
	add.s64 	%rd68, %rd67, %rd60;
	st.global.u32 	[%rd68], %r16;
	add.s64 	%rd69, %rd68, %rd60;
	st.global.u32 	[%rd69], %r16;
	add.s64 	%rd70, %rd69, %rd60;
	st.global.u32 	[%rd70], %r16;
	add.s64 	%rd71, %rd70, %rd60;
	st.global.u32 	[%rd71], %r16;
	add.s64 	%rd72, %rd71, %rd60;
	st.global.u32 	[%rd72], %r16;
	add.s64 	%rd73, %rd72, %rd60;
	st.global.u32 	[%rd73], %r16;
	add.s64 	%rd74, %rd73, %rd60;
	st.global.u32 	[%rd74], %r16;
	add.s64 	%rd75, %rd74, %rd60;
	st.global.u32 	[%rd75], %r16;
	add.s64 	%rd76, %rd75, %rd60;
	st.global.u32 	[%rd76], %r16;
	add.s64 	%rd77, %rd76, %rd60;
	st.global.u32 	[%rd77], %r16;
	shr.s64 	%rd78, %rd129, 30;
	add.s64 	%rd79, %rd1, %rd78;
	st.global.u32 	[%rd79], %r16;
	shr.s64 	%rd80, %rd129, 32;
	add.s64 	%rd81, %rd80, %rd7;
	shl.b64 	%rd82, %rd81, 2;
	add.s64 	%rd83, %rd1, %rd82;
	st.global.u32 	[%rd83], %r16;
	add.s64 	%rd84, %rd83, %rd60;
	st.global.u32 	[%rd84], %r16;
	add.s64 	%rd85, %rd84, %rd60;
	st.global.u32 	[%rd85], %r16;
	add.s64 	%rd86, %rd85, %rd60;
	st.global.u32 	[%rd86], %r16;
	add.s64 	%rd87, %rd86, %rd60;
	st.global.u32 	[%rd87], %r16;
	add.s64 	%rd88, %rd87, %rd60;
	st.global.u32 	[%rd88], %r16;
	add.s64 	%rd89, %rd88, %rd60;
	st.global.u32 	[%rd89], %r16;
	add.s64 	%rd90, %rd89, %rd60;
	st.global.u32 	[%rd90], %r16;
	add.s64 	%rd91, %rd90, %rd60;
	st.global.u32 	[%rd91], %r16;
	add.s64 	%rd92, %rd91, %rd60;
	st.global.u32 	[%rd92], %r16;
	add.s64 	%rd93, %rd92, %rd60;
	st.global.u32 	[%rd93], %r16;
	add.s64 	%rd94, %rd93, %rd60;
	st.global.u32 	[%rd94], %r16;
	add.s64 	%rd95, %rd94, %rd60;
	st.global.u32 	[%rd95], %r16;
	add.s64 	%rd96, %rd95, %rd60;
	st.global.u32 	[%rd96], %r16;
	add.s64 	%rd97, %rd96, %rd60;
	st.global.u32 	[%rd97], %r16;
	add.s64 	%rd98, %rd97, %rd60;
	st.global.u32 	[%rd98], %r16;
	add.s64 	%rd99, %rd98, %rd60;
	st.global.u32 	[%rd99], %r16;
	add.s64 	%rd100, %rd99, %rd60;
	st.global.u32 	[%rd100], %r16;
	add.s64 	%rd131, %rd131, 2;
	add.s64 	%rd101, %rd8, %rd131;
	add.s64 	%rd129, %rd129, 8589934592;
	setp.ne.s64 	%p16, %rd101, 0;
	@%p16 bra 	$L__BB4_6;
$L__BB4_7:
	and.b64  	%rd102, %rd15, 1;
	setp.eq.b64 	%p17, %rd102, 1;
	not.pred 	%p18, %p17;
	@%p18 bra 	$L__BB4_9;
	add.s64 	%rd103, %rd6, %rd131;
	shl.b64 	%rd104, %rd103, 32;
	shr.s64 	%rd105, %rd104, 30;
	add.s64 	%rd106, %rd1, %rd105;
	mov.b32 	%r17, 0;
	st.global.u32 	[%rd106], %r17;
	cvt.s64.s32 	%rd107, %rd103;
	add.s64 	%rd108, %rd107, %rd7;
	shl.b64 	%rd109, %rd108, 2;
	add.s64 	%rd110, %rd1, %rd109;
	st.global.u32 	[%rd110], %r17;
	shl.b64 	%rd111, %rd7, 2;
	add.s64 	%rd112, %rd110, %rd111;
	st.global.u32 	[%rd112], %r17;
	add.s64 	%rd113, %rd112, %rd111;
	st.global.u32 	[%rd113], %r17;
	add.s64 	%rd114, %rd113, %rd111;
	st.global.u32 	[%rd114], %r17;
	add.s64 	%rd115, %rd114, %rd111;
	st.global.u32 	[%rd115], %r17;
	add.s64 	%rd116, %rd115, %rd111;
	st.global.u32 	[%rd116], %r17;
	add.s64 	%rd117, %rd116, %rd111;
	st.global.u32 	[%rd117], %r17;
	add.s64 	%rd118, %rd117, %rd111;
	st.global.u32 	[%rd118], %r17;
	add.s64 	%rd119, %rd118, %rd111;
	st.global.u32 	[%rd119], %r17;
	add.s64 	%rd120, %rd119, %rd111;
	st.global.u32 	[%rd120], %r17;
	add.s64 	%rd121, %rd120, %rd111;
	st.global.u32 	[%rd121], %r17;
	add.s64 	%rd122, %rd121, %rd111;
	st.global.u32 	[%rd122], %r17;
	add.s64 	%rd123, %rd122, %rd111;
	st.global.u32 	[%rd123], %r17;
	add.s64 	%rd124, %rd123, %rd111;
	st.global.u32 	[%rd124], %r17;
	add.s64 	%rd125, %rd124, %rd111;
	st.global.u32 	[%rd125], %r17;
	add.s64 	%rd126, %rd125, %rd111;
	st.global.u32 	[%rd126], %r17;
	add.s64 	%rd127, %rd126, %rd111;
	st.global.u32 	[%rd127], %r17;
	add.s64 	%rd128, %rd127, %rd111;
	st.global.u32 	[%rd128], %r17;
$L__BB4_9:
	ret;

}
	// .globl	_Z17initialize_bufferPfm
.visible .entry _Z17initialize_bufferPfm(
	.param .u64 .ptr .align 1 _Z17initialize_bufferPfm_param_0,
	.param .u64 _Z17initialize_bufferPfm_param_1
)
{
	.reg .b32 	%r<18>;
	.reg .b64 	%rd<29>;

	ld.param.u64 	%rd1, [_Z17initialize_bufferPfm_param_0];
	ld.param.u64 	%rd2, [_Z17initialize_bufferPfm_param_1];
	cvta.to.global.u64 	%rd3, %rd1;
	mov.u32 	%r1, %tid.x;
	mov.u32 	%r2, %ctaid.x;
	mov.u32 	%r3, %ntid.x;
	mad.lo.s32 	%r4, %r2, %r3, %r1;
	mov.u32 	%r5, %tid.y;
	mov.u32 	%r6, %ctaid.y;
	mov.u32 	%r7, %ntid.y;
	mad.lo.s32 	%r8, %r6, %r7, %r5;
	cvt.u32.u64 	%r9, %rd2;
	mad.lo.s32 	%r10, %r8, %r9, %r4;
	mul.wide.s32 	%rd4, %r10, 4;
	add.s64 	%rd5, %rd3, %rd4;
	mov.b32 	%r11, 1044517308;
	st.global.u32 	[%rd5], %r11;
	shl.b64 	%rd6, %rd2, 4;
	add.s64 	%rd7, %rd5, %rd6;
	mov.b32 	%r12, 1037253060;
	st.global.u32 	[%rd7], %r12;
	shl.b64 	%rd8, %rd2, 5;
	add.s64 	%rd9, %rd5, %rd8;
	mov.b32 	%r13, 1038183636;
	st.global.u32 	[%rd9], %r13;
	add.s64 	%rd10, %rd9, %rd6;
	st.global.u32 	[%rd10], %r12;
	shl.b64 	%rd11, %rd2, 6;
	add.s64 	%rd12, %rd5, %rd11;
	mov.b32 	%r14, 1036394066;
	st.global.u32 	[%rd12], %r14;
	add.s64 	%rd13, %rd12, %rd6;
	mov.b32 	%r15, 1017020851;
	st.global.u32 	[%rd13], %r15;
	add.s64 	%rd14, %rd12, %rd8;
	st.global.u32 	[%rd14], %r15;
	add.s64 	%rd15, %rd14, %rd6;
	mov.b32 	%r16, 1011861854;
	st.global.u32 	[%rd15], %r16;
	shl.b64 	%rd16, %rd2, 7;
	add.s64 	%rd17, %rd5, %rd16;
	st.global.u32 	[%rd17], %r16;
	add.s64 	%rd18, %rd17, %rd6;
	st.global.u32 	[%rd18], %r12;
	add.s64 	%rd19, %rd17, %rd8;
	mov.b32 	%r17, 1015088115;
	st.global.u32 	[%rd19], %r17;
	add.s64 	%rd20, %rd19, %rd6;
	st.global.u32 	[%rd20], %r15;
	add.s64 	%rd21, %rd17, %rd11;
	st.global.u32 	[%rd21], %r17;
	add.s64 	%rd22, %rd21, %rd6;
	st.global.u32 	[%rd22], %r16;
	add.s64 	%rd23, %rd21, %rd8;
	st.global.u32 	[%rd23], %r12;
	add.s64 	%rd24, %rd23, %rd6;
	st.global.u32 	[%rd24], %r17;
	shl.b64 	%rd25, %rd2, 8;
	add.s64 	%rd26, %rd5, %rd25;
	st.global.u32 	[%rd26], %r15;
	add.s64 	%rd27, %rd26, %rd6;
	st.global.u32 	[%rd27], %r17;
	add.s64 	%rd28, %rd26, %rd8;
	st.global.u32 	[%rd28], %r16;
	ret;

}


// ===== COMPILED SASS (sm_100) =====

	.target	sm_100

	.elftype	@"ET_EXEC"


//--------------------- .note.nv.tkinfo           --------------------------
	.section	.note.nv.tkinfo,"",@"SHT_NOTE"
	.sectionflags	@"SHF_NOTE_NV_TKINFO"
	.tkinfo
        /*0018*/ 	.word	0x00000002
        /*0030*/ 	.string	""
        /*0030*/ 	.string	"ptxas"
        /*0030*/ 	.string	"Cuda compilation tools, release 13.0, V13.0.88"
        /*0030*/ 	.string	"Build cuda_13.0.r13.0/compiler.36424714_0"
        /*0030*/ 	.string	"-arch sm_100 -m 64 "



//--------------------- .note.nv.cuinfo           --------------------------
	.section	.note.nv.cuinfo,"",@"SHT_NOTE"
	.sectionflags	@"SHF_NOTE_NV_CUINFO"
        /*0018*/ 	.short	0x0002
        /*001a*/ 	.short	0x0064
        /*001c*/ 	.short	0x0082
	.zero		2


//--------------------- .nv.info                  --------------------------
	.section	.nv.info,"",@"SHT_CUDA_INFO"
	.align	4


	//----- nvinfo : EIATTR_REGCOUNT
	.align		4
        /*0000*/ 	.byte	0x04, 0x2f
        /*0002*/ 	.short	(.L_1 - .L_0)
	.align		4
.L_0:
        /*0004*/ 	.word	index@(_Z12mrt_d_singlePfS_fmi)
        /*0008*/ 	.word	0x00000038


	//----- nvinfo : EIATTR_FRAME_SIZE
	.align		4
.L_1:
        /*000c*/ 	.byte	0x04, 0x11
        /*000e*/ 	.short	(.L_3 - .L_2)
	.align		4
.L_2:
        /*0010*/ 	.word	index@($__internal_7_$__cuda_sm20_sqrt_rn_f32_slowpath)
        /*0014*/ 	.word	0x00000000


	//----- nvinfo : EIATTR_FRAME_SIZE
	.align		4
.L_3:
        /*0018*/ 	.byte	0x04, 0x11
        /*001a*/ 	.short	(.L_5 - .L_4)
	.align		4
.L_4:
        /*001c*/ 	.word	index@($__internal_6_$__cuda_sm20_rcp_rn_f32_slowpath)
        /*0020*/ 	.word	0x00000000


	//----- nvinfo : EIATTR_FRAME_SIZE
	.align		4
.L_5:
        /*0024*/ 	.byte	0x04, 0x11
        /*0026*/ 	.short	(.L_7 - .L_6)
	.align		4
.L_6:
        /*0028*/ 	.word	index@(_Z12mrt_d_singlePfS_fmi)
        /*002c*/ 	.word	0x00000000


	//----- nvinfo : EIATTR_REGCOUNT
	.align		4
.L_7:
        /*0030*/ 	.byte	0x04, 0x2f
        /*0032*/ 	.short	(.L_9 - .L_8)
	.align		4
.L_8:
        /*0034*/ 	.word	index@(_Z12update_innerPfS_S_S_fmi)
        /*0038*/ 	.word	0x00000030


	//----- nvinfo : EIATTR_FRAME_SIZE
	.align		4
.L_9:
        /*003c*/ 	.byte	0x04, 0x11
        /*003e*/ 	.short	(.L_11 - .L_10)
	.align		4
.L_10:
        /*0040*/ 	.word	index@($__internal_5_$__cuda_sm20_sqrt_rn_f32_slowpath)
        /*0044*/ 	.word	0x00000000


	//----- nvinfo : EIATTR_FRAME_SIZE
	.align		4
.L_11:
        /*0048*/ 	.byte	0x04, 0x11
        /*004a*/ 	.short	(.L_13 - .L_12)
	.align		4
.L_12:
        /*004c*/ 	.word	index@($__internal_4_$__cuda_sm20_rcp_rn_f32_slowpath)
        /*0050*/ 	.word	0x00000000


	//----- nvinfo : EIATTR_FRAME_SIZE
	.align		4
.L_13:
        /*0054*/ 	.byte	0x04, 0x11
        /*0056*/ 	.short	(.L_15 - .L_14)
	.align		4
.L_14:
        /*0058*/ 	.word	index@(_Z12update_innerPfS_S_S_fmi)
        /*005c*/ 	.word	0x00000000


	//----- nvinfo : EIATTR_REGCOUNT
	.align		4
.L_15:
        /*0060*/ 	.byte	0x04, 0x2f
        /*0062*/ 	.short	(.L_17 - .L_16)
	.align		4
.L_16:
        /*0064*/ 	.word	index@(_Z13update_bottomPfS_S_S_fmi)
        /*0068*/ 	.word	0x00000038


	//----- nvinfo : EIATTR_FRAME_SIZE
	.align		4
.L_17:
        /*006c*/ 	.byte	0x04, 0x11
        /*006e*/ 	.short	(.L_19 - .L_18)
	.align		4
.L_18:
        /*0070*/ 	.word	index@($__internal_3_$__cuda_sm20_sqrt_rn_f32_slowpath)
        /*0074*/ 	.word	0x00000000


	//----- nvinfo : EIATTR_FRAME_SIZE
	.align		4
.L_19:
        /*0078*/ 	.byte	0x04, 0x11
        /*007a*/ 	.short	(.L_21 - .L_20)
	.align		4
.L_20:
        /*007c*/ 	.word	index@($__internal_2_$__cuda_sm20_rcp_rn_f32_slowpath)
        /*0080*/ 	.word	0x00000000


	//----- nvinfo : EIATTR_FRAME_SIZE
	.align		4
.L_21:
        /*0084*/ 	.byte	0x04, 0x11
        /*0086*/ 	.short	(.L_23 - .L_22)
	.align		4
.L_22:
        /*0088*/ 	.word	index@(_Z13update_bottomPfS_S_S_fmi)
        /*008c*/ 	.word	0x00000000


	//----- nvinfo : EIATTR_REGCOUNT
	.align		4
.L_23:
        /*0090*/ 	.byte	0x04, 0x2f
        /*0092*/ 	.short	(.L_25 - .L_24)
	.align		4
.L_24:
        /*0094*/ 	.word	index@(_Z10update_topPfS_S_S_fmi)
        /*0098*/ 	.word	0x00000038


	//----- nvinfo : EIATTR_FRAME_SIZE
	.align		4
.L_25:
        /*009c*/ 	.byte	0x04, 0x11
        /*009e*/ 	.short	(.L_27 - .L_26)
	.align		4
.L_26:
        /*00a0*/ 	.word	index@($__internal_1_$__cuda_sm20_sqrt_rn_f32_slowpath)
        /*00a4*/ 	.word	0x00000000


	//----- nvinfo : EIATTR_FRAME_SIZE
	.align		4
.L_27:
        /*00a8*/ 	.byte	0x04, 0x11
        /*00aa*/ 	.short	(.L_29 - .L_28)
	.align		4
.L_28:
        /*00ac*/ 	.word	index@($__internal_0_$__cuda_sm20_rcp_rn_f32_slowpath)
        /*00b0*/ 	.word	0x00000000


	//----- nvinfo : EIATTR_FRAME_SIZE
	.align		4
.L_29:
        /*00b4*/ 	.byte	0x04, 0x11
        /*00b6*/ 	.short	(.L_31 - .L_30)
	.align		4
.L_30:
        /*00b8*/ 	.word	index@(_Z10update_topPfS_S_S_fmi)
        /*00bc*/ 	.word	0x00000000


	//----- nvinfo : EIATTR_REGCOUNT
	.align		4
.L_31:
        /*00c0*/ 	.byte	0x04, 0x2f
        /*00c2*/ 	.short	(.L_33 - .L_32)
	.align		4
.L_32:
        /*00c4*/ 	.word	index@(_Z17initialize_singlePfm)
        /*00c8*/ 	.word	0x00000020


	//----- nvinfo : EIATTR_FRAME_SIZE
	.align		4
.L_33:
        /*00cc*/ 	.byte	0x04, 0x11
        /*00ce*/ 	.short	(.L_35 - .L_34)
	.align		4
.L_34:
        /*00d0*/ 	.word	index@(_Z17initialize_singlePfm)
        /*00d4*/ 	.word	0x00000000


	//----- nvinfo : EIATTR_REGCOUNT
	.align		4
.L_35:
        /*00d8*/ 	.byte	0x04, 0x2f
        /*00da*/ 	.short	(.L_37 - .L_36)
	.align		4
.L_36:
        /*00dc*/ 	.word	index@(_Z17initialize_bufferPfm)
        /*00e0*/ 	.word	0x00000020


	//----- nvinfo : EIATTR_FRAME_SIZE
	.align		4
.L_37:
        /*00e4*/ 	.byte	0x04, 0x11
        /*00e6*/ 	.short	(.L_39 - .L_38)
	.align		4
.L_38:
        /*00e8*/ 	.word	index@(_Z17initialize_bufferPfm)
        /*00ec*/ 	.word	0x00000000


	//----- nvinfo : EIATTR_MIN_STACK_SIZE
	.align		4
.L_39:
        /*00f0*/ 	.byte	0x04, 0x12
        /*00f2*/ 	.short	(.L_41 - .L_40)
	.align		4
.L_40:
        /*00f4*/ 	.word	index@(_Z17initialize_bufferPfm)
        /*00f8*/ 	.word	0x00000000


	//----- nvinfo : EIATTR_MIN_STACK_SIZE
	.align		4
.L_41:
        /*00fc*/ 	.byte	0x04, 0x12
        /*00fe*/ 	.short	(.L_43 - .L_42)
	.align		4
.L_42:
        /*0100*/ 	.word	index@(_Z17initialize_singlePfm)
        /*0104*/ 	.word	0x00000000


	//----- nvinfo : EIATTR_MIN_STACK_SIZE
	.align		4
.L_43:
        /*0108*/ 	.byte	0x04, 0x12
        /*010a*/ 	.short	(.L_45 - .L_44)
	.align		4
.L_44:
        /*010c*/ 	.word	index@(_Z10update_topPfS_S_S_fmi)
        /*0110*/ 	.word	0x00000000


	//----- nvinfo : EIATTR_MIN_STACK_SIZE
	.align		4
.L_45:
        /*0114*/ 	.byte	0x04, 0x12
        /*0116*/ 	.short	(.L_47 - .L_46)
	.align		4
.L_46:
        /*0118*/ 	.word	index@(_Z13update_bottomPfS_S_S_fmi)
        /*011c*/ 	.word	0x00000000


	//----- nvinfo : EIATTR_MIN_STACK_SIZE
	.align		4
.L_47:
        /*0120*/ 	.byte	0x04, 0x12
        /*0122*/ 	.short	(.L_49 - .L_48)
	.align		4
.L_48:
        /*0124*/ 	.word	index@(_Z12update_innerPfS_S_S_fmi)
        /*0128*/ 	.word	0x00000000


	//----- nvinfo : EIATTR_MIN_STACK_SIZE
	.align		4
.L_49:
        /*012c*/ 	.byte	0x04, 0x12
        /*012e*/ 	.short	(.L_51 - .L_50)
	.align		4
.L_50:
        /*0130*/ 	.word	index@(_Z12mrt_d_singlePfS_fmi)
        /*0134*/ 	.word	0x00000000
.L_51:


//--------------------- .nv.compat                --------------------------
	.section	.nv.compat,"",@"SHT_CUDA_COMPAT_INFO"
	.align	4
        /*0000*/ 	.byte	0x02, 0x09, 0x00, 0x00, 0x02, 0x02, 0x01, 0x00, 0x02, 0x05, 0x05, 0x00, 0x03, 0x07, 0x01, 0x01
        /*0010*/ 	.byte	0x02, 0x03, 0x00, 0x00, 0x02, 0x06, 0x01, 0x00, 0x04, 0x0b, 0x08, 0x00, 0x01, 0x00, 0x00, 0x00
        /*0020*/ 	.byte	0x00, 0x00, 0x00, 0x00


//--------------------- .nv.info._Z17initialize_bufferPfm --------------------------
	.section	.nv.info._Z17initialize_bufferPfm,"",@"SHT_CUDA_INFO"
	.sectionflags	@""
	.align	4


	//----- nvinfo : EIATTR_CUDA_API_VERSION
	.align		4
        /*0000*/ 	.byte	0x04, 0x37
        /*0002*/ 	.short	(.L_53 - .L_52)
.L_52:
        /*0004*/ 	.word	0x00000082


	//----- nvinfo : EIATTR_KPARAM_INFO
	.align		4
.L_53:
        /*0008*/ 	.byte	0x04, 0x17
        /*000a*/ 	.short	(.L_55 - .L_54)
.L_54:
        /*000c*/ 	.word	0x00000000
        /*0010*/ 	.short	0x0001
        /*0012*/ 	.short	0x0008
        /*0014*/ 	.byte	0x00, 0xf0, 0x21, 0x00


	//----- nvinfo : EIATTR_KPARAM_INFO
	.align		4
.L_55:
        /*0018*/ 	.byte	0x04, 0x17
        /*001a*/ 	.short	(.L_57 - .L_56)
.L_56:
        /*001c*/ 	.word	0x00000000
        /*0020*/ 	.short	0x0000
        /*0022*/ 	.short	0x0000
        /*0024*/ 	.byte	0x00, 0xf5, 0x21, 0x00


	//----- nvinfo : EIATTR_SPARSE_MMA_MASK
	.align		4
.L_57:
        /*0028*/ 	.byte	0x03, 0x50
        /*002a*/ 	.short	0x0000


	//----- nvinfo : EIATTR_MAXREG_COUNT
	.align		4
        /*002c*/ 	.byte	0x03, 0x1b
        /*002e*/ 	.short	0x00ff


	//----- nvinfo : EIATTR_MERCURY_ISA_VERSION
	.align		4
        /*0030*/ 	.byte	0x03, 0x5f
        /*0032*/ 	.short	0x0101


	//----- nvinfo : EIATTR_VRC_CTA_INIT_COUNT
	.align		4
        /*0034*/ 	.byte	0x02, 0x4a
	.zero		1
	.zero		1


	//----- nvinfo : EIATTR_EXIT_INSTR_OFFSETS
	.align		4
        /*0038*/ 	.byte	0x04, 0x1c
        /*003a*/ 	.short	(.L_59 - .L_58)


	//   ....[0]....
.L_58:
        /*003c*/ 	.word	0x00000520


	//----- nvinfo : EIATTR_CBANK_PARAM_SIZE
	.align		4
.L_59:
        /*0040*/ 	.byte	0x03, 0x19
        /*0042*/ 	.short	0x0010


	//----- nvinfo : EIATTR_PARAM_CBANK
	.align		4
        /*0044*/ 	.byte	0x04, 0x0a
        /*0046*/ 	.short	(.L_61 - .L_60)
	.align		4
.L_60:
        /*0048*/ 	.word	index@(.nv.constant0._Z17initialize_bufferPfm)
        /*004c*/ 	.short	0x0380
        /*004e*/ 	.short	0x0010


	//----- nvinfo : EIATTR_SW_WAR
	.align		4
.L_61:
        /*0050*/ 	.byte	0x04, 0x36
        /*0052*/ 	.short	(.L_63 - .L_62)
.L_62:
        /*0054*/ 	.word	0x00000008
.L_63:


//--------------------- .nv.info._Z17initialize_singlePfm --------------------------
	.section	.nv.info._Z17initialize_singlePfm,"",@"SHT_CUDA_INFO"
	.sectionflags	@""
	.align	4


	//----- nvinfo : EIATTR_CUDA_API_VERSION
	.align		4
        /*0000*/ 	.byte	0x04, 0x37
        /*0002*/ 	.short	(.L_65 - .L_64)
.L_64:
        /*0004*/ 	.word	0x00000082


	//----- nvinfo : EIATTR_KPARAM_INFO
	.align		4
.L_65:
        /*0008*/ 	.byte	0x04, 0x17
        /*000a*/ 	.short	(.L_67 - .L_66)
.L_66:
        /*000c*/ 	.word	0x00000000
        /*0010*/ 	.short	0x0001
        /*0012*/ 	.short	0x0008
        /*0014*/ 	.byte	0x00, 0xf0, 0x21, 0x00


	//----- nvinfo : EIATTR_KPARAM_INFO
	.align		4
.L_67:
        /*0018*/ 	.byte	0x04, 0x17
        /*001a*/ 	.short	(.L_69 - .L_68)
.L_68:
        /*001c*/ 	.word	0x00000000
        /*0020*/ 	.short	0x0000
        /*0022*/ 	.short	0x0000
        /*0024*/ 	.byte	0x00, 0xf5, 0x21, 0x00


	//----- nvinfo : EIATTR_SPARSE_MMA_MASK
	.align		4
.L_69:
        /*0028*/ 	.byte	0x03, 0x50
        /*002a*/ 	.short	0x0000


	//----- nvinfo : EIATTR_MAXREG_COUNT
	.align		4
        /*002c*/ 	.byte	0x03, 0x1b
        /*002e*/ 	.short	0x00ff


	//----- nvinfo : EIATTR_MERCURY_ISA_VERSION
	.align		4
        /*0030*/ 	.byte	0x03, 0x5f
        /*0032*/ 	.short	0x0101


	//----- nvinfo : EIATTR_VRC_CTA_INIT_COUNT
	.align		4
        /*0034*/ 	.byte	0x02, 0x4a
	.zero		1
	.zero		1


	//----- nvinfo : EIATTR_EXIT_INSTR_OFFSETS
	.align		4
        /*0038*/ 	.byte	0x04, 0x1c
        /*003a*/ 	.short	(.L_71 - .L_70)


	//   ....[0]....
.L_70:
        /*003c*/ 	.word	0x00000800


	//   ....[1]....
        /*0040*/ 	.word	0x000011a0


	//   ....[2]....
        /*0044*/ 	.word	0x000015b0


	//----- nvinfo : EIATTR_CBANK_PARAM_SIZE
	.align		4
.L_71:
        /*0048*/ 	.byte	0x03, 0x19
        /*004a*/ 	.short	0x0010


	//----- nvinfo : EIATTR_PARAM_CBANK
	.align		4
        /*004c*/ 	.byte	0x04, 0x0a
        /*004e*/ 	.short	(.L_73 - .L_72)
	.align		4
.L_72:
        /*0050*/ 	.word	index@(.nv.constant0._Z17initialize_singlePfm)
        /*0054*/ 	.short	0x0380
        /*0056*/ 	.short	0x0010


	//----- nvinfo : EIATTR_SW_WAR
	.align		4
.L_73:
        /*0058*/ 	.byte	0x04, 0x36
        /*005a*/ 	.short	(.L_75 - .L_74)
.L_74:
        /*005c*/ 	.word	0x00000008
.L_75:


//--------------------- .nv.info._Z10update_topPfS_S_S_fmi --------------------------
	.section	.nv.info._Z10update_topPfS_S_S_fmi,"",@"SHT_CUDA_INFO"
	.sectionflags	@""
	.align	4


	//----- nvinfo : EIATTR_CUDA_API_VERSION
	.align		4
        /*0000*/ 	.byte	0x04, 0x37
        /*0002*/ 	.short	(.L_77 - .L_76)
.L_76:
        /*0004*/ 	.word	0x00000082


	//----- nvinfo : EIATTR_KPARAM_INFO
	.align		4
.L_77:
        /*0008*/ 	.byte	0x04, 0x17
        /*000a*/ 	.short	(.L_79 - .L_78)
.L_78:
        /*000c*/ 	.word	0x00000000
        /*0010*/ 	.short	0x0006
        /*0012*/ 	.short	0x0030
        /*0014*/ 	.byte	0x00, 0xf0, 0x11, 0x00


	//----- nvinfo : EIATTR_KPARAM_INFO
	.align		4
.L_79:
        /*0018*/ 	.byte	0x04, 0x17
        /*001a*/ 	.short	(.L_81 - .L_80)
.L_80:
        /*001c*/ 	.word	0x00000000
        /*0020*/ 	.short	0x0005
        /*0022*/ 	.short	0x0028
        /*0024*/ 	.byte	0x00, 0xf0, 0x21, 0x00


	//----- nvinfo : EIATTR_KPARAM_INFO
	.align		4
.L_81:
        /*0028*/ 	.byte	0x04, 0x17
        /*002a*/ 	.short	(.L_83 - .L_82)
.L_82:
        /*002c*/ 	.word	0x00000000
        /*0030*/ 	.short	0x0004
        /*0032*/ 	.short	0x0020
        /*0034*/ 	.byte	0x00, 0xf0, 0x11, 0x00


	//----- nvinfo : EIATTR_KPARAM_INFO
	.align		4
.L_83:
        /*0038*/ 	.byte	0x04, 0x17
        /*003a*/ 	.short	(.L_85 - .L_84)
.L_84:
        /*003c*/ 	.word	0x00000000
        /*0040*/ 	.short	0x0003
        /*0042*/ 	.short	0x0018
        /*0044*/ 	.byte	0x00, 0xf5, 0x21, 0x00


	//----- nvinfo : EIATTR_KPARAM_INFO
	.align		4
.L_85:
        /*0048*/ 	.byte	0x04, 0x17
        /*004a*/ 	.short	(.L_87 - .L_86)
.L_86:
        /*004c*/ 	.word	0x00000000
        /*0050*/ 	.short	0x0002
        /*0052*/ 	.short	0x0010
        /*0054*/ 	.byte	0x00, 0xf5, 0x21, 0x00


	//----- nvinfo : EIATTR_KPARAM_INFO
	.align		4
.L_87:
        /*0058*/ 	.byte	0x04, 0x17
        /*005a*/ 	.short	(.L_89 - .L_88)
.L_88:
        /*005c*/ 	.word	0x00000000
        /*0060*/ 	.short	0x0001
        /*0062*/ 	.short	0x0008
        /*0064*/ 	.byte	0x00, 0xf5, 0x21, 0x00


	//----- nvinfo : EIATTR_KPARAM_INFO
	.align		4
.L_89:
        /*0068*/ 	.byte	0x04, 0x17
        /*006a*/ 	.short	(.L_91 - .L_90)
.L_90:
        /*006c*/ 	.word	0x00000000
        /*0070*/ 	.short	0x0000
        /*0072*/ 	.short	0x0000
        /*0074*/ 	.byte	0x00, 0xf5, 0x21, 0x00


	//----- nvinfo : EIATTR_SPARSE_MMA_MASK
	.align		4
.L_91:
        /*0078*/ 	.byte	0x03, 0x50
        /*007a*/ 	.short	0x0000


	//----- nvinfo : EIATTR_MAXREG_COUNT
	.align		4
        /*007c*/ 	.byte	0x03, 0x1b
        /*007e*/ 	.short	0x00ff


	//----- nvinfo : EIATTR_MERCURY_ISA_VERSION
	.align		4
        /*0080*/ 	.byte	0x03, 0x5f
        /*0082*/ 	.short	0x0101


	//----- nvinfo : EIATTR_VRC_CTA_INIT_COUNT
	.align		4
        /*0084*/ 	.byte	0x02, 0x4a
	.zero		1
	.zero		1


	//----- nvinfo : EIATTR_EXIT_INSTR_OFFSETS
	.align		4
        /*0088*/ 	.byte	0x04, 0x1c
        /*008a*/ 	.short	(.L_93 - .L_92)


	//   ....[0]....
.L_92:
        /*008c*/ 	.word	0x00001060


	//   ....[1]....
        /*0090*/ 	.word	0x00003760


	//----- nvinfo : EIATTR_CRS_STACK_SIZE
	.align		4
.L_93:
        /*0094*/ 	.byte	0x04, 0x1e
        /*0096*/ 	.short	(.L_95 - .L_94)
.L_94:
        /*0098*/ 	.word	0x00000000


	//----- nvinfo : EIATTR_CBANK_PARAM_SIZE
	.align		4
.L_95:
        /*009c*/ 	.byte	0x03, 0x19
        /*009e*/ 	.short	0x0034


	//----- nvinfo : EIATTR_PARAM_CBANK
	.align		4
        /*00a0*/ 	.byte	0x04, 0x0a
        /*00a2*/ 	.short	(.L_97 - .L_96)
	.align		4
.L_96:
        /*00a4*/ 	.word	index@(.nv.constant0._Z10update_topPfS_S_S_fmi)
        /*00a8*/ 	.short	0x0380
        /*00aa*/ 	.short	0x0034


	//----- nvinfo : EIATTR_SW_WAR
	.align		4
.L_97:
        /*00ac*/ 	.byte	0x04, 0x36
        /*00ae*/ 	.short	(.L_99 - .L_98)
.L_98:
        /*00b0*/ 	.word	0x00000008
.L_99:


//--------------------- .nv.info._Z13update_bottomPfS_S_S_fmi --------------------------
	.section	.nv.info._Z13update_bottomPfS_S_S_fmi,"",@"SHT_CUDA_INFO"
	.sectionflags	@""
	.align	4


	//----- nvinfo : EIATTR_CUDA_API_VERSION
	.align		4
        /*0000*/ 	.byte	0x04, 0x37
        /*0002*/ 	.short	(.L_101 - .L_100)
.L_100:
        /*0004*/ 	.word	0x00000082


	//----- nvinfo : EIATTR_KPARAM_INFO
	.align		4
.L_101:
        /*0008*/ 	.byte	0x04, 0x17
        /*000a*/ 	.short	(.L_103 - .L_102)
.L_102:
        /*000c*/ 	.word	0x00000000
        /*0010*/ 	.short	0x0006
        /*0012*/ 	.short	0x0030
        /*0014*/ 	.byte	0x00, 0xf0, 0x11, 0x00


	//----- nvinfo : EIATTR_KPARAM_INFO
	.align		4
.L_103:
        /*0018*/ 	.byte	0x04, 0x17
        /*001a*/ 	.short	(.L_105 - .L_104)
.L_104:
        /*001c*/ 	.word	0x00000000
        /*0020*/ 	.short	0x0005
        /*0022*/ 	.short	0x0028
        /*0024*/ 	.byte	0x00, 0xf0, 0x21, 0x00


	//----- nvinfo : EIATTR_KPARAM_INFO
	.align		4
.L_105:
        /*0028*/ 	.byte	0x04, 0x17
        /*002a*/ 	.short	(.L_107 - .L_106)
.L_106:
        /*002c*/ 	.word	0x00000000
        /*0030*/ 	.short	0x0004
        /*0032*/ 	.short	0x0020
        /*0034*/ 	.byte	0x00, 0xf0, 0x11, 0x00


	//----- nvinfo : EIATTR_KPARAM_INFO
	.align		4
.L_107:
        /*0038*/ 	.byte	0x04, 0x17
        /*003a*/ 	.short	(.L_109 - .L_108)
.L_108:
        /*003c*/ 	.word	0x00000000
        /*0040*/ 	.short	0x0003
        /*0042*/ 	.short	0x0018
        /*0044*/ 	.byte	0x00, 0xf5, 0x21, 0x00


	//----- nvinfo : EIATTR_KPARAM_INFO
	.align		4
.L_109:
        /*0048*/ 	.byte	0x04, 0x17
        /*004a*/ 	.short	(.L_111 - .L_110)
.L_110:
        /*004c*/ 	.word	0x00000000
        /*0050*/ 	.short	0x0002
        /*0052*/ 	.short	0x0010
        /*0054*/ 	.byte	0x00, 0xf5, 0x21, 0x00


	//----- nvinfo : EIATTR_KPARAM_INFO
	.align		4
.L_111:
        /*0058*/ 	.byte	0x04, 0x17
        /*005a*/ 	.short	(.L_113 - .L_112)
.L_112:
        /*005c*/ 	.word	0x00000000
        /*0060*/ 	.short	0x0001
        /*0062*/ 	.short	0x0008
        /*0064*/ 	.byte	0x00, 0xf5, 0x21, 0x00


	//----- nvinfo : EIATTR_KPARAM_INFO
	.align		4
.L_113:
        /*0068*/ 	.byte	0x04, 0x17
        /*006a*/ 	.short	(.L_115 - .L_114)
.L_114:
        /*006c*/ 	.word	0x00000000
        /*0070*/ 	.short	0x0000
        /*0072*/ 	.short	0x0000
        /*0074*/ 	.byte	0x00, 0xf5, 0x21, 0x00


	//----- nvinfo : EIATTR_SPARSE_MMA_MASK
	.align		4
.L_115:
        /*0078*/ 	.byte	0x03, 0x50
        /*007a*/ 	.short	0x0000


	//----- nvinfo : EIATTR_MAXREG_COUNT
	.align		4
        /*007c*/ 	.byte	0x03, 0x1b
        /*007e*/ 	.short	0x00ff


	//----- nvinfo : EIATTR_MERCURY_ISA_VERSION
	.align		4
        /*0080*/ 	.byte	0x03, 0x5f
        /*0082*/ 	.short	0x0101


	//----- nvinfo : EIATTR_VRC_CTA_INIT_COUNT
	.align		4
        /*0084*/ 	.byte	0x02, 0x4a
	.zero		1
	.zero		1


	//----- nvinfo : EIATTR_EXIT_INSTR_OFFSETS
	.align		4
        /*0088*/ 	.byte	0x04, 0x1c
        /*008a*/ 	.short	(.L_117 - .L_116)


	//   ....[0]....
.L_116:
        /*008c*/ 	.word	0x00000fd0


	//   ....[1]....
        /*0090*/ 	.word	0x000036d0


	//----- nvinfo : EIATTR_CRS_STACK_SIZE
	.align		4
.L_117:
        /*0094*/ 	.byte	0x04, 0x1e
        /*0096*/ 	.short	(.L_119 - .L_118)
.L_118:
        /*0098*/ 	.word	0x00000000


	//----- nvinfo : EIATTR_CBANK_PARAM_SIZE
	.align		4
.L_119:
        /*009c*/ 	.byte	0x03, 0x19
        /*009e*/ 	.short	0x0034


	//----- nvinfo : EIATTR_PARAM_CBANK
	.align		4
        /*00a0*/ 	.byte	0x04, 0x0a
        /*00a2*/ 	.short	(.L_121 - .L_120)
	.align		4
.L_120:
        /*00a4*/ 	.word	index@(.nv.constant0._Z13update_bottomPfS_S_S_fmi)
        /*00a8*/ 	.short	0x0380
        /*00aa*/ 	.short	0x0034


	//----- nvinfo : EIATTR_SW_WAR
	.align		4
.L_121:
        /*00ac*/ 	.byte	0x04, 0x36
        /*00ae*/ 	.short	(.L_123 - .L_122)
.L_122:
        /*00b0*/ 	.word	0x00000008
.L_123:


//--------------------- .nv.info._Z12update_innerPfS_S_S_fmi --------------------------
	.section	.nv.info._Z12update_innerPfS_S_S_fmi,"",@"SHT_CUDA_INFO"
	.sectionflags	@""
	.align	4


	//----- nvinfo : EIATTR_CUDA_API_VERSION
	.align		4
        /*0000*/ 	.byte	0x04, 0x37
        /*0002*/ 	.short	(.L_125 - .L_124)
.L_124:
        /*0004*/ 	.word	0x00000082


	//----- nvinfo : EIATTR_KPARAM_INFO
	.align		4
.L_125:
        /*0008*/ 	.byte	0x04, 0x17
        /*000a*/ 	.short	(.L_127 - .L_126)
.L_126:
        /*000c*/ 	.word	0x00000000
        /*0010*/ 	.short	0x0006
        /*0012*/ 	.short	0x0030
        /*0014*/ 	.byte	0x00, 0xf0, 0x11, 0x00


	//----- nvinfo : EIATTR_KPARAM_INFO
	.align		4
.L_127:
        /*0018*/ 	.byte	0x04, 0x17
        /*001a*/ 	.short	(.L_129 - .L_128)
.L_128:
        /*001c*/ 	.word	0x00000000
        /*0020*/ 	.short	0x0005
        /*0022*/ 	.short	0x0028
        /*0024*/ 	.byte	0x00, 0xf0, 0x21, 0x00


	//----- nvinfo : EIATTR_KPARAM_INFO
	.align		4
.L_129:
        /*0028*/ 	.byte	0x04, 0x17
        /*002a*/ 	.short	(.L_131 - .L_130)
.L_130:
        /*002c*/ 	.word	0x00000000
        /*0030*/ 	.short	0x0004
        /*0032*/ 	.short	0x0020
        /*0034*/ 	.byte	0x00, 0xf0, 0x11, 0x00


	//----- nvinfo : EIATTR_KPARAM_INFO
	.align		4
.L_131:
        /*0038*/ 	.byte	0x04, 0x17
        /*003a*/ 	.short	(.L_133 - .L_132)
.L_132:
        /*003c*/ 	.word	0x00000000
        /*0040*/ 	.short	0x0003
        /*0042*/ 	.short	0x0018
        /*0044*/ 	.byte	0x00, 0xf5, 0x21, 0x00


	//----- nvinfo : EIATTR_KPARAM_INFO
	.align		4
.L_133:
        /*0048*/ 	.byte	0x04, 0x17
        /*004a*/ 	.short	(.L_135 - .L_134)
.L_134:
        /*004c*/ 	.word	0x00000000
        /*0050*/ 	.short	0x0002
        /*0052*/ 	.short	0x0010
        /*0054*/ 	.byte	0x00, 0xf5, 0x21, 0x00


	//----- nvinfo : EIATTR_KPARAM_INFO
	.align		4
.L_135:
        /*0058*/ 	.byte	0x04, 0x17
        /*005a*/ 	.short	(.L_137 - .L_136)
.L_136:
        /*005c*/ 	.word	0x00000000
        /*0060*/ 	.short	0x0001
        /*0062*/ 	.short	0x0008
        /*0064*/ 	.byte	0x00, 0xf5, 0x21, 0x00


	//----- nvinfo : EIATTR_KPARAM_INFO
	.align		4
.L_137:
        /*0068*/ 	.byte	0x04, 0x17
        /*006a*/ 	.short	(.L_139 - .L_138)
.L_138:
        /*006c*/ 	.word	0x00000000
        /*0070*/ 	.short	0x0000
        /*0072*/ 	.short	0x0000
        /*0074*/ 	.byte	0x00, 0xf5, 0x21, 0x00


	//----- nvinfo : EIATTR_SPARSE_MMA_MASK
	.align		4
.L_139:
        /*0078*/ 	.byte	0x03, 0x50
        /*007a*/ 	.short	0x0000


	//----- nvinfo : EIATTR_MAXREG_COUNT
	.align		4
        /*007c*/ 	.byte	0x03, 0x1b
        /*007e*/ 	.short	0x00ff


	//----- nvinfo : EIATTR_MERCURY_ISA_VERSION
	.align		4
        /*0080*/ 	.byte	0x03, 0x5f
        /*0082*/ 	.short	0x0101


	//----- nvinfo : EIATTR_VRC_CTA_INIT_COUNT
	.align		4
        /*0084*/ 	.byte	0x02, 0x4a
	.zero		1
	.zero		1


	//----- nvinfo : EIATTR_EXIT_INSTR_OFFSETS
	.align		4
        /*0088*/ 	.byte	0x04, 0x1c
        /*008a*/ 	.short	(.L_141 - .L_140)


	//   ....[0]....
.L_140:
        /*008c*/ 	.word	0x00002030


	//   ....[1]....
        /*0090*/ 	.word	0x00004790


	//----- nvinfo : EIATTR_CRS_STACK_SIZE
	.align		4
.L_141:
        /*0094*/ 	.byte	0x04, 0x1e
        /*0096*/ 	.short	(.L_143 - .L_142)
.L_142:
        /*0098*/ 	.word	0x00000000


	//----- nvinfo : EIATTR_CBANK_PARAM_SIZE
	.align		4
.L_143:
        /*009c*/ 	.byte	0x03, 0x19
        /*009e*/ 	.short	0x0034


	//----- nvinfo : EIATTR_PARAM_CBANK
	.align		4
        /*00a0*/ 	.byte	0x04, 0x0a
        /*00a2*/ 	.short	(.L_145 - .L_144)
	.align		4
.L_144:
        /*00a4*/ 	.word	index@(.nv.constant0._Z12update_innerPfS_S_S_fmi)
        /*00a8*/ 	.short	0x0380
        /*00aa*/ 	.short	0x0034


	//----- nvinfo : EIATTR_SW_WAR
	.align		4
.L_145:
        /*00ac*/ 	.byte	0x04, 0x36
        /*00ae*/ 	.short	(.L_147 - .L_146)
.L_146:
        /*00b0*/ 	.word	0x00000008
.L_147:


//--------------------- .nv.info._Z12mrt_d_singlePfS_fmi --------------------------
	.section	.nv.info._Z12mrt_d_singlePfS_fmi,"",@"SHT_CUDA_INFO"
	.sectionflags	@""
	.align	4


	//----- nvinfo : EIATTR_CUDA_API_VERSION
	.align		4
        /*0000*/ 	.byte	0x04, 0x37
        /*0002*/ 	.short	(.L_149 - .L_148)
.L_148:
        /*0004*/ 	.word	0x00000082


	//----- nvinfo : EIATTR_KPARAM_INFO
	.align		4
.L_149:
        /*0008*/ 	.byte	0x04, 0x17
        /*000a*/ 	.short	(.L_151 - .L_150)
.L_150:
        /*000c*/ 	.word	0x00000000
        /*0010*/ 	.short	0x0004
        /*0012*/ 	.short	0x0020
        /*0014*/ 	.byte	0x00, 0xf0, 0x11, 0x00


	//----- nvinfo : EIATTR_KPARAM_INFO
	.align		4
.L_151:
        /*0018*/ 	.byte	0x04, 0x17
        /*001a*/ 	.short	(.L_153 - .L_152)
.L_152:
        /*001c*/ 	.word	0x00000000
        /*0020*/ 	.short	0x0003
        /*0022*/ 	.short	0x0018
        /*0024*/ 	.byte	0x00, 0xf0, 0x21, 0x00


	//----- nvinfo : EIATTR_KPARAM_INFO
	.align		4
.L_153:
        /*0028*/ 	.byte	0x04, 0x17
        /*002a*/ 	.short	(.L_155 - .L_154)
.L_154:
        /*002c*/ 	.word	0x00000000
        /*0030*/ 	.short	0x0002
        /*0032*/ 	.short	0x0010
        /*0034*/ 	.byte	0x00, 0xf0, 0x11, 0x00


	//----- nvinfo : EIATTR_KPARAM_INFO
	.align		4
.L_155:
        /*0038*/ 	.byte	0x04, 0x17
        /*003a*/ 	.short	(.L_157 - .L_156)
.L_156:
        /*003c*/ 	.word	0x00000000
        /*0040*/ 	.short	0x0001
        /*0042*/ 	.short	0x0008
        /*0044*/ 	.byte	0x00, 0xf5, 0x21, 0x00


	//----- nvinfo : EIATTR_KPARAM_INFO
	.align		4
.L_157:
        /*0048*/ 	.byte	0x04, 0x17
        /*004a*/ 	.short	(.L_159 - .L_158)
.L_158:
        /*004c*/ 	.word	0x00000000
        /*0050*/ 	.short	0x0000
        /*0052*/ 	.short	0x0000
        /*0054*/ 	.byte	0x00, 0xf5, 0x21, 0x00


	//----- nvinfo : EIATTR_SPARSE_MMA_MASK
	.align		4
.L_159:
        /*0058*/ 	.byte	0x03, 0x50
        /*005a*/ 	.short	0x0000


	//----- nvinfo : EIATTR_MAXREG_COUNT
	.align		4
        /*005c*/ 	.byte	0x03, 0x1b
        /*005e*/ 	.short	0x00ff


	//----- nvinfo : EIATTR_MERCURY_ISA_VERSION
	.align		4
        /*0060*/ 	.byte	0x03, 0x5f
        /*0062*/ 	.short	0x0101


	//----- nvinfo : EIATTR_VRC_CTA_INIT_COUNT
	.align		4
        /*0064*/ 	.byte	0x02, 0x4a
	.zero		1
	.zero		1


	//----- nvinfo : EIATTR_EXIT_INSTR_OFFSETS
	.align		4
        /*0068*/ 	.byte	0x04, 0x1c
        /*006a*/ 	.short	(.L_161 - .L_160)


	//   ....[0]....
.L_160:
        /*006c*/ 	.word	0x00001050


	//   ....[1]....
        /*0070*/ 	.word	0x00003770


	//----- nvinfo : EIATTR_CRS_STACK_SIZE
	.align		4
.L_161:
        /*0074*/ 	.byte	0x04, 0x1e
        /*0076*/ 	.short	(.L_163 - .L_162)
.L_162:
        /*0078*/ 	.word	0x00000000


	//----- nvinfo : EIATTR_CBANK_PARAM_SIZE
	.align		4
.L_163:
        /*007c*/ 	.byte	0x03, 0x19
        /*007e*/ 	.short	0x0024


	//----- nvinfo : EIATTR_PARAM_CBANK
	.align		4
        /*0080*/ 	.byte	0x04, 0x0a
        /*0082*/ 	.short	(.L_165 - .L_164)
	.align		4
.L_164:
        /*0084*/ 	.word	index@(.nv.constant0._Z12mrt_d_singlePfS_fmi)
        /*0088*/ 	.short	0x0380
        /*008a*/ 	.short	0x0024


	//----- nvinfo : EIATTR_SW_WAR
	.align		4
.L_165:
        /*008c*/ 	.byte	0x04, 0x36
        /*008e*/ 	.short	(.L_167 - .L_166)
.L_166:
        /*0090*/ 	.word	0x00000008
.L_167:


//--------------------- .nv.callgraph             --------------------------
	.section	.nv.callgraph,"",@"SHT_CUDA_CALLGRAPH"
	.align	4
	.sectionentsize	8
	.align		4
        /*0000*/ 	.word	0x00000000
	.align		4
        /*0004*/ 	.word	0xffffffff
	.align		4
        /*0008*/ 	.word	0x00000000
	.align		4
        /*000c*/ 	.word	0xfffffffe
	.align		4
        /*0010*/ 	.word	0x00000000
	.align		4
        /*0014*/ 	.word	0xfffffffd
	.align		4
        /*0018*/ 	.word	0x00000000
	.align		4
        /*001c*/ 	.word	0xfffffffc


//--------------------- .text._Z17initialize_bufferPfm --------------------------
	.section	.text._Z17initialize_bufferPfm,"ax",@progbits
	.align	128
        .global         _Z17initialize_bufferPfm
        .type           _Z17initialize_bufferPfm,@function
        .size           _Z17initialize_bufferPfm,(.L_x_88 - _Z17initialize_bufferPfm)
        .other          _Z17initialize_bufferPfm,@"STO_CUDA_ENTRY STV_DEFAULT"
_Z17initialize_bufferPfm:
.text._Z17initialize_bufferPfm:
[----:B------:R-:W-:Y:S01]  /*0000*/  LDC R1, c[0x0][0x37c] ;  /* 0x0000df00ff017b82 */ /* 0x000fe20000000800 */
[----:B------:R-:W0:Y:S07]  /*0010*/  S2R R3, SR_TID.X ;  /* 0x0000000000037919 */ /* 0x000e2e0000002100 */
[----:B------:R-:W0:Y:S01]  /*0020*/  S2UR UR6, SR_CTAID.X ;  /* 0x00000000000679c3 */ /* 0x000e220000002500 */
[----:B------:R-:W1:Y:S01]  /*0030*/  LDCU.64 UR4, c[0x0][0x358] ;  /* 0x00006b00ff0477ac */ /* 0x000e620008000a00 */
[----:B------:R-:W-:Y:S01]  /*0040*/  IMAD.MOV.U32 R11, RZ, RZ, 0x3e4211bc ;  /* 0x3e4211bcff0b7424 */ /* 0x000fe200078e00ff */
[----:B------:R-:W2:Y:S01]  /*0050*/  S2R R2, SR_TID.Y ;  /* 0x0000000000027919 */ /* 0x000ea20000002200 */
[----:B------:R-:W-:-:S02]  /*0060*/  IMAD.MOV.U32 R12, RZ, RZ, 0x3de16cd4 ;  /* 0x3de16cd4ff0c7424 */ /* 0x000fc400078e00ff */
[----:B------:R-:W-:Y:S02]  /*0070*/  HFMA2 R14, -RZ, RZ, 1.443359375, 0.00617218017578125 ;  /* 0x3dc61e52ff0e7431 */ /* 0x000fe400000001ff */
[----:B------:R-:W0:Y:S08]  /*0080*/  LDC R0, c[0x0][0x360] ;  /* 0x0000d800ff007b82 */ /* 0x000e300000000800 */
[----:B------:R-:W2:Y:S08]  /*0090*/  S2UR UR7, SR_CTAID.Y ;  /* 0x00000000000779c3 */ /* 0x000eb00000002600 */
[----:B------:R-:W2:Y:S08]  /*00a0*/  LDC R5, c[0x0][0x364] ;  /* 0x0000d900ff057b82 */ /* 0x000eb00000000800 */
[----:B------:R-:W3:Y:S01]  /*00b0*/  LDC.64 R6, c[0x0][0x388] ;  /* 0x0000e200ff067b82 */ /* 0x000ee20000000a00 */
[----:B0-----:R-:W-:-:S07]  /*00c0*/  IMAD R3, R0, UR6, R3 ;  /* 0x0000000600037c24 */ /* 0x001fce000f8e0203 */
[----:B------:R-:W0:Y:S01]  /*00d0*/  LDC.64 R8, c[0x0][0x380] ;  /* 0x0000e000ff087b82 */ /* 0x000e220000000a00 */
[----:B--2---:R-:W-:-:S04]  /*00e0*/  IMAD R0, R5, UR7, R2 ;  /* 0x0000000705007c24 */ /* 0x004fc8000f8e0202 */
[----:B---3--:R-:W-:Y:S01]  /*00f0*/  IMAD R3, R0, R6, R3 ;  /* 0x0000000600037224 */ /* 0x008fe200078e0203 */
[C-C-:B------:R-:W-:Y:S01]  /*0100*/  SHF.L.U64.HI R17, R6.reuse, 0x4, R7.reuse ;  /* 0x0000000406117819 */ /* 0x140fe20000010207 */
[C---:B------:R-:W-:Y:S01]  /*0110*/  IMAD.SHL.U32 R19, R6.reuse, 0x10, RZ ;  /* 0x0000001006137824 */ /* 0x040fe200078e00ff */
[C-C-:B------:R-:W-:Y:S01]  /*0120*/  SHF.L.U64.HI R15, R6.reuse, 0x5, R7.reuse ;  /* 0x00000005060f7819 */ /* 0x140fe20000010207 */
[C---:B------:R-:W-:Y:S01]  /*0130*/  IMAD.SHL.U32 R13, R6.reuse, 0x20, RZ ;  /* 0x00000020060d7824 */ /* 0x040fe200078e00ff */
[C---:B------:R-:W-:Y:S01]  /*0140*/  SHF.L.U64.HI R21, R6.reuse, 0x6, R7 ;  /* 0x0000000606157819 */ /* 0x040fe20000010207 */
[----:B------:R-:W-:Y:S02]  /*0150*/  IMAD.SHL.U32 R25, R6, 0x40, RZ ;  /* 0x0000004006197824 */ /* 0x000fe400078e00ff */
[----:B0-----:R-:W-:-:S04]  /*0160*/  IMAD.WIDE R8, R3, 0x4, R8 ;  /* 0x0000000403087825 */ /* 0x001fc800078e0208 */
[----:B------:R-:W-:Y:S01]  /*0170*/  IMAD.MOV.U32 R0, RZ, RZ, 0x3dd339c4 ;  /* 0x3dd339c4ff007424 */ /* 0x000fe200078e00ff */
[C---:B------:R-:W-:Y:S01]  /*0180*/  IADD3 R28, P0, PT, R8.reuse, R19, RZ ;  /* 0x00000013081c7210 */ /* 0x040fe20007f1e0ff */
[----:B-1----:R-:W-:Y:S01]  /*0190*/  STG.E desc[UR4][R8.64], R11 ;  /* 0x0000000b08007986 */ /* 0x002fe2000c101904 */
[----:B------:R-:W-:Y:S02]  /*01a0*/  IADD3 R26, P1, PT, R8, R13, RZ ;  /* 0x0000000d081a7210 */ /* 0x000fe40007f3e0ff */
[CC--:B------:R-:W-:Y:S01]  /*01b0*/  LEA R4, P2, R6.reuse, R8.reuse, 0x7 ;  /* 0x0000000806047211 */ /* 0x0c0fe200078438ff */
[C---:B------:R-:W-:Y:S01]  /*01c0*/  IMAD.X R29, R9.reuse, 0x1, R17, P0 ;  /* 0x00000001091d7824 */ /* 0x040fe200000e0611 */
[----:B------:R-:W-:Y:S02]  /*01d0*/  LEA R2, P3, R6, R8, 0x8 ;  /* 0x0000000806027211 */ /* 0x000fe400078640ff */
[----:B------:R-:W-:Y:S02]  /*01e0*/  IADD3.X R27, PT, PT, R9, R15, RZ, P1, !PT ;  /* 0x0000000f091b7210 */ /* 0x000fe40000ffe4ff */
[----:B------:R-:W-:Y:S01]  /*01f0*/  IADD3 R22, P0, PT, R26, R19, RZ ;  /* 0x000000131a167210 */ /* 0x000fe20007f1e0ff */
[----:B------:R0:W-:Y:S01]  /*0200*/  STG.E desc[UR4][R28.64], R0 ;  /* 0x000000001c007986 */ /* 0x0001e2000c101904 */
[----:B------:R-:W-:-:S02]  /*0210*/  LEA.HI.X R5, R6, R9, R7, 0x7, P2 ;  /* 0x0000000906057211 */ /* 0x000fc400010f3c07 */
[----:B------:R-:W-:Y:S01]  /*0220*/  LEA.HI.X R3, R6, R9, R7, 0x8, P3 ;  /* 0x0000000906037211 */ /* 0x000fe200018f4407 */
[----:B------:R-:W-:Y:S01]  /*0230*/  IMAD.X R23, R27, 0x1, R17, P0 ;  /* 0x000000011b177824 */ /* 0x000fe200000e0611 */
[----:B------:R-:W-:Y:S01]  /*0240*/  IADD3 R6, P2, PT, R8, R25, RZ ;  /* 0x0000001908067210 */ /* 0x000fe20007f5e0ff */
[----:B------:R1:W-:Y:S03]  /*0250*/  STG.E desc[UR4][R26.64], R12 ;  /* 0x0000000c1a007986 */ /* 0x0003e6000c101904 */
[C---:B------:R-:W-:Y:S01]  /*0260*/  IADD3 R10, P1, PT, R6.reuse, R13, RZ ;  /* 0x0000000d060a7210 */ /* 0x040fe20007f3e0ff */
[----:B------:R-:W-:Y:S01]  /*0270*/  IMAD.X R7, R9, 0x1, R21, P2 ;  /* 0x0000000109077824 */ /* 0x000fe200010e0615 */
[----:B------:R2:W-:Y:S01]  /*0280*/  STG.E desc[UR4][R22.64], R0 ;  /* 0x0000000016007986 */ /* 0x0005e2000c101904 */
[----:B0-----:R-:W-:Y:S02]  /*0290*/  IADD3 R28, P0, PT, R6, R19, RZ ;  /* 0x00000013061c7210 */ /* 0x001fe40007f1e0ff */
[C---:B------:R-:W-:Y:S01]  /*02a0*/  IMAD.X R11, R7.reuse, 0x1, R15, P1 ;  /* 0x00000001070b7824 */ /* 0x040fe200008e060f */
[----:B------:R0:W-:Y:S01]  /*02b0*/  STG.E desc[UR4][R6.64], R14 ;  /* 0x0000000e06007986 */ /* 0x0001e2000c101904 */
[----:B------:R-:W-:Y:S01]  /*02c0*/  IADD3 R24, P1, PT, R4, R13, RZ ;  /* 0x0000000d04187210 */ /* 0x000fe20007f3e0ff */
[----:B------:R-:W-:Y:S01]  /*02d0*/  IMAD.X R29, R7, 0x1, R17, P0 ;  /* 0x00000001071d7824 */ /* 0x000fe200000e0611 */
[----:B------:R-:W-:-:S02]  /*02e0*/  IADD3 R8, P0, PT, R10, R19, RZ ;  /* 0x000000130a087210 */ /* 0x000fc40007f1e0ff */
[----:B-1----:R-:W-:Y:S02]  /*02f0*/  MOV R27, 0x3c4fc95e ;  /* 0x3c4fc95e001b7802 */ /* 0x002fe40000000f00 */
[----:B------:R-:W-:Y:S01]  /*0300*/  IADD3 R20, P2, PT, R4, R25, RZ ;  /* 0x0000001904147210 */ /* 0x000fe20007f5e0ff */
[----:B--2---:R-:W-:Y:S02]  /*0310*/  IMAD.MOV.U32 R23, RZ, RZ, 0x3c9e81b3 ;  /* 0x3c9e81b3ff177424 */ /* 0x004fe400078e00ff */
[----:B------:R-:W-:Y:S02]  /*0320*/  IMAD.X R9, R11, 0x1, R17, P0 ;  /* 0x000000010b097824 */ /* 0x000fe400000e0611 */
[C---:B------:R-:W-:Y:S01]  /*0330*/  IMAD.X R25, R5.reuse, 0x1, R15, P1 ;  /* 0x0000000105197824 */ /* 0x040fe200008e060f */
[----:B------:R-:W-:Y:S01]  /*0340*/  STG.E desc[UR4][R28.64], R23 ;  /* 0x000000171c007986 */ /* 0x000fe2000c101904 */
[----:B------:R-:W-:Y:S02]  /*0350*/  IMAD.X R21, R5, 0x1, R21, P2 ;  /* 0x0000000105157824 */ /* 0x000fe400010e0615 */
[----:B0-----:R-:W-:Y:S01]  /*0360*/  HFMA2 R14, -RZ, RZ, 1.1259765625, 6.0260295867919921875e-05 ;  /* 0x3c8103f3ff0e7431 */ /* 0x001fe200000001ff */
[----:B------:R0:W-:Y:S04]  /*0370*/  STG.E desc[UR4][R10.64], R23 ;  /* 0x000000170a007986 */ /* 0x0001e8000c101904 */
[----:B------:R1:W-:Y:S04]  /*0380*/  STG.E desc[UR4][R8.64], R27 ;  /* 0x0000001b08007986 */ /* 0x0003e8000c101904 */
[----:B------:R2:W-:Y:S01]  /*0390*/  STG.E desc[UR4][R4.64], R27 ;  /* 0x0000001b04007986 */ /* 0x0005e2000c101904 */
[----:B0-----:R-:W-:-:S02]  /*03a0*/  IADD3 R10, P1, PT, R20, R13, RZ ;  /* 0x0000000d140a7210 */ /* 0x001fc40007f3e0ff */
[----:B-1----:R-:W-:-:S03]  /*03b0*/  IADD3 R8, P0, PT, R4, R19, RZ ;  /* 0x0000001304087210 */ /* 0x002fc60007f1e0ff */
[----:B------:R-:W-:Y:S01]  /*03c0*/  IMAD.X R11, R21, 0x1, R15, P1 ;  /* 0x00000001150b7824 */ /* 0x000fe200008e060f */
[-C--:B------:R-:W-:Y:S01]  /*03d0*/  IADD3 R12, P1, PT, R2, R19.reuse, RZ ;  /* 0x00000013020c7210 */ /* 0x080fe20007f3e0ff */
[----:B------:R-:W-:Y:S01]  /*03e0*/  IMAD.X R9, R5, 0x1, R17, P0 ;  /* 0x0000000105097824 */ /* 0x000fe200000e0611 */
[----:B------:R-:W-:-:S04]  /*03f0*/  IADD3 R6, P0, PT, R24, R19, RZ ;  /* 0x0000001318067210 */ /* 0x000fc80007f1e0ff */
[----:B------:R0:W-:Y:S01]  /*0400*/  STG.E desc[UR4][R8.64], R0 ;  /* 0x0000000008007986 */ /* 0x0001e2000c101904 */
[--C-:B------:R-:W-:Y:S01]  /*0410*/  IMAD.X R7, R25, 0x1, R17.reuse, P0 ;  /* 0x0000000119077824 */ /* 0x100fe200000e0611 */
[-C--:B------:R-:W-:Y:S02]  /*0420*/  IADD3 R28, P0, PT, R20, R19.reuse, RZ ;  /* 0x00000013141c7210 */ /* 0x080fe40007f1e0ff */
[----:B------:R-:W-:Y:S03]  /*0430*/  STG.E desc[UR4][R24.64], R14 ;  /* 0x0000000e18007986 */ /* 0x000fe6000c101904 */
[----:B------:R-:W-:Y:S01]  /*0440*/  IMAD.X R29, R21, 0x1, R17, P0 ;  /* 0x00000001151d7824 */ /* 0x000fe200000e0611 */
[----:B--2---:R-:W-:Y:S01]  /*0450*/  IADD3 R4, P0, PT, R10, R19, RZ ;  /* 0x000000130a047210 */ /* 0x004fe20007f1e0ff */
[----:B------:R-:W-:Y:S01]  /*0460*/  STG.E desc[UR4][R6.64], R23 ;  /* 0x0000001706007986 */ /* 0x000fe2000c101904 */
[----:B0-----:R-:W-:-:S03]  /*0470*/  IADD3 R8, P2, PT, R2, R13, RZ ;  /* 0x0000000d02087210 */ /* 0x001fc60007f5e0ff */
[----:B------:R-:W-:Y:S01]  /*0480*/  STG.E desc[UR4][R20.64], R14 ;  /* 0x0000000e14007986 */ /* 0x000fe2000c101904 */
[----:B------:R-:W-:Y:S01]  /*0490*/  IADD3.X R5, PT, PT, R11, R17, RZ, P0, !PT ;  /* 0x000000110b057210 */ /* 0x000fe200007fe4ff */
[C---:B------:R-:W-:Y:S02]  /*04a0*/  IMAD.X R13, R3.reuse, 0x1, R17, P1 ;  /* 0x00000001030d7824 */ /* 0x040fe400008e0611 */
[----:B------:R-:W-:Y:S01]  /*04b0*/  STG.E desc[UR4][R28.64], R27 ;  /* 0x0000001b1c007986 */ /* 0x000fe2000c101904 */
[----:B------:R-:W-:-:S03]  /*04c0*/  IMAD.X R9, R3, 0x1, R15, P2 ;  /* 0x0000000103097824 */ /* 0x000fc600010e060f */
[----:B------:R-:W-:Y:S04]  /*04d0*/  STG.E desc[UR4][R10.64], R0 ;  /* 0x000000000a007986 */ /* 0x000fe8000c101904 */
[----:B------:R-:W-:Y:S04]  /*04e0*/  STG.E desc[UR4][R4.64], R14 ;  /* 0x0000000e04007986 */ /* 0x000fe8000c101904 */
[----:B------:R-:W-:Y:S04]  /*04f0*/  STG.E desc[UR4][R2.64], R23 ;  /* 0x0000001702007986 */ /* 0x000fe8000c101904 */
[----:B------:R-:W-:Y:S04]  /*0500*/  STG.E desc[UR4][R12.64], R14 ;  /* 0x0000000e0c007986 */ /* 0x000fe8000c101904 */
[----:B------:R-:W-:Y:S01]  /*0510*/  STG.E desc[UR4][R8.64], R27 ;  /* 0x0000001b08007986 */ /* 0x000fe2000c101904 */
[----:B------:R-:W-:Y:S05]  /*0520*/  EXIT ;  /* 0x000000000000794d */ /* 0x000fea0003800000 */
.L_x_0:
[----:B------:R-:W-:-:S00]  /*0530*/  BRA `(.L_x_0) ;  /* 0xfffffffc00fc7947 */ /* 0x000fc0000383ffff */
[----:B------:R-:W-:-:S00]  /*0540*/  NOP ;  /* 0x0000000000007918 */ /* 0x000fc00000000000 */
        /* <DEDUP_REMOVED lines=11> */
.L_x_88:


//--------------------- .text._Z17initialize_singlePfm --------------------------
	.section	.text._Z17initialize_singlePfm,"ax",@progbits
	.align	128
        .global         _Z17initialize_singlePfm
        .type           _Z17initialize_singlePfm,@function
        .size           _Z17initialize_singlePfm,(.L_x_89 - _Z17initialize_singlePfm)
        .other          _Z17initialize_singlePfm,@"STO_CUDA_ENTRY STV_DEFAULT"
_Z17initialize_singlePfm:
.text._Z17initialize_singlePfm:
[----:B------:R-:W-:Y:S01]  /*0000*/  LDC R1, c[0x0][0x37c] ;  /* 0x0000df00ff017b82 */ /* 0x000fe20000000800 */
[----:B------:R-:W0:Y:S07]  /*0010*/  S2R R0, SR_TID.Z ;  /* 0x0000000000007919 */ /* 0x000e2e0000002300 */
[----:B------:R-:W1:Y:S01]  /*0020*/  LDC R3, c[0x0][0x360] ;  /* 0x0000d800ff037b82 */ /* 0x000e620000000800 */
[----:B------:R-:W-:Y:S01]  /*0030*/  HFMA2 R22, -RZ, RZ, 1.7734375, -343.25 ;  /* 0x3f18dd5dff167431 */ /* 0x000fe200000001ff */
[----:B------:R-:W1:Y:S01]  /*0040*/  S2R R2, SR_TID.X ;  /* 0x0000000000027919 */ /* 0x000e620000002100 */
[----:B------:R-:W2:Y:S05]  /*0050*/  S2R R4, SR_TID.Y ;  /* 0x0000000000047919 */ /* 0x000eaa0000002200 */
[----:B------:R-:W2:Y:S08]  /*0060*/  LDC R5, c[0x0][0x364] ;  /* 0x0000d900ff057b82 */ /* 0x000eb00000000800 */
[----:B------:R-:W0:Y:S08]  /*0070*/  S2UR UR6, SR_CTAID.Z ;  /* 0x00000000000679c3 */ /* 0x000e300000002700 */
[----:B------:R-:W0:Y:S08]  /*0080*/  LDC R7, c[0x0][0x368] ;  /* 0x0000da00ff077b82 */ /* 0x000e300000000800 */
[----:B------:R-:W1:Y:S08]  /*0090*/  S2UR UR4, SR_CTAID.X ;  /* 0x00000000000479c3 */ /* 0x000e700000002500 */
[----:B------:R-:W2:Y:S08]  /*00a0*/  S2UR UR5, SR_CTAID.Y ;  /* 0x00000000000579c3 */ /* 0x000eb00000002600 */
[----:B------:R-:W3:Y:S01]  /*00b0*/  LDC.64 R8, c[0x0][0x388] ;  /* 0x0000e200ff087b82 */ /* 0x000ee20000000a00 */
[----:B0-----:R-:W-:Y:S01]  /*00c0*/  IMAD R0, R7, UR6, R0 ;  /* 0x0000000607007c24 */ /* 0x001fe2000f8e0200 */
[----:B------:R-:W0:Y:S04]  /*00d0*/  LDCU.64 UR6, c[0x0][0x358] ;  /* 0x00006b00ff0677ac */ /* 0x000e280008000a00 */
[C---:B------:R-:W-:Y:S01]  /*00e0*/  ISETP.NE.AND P1, PT, R0.reuse, 0x9, PT ;  /* 0x000000090000780c */ /* 0x040fe20003f25270 */
[----:B-1----:R-:W-:Y:S01]  /*00f0*/  IMAD R2, R3, UR4, R2 ;  /* 0x0000000403027c24 */ /* 0x002fe2000f8e0202 */
[----:B------:R-:W1:Y:S02]  /*0100*/  LDC.64 R10, c[0x0][0x380] ;  /* 0x0000e000ff0a7b82 */ /* 0x000e640000000a00 */
[C---:B------:R-:W-:Y:S01]  /*0110*/  ISETP.EQ.OR P1, PT, R0.reuse, RZ, !P1 ;  /* 0x000000ff0000720c */ /* 0x040fe20004f22670 */
[----:B--2---:R-:W-:Y:S01]  /*0120*/  IMAD R3, R5, UR5, R4 ;  /* 0x0000000505037c24 */ /* 0x004fe2000f8e0204 */
[----:B------:R-:W-:-:S03]  /*0130*/  SHF.L.U32 R5, R0, 0x2, RZ ;  /* 0x0000000200057819 */ /* 0x000fc600000006ff */
[-C--:B---3--:R-:W-:Y:S02]  /*0140*/  IMAD R18, R3, R8.reuse, R2 ;  /* 0x0000000803127224 */ /* 0x088fe400078e0202 */
[----:B------:R-:W-:Y:S02]  /*0150*/  IMAD R13, R9, 0xc, RZ ;  /* 0x0000000c090d7824 */ /* 0x000fe400078e02ff */
[----:B------:R-:W-:-:S05]  /*0160*/  IMAD R18, R5, R8, R18 ;  /* 0x0000000805127224 */ /* 0x000fca00078e0212 */
[----:B------:R-:W-:-:S03]  /*0170*/  SHF.R.S32.HI R19, RZ, 0x1f, R18 ;  /* 0x0000001fff137819 */ /* 0x000fc60000011412 */
[----:B------:R-:W-:-:S05]  /*0180*/  IMAD.WIDE.U32 R6, R8, 0xc, R18 ;  /* 0x0000000c08067825 */ /* 0x000fca00078e0012 */
[----:B------:R-:W-:Y:S02]  /*0190*/  IADD3 R4, PT, PT, R7, R13, RZ ;  /* 0x0000000d07047210 */ /* 0x000fe40007ffe0ff */
[C---:B-1----:R-:W-:Y:S02]  /*01a0*/  LEA R16, P0, R6.reuse, R10, 0x2 ;  /* 0x0000000a06107211 */ /* 0x042fe400078010ff */
[----:B------:R-:W-:Y:S02]  /*01b0*/  SHF.R.S64 R13, RZ, 0x1e, R18 ;  /* 0x0000001eff0d7819 */ /* 0x000fe40000001012 */
[----:B------:R-:W-:Y:S01]  /*01c0*/  LEA.HI.X R17, R6, R11, R4, 0x2, P0 ;  /* 0x0000000b06117211 */ /* 0x000fe200000f1404 */
[----:B------:R-:W-:Y:S01]  /*01d0*/  IMAD R6, R9, 0x30, RZ ;  /* 0x0000003009067824 */ /* 0x000fe200078e02ff */
[----:B------:R-:W-:Y:S01]  /*01e0*/  ISETP.NE.AND P0, PT, R2, 0x3, PT ;  /* 0x000000030200780c */ /* 0x000fe20003f05270 */
[----:B------:R-:W-:Y:S02]  /*01f0*/  IMAD.MOV.U32 R4, RZ, RZ, 0x3d049c9c ;  /* 0x3d049c9cff047424 */ /* 0x000fe400078e00ff */
[----:B------:R-:W-:Y:S01]  /*0200*/  IMAD.WIDE.U32 R14, R8, 0x30, R16 ;  /* 0x00000030080e7825 */ /* 0x000fe200078e0010 */
[----:B------:R-:W-:-:S04]  /*0210*/  ISETP.EQ.OR P0, PT, R2, RZ, !P0 ;  /* 0x000000ff0200720c */ /* 0x000fc80004702670 */
[----:B------:R-:W-:Y:S02]  /*0220*/  IADD3 R15, PT, PT, R15, R6, RZ ;  /* 0x000000060f0f7210 */ /* 0x000fe40007ffe0ff */
[----:B------:R-:W-:Y:S01]  /*0230*/  ISETP.EQ.OR P0, PT, R3, RZ, P0 ;  /* 0x000000ff0300720c */ /* 0x000fe20000702670 */
[----:B------:R-:W-:-:S03]  /*0240*/  IMAD.WIDE.U32 R20, R8, 0x30, R14 ;  /* 0x0000003008147825 */ /* 0x000fc600078e000e */
[----:B------:R-:W-:Y:S02]  /*0250*/  ISETP.EQ.OR P0, PT, R3, 0x3, P0 ;  /* 0x000000030300780c */ /* 0x000fe40000702670 */
[----:B------:R-:W-:Y:S02]  /*0260*/  IADD3 R21, PT, PT, R6, R21, RZ ;  /* 0x0000001506157210 */ /* 0x000fe40007ffe0ff */
[----:B------:R-:W-:Y:S02]  /*0270*/  PLOP3.LUT P0, PT, P0, P1, PT, 0xf8, 0x8f ;  /* 0x00000000008f781c */ /* 0x000fe40000703f70 */
[----:B------:R-:W-:Y:S01]  /*0280*/  IADD3 R12, P1, PT, R13, R10, RZ ;  /* 0x0000000a0d0c7210 */ /* 0x000fe20007f3e0ff */
[----:B------:R-:W-:Y:S01]  /*0290*/  IMAD.WIDE.U32 R28, R8, 0x30, R20 ;  /* 0x00000030081c7825 */ /* 0x000fe200078e0014 */
[----:B------:R-:W-:Y:S02]  /*02a0*/  FSEL R25, RZ, 0.0015999999595806002617, P0 ;  /* 0x3ad1b717ff197808 */ /* 0x000fe40000000000 */
[----:B------:R-:W-:-:S02]  /*02b0*/  LEA.HI.X.SX32 R13, R18, R11, 0x2, P1 ;  /* 0x0000000b120d7211 */ /* 0x000fc400008f16ff */
[----:B------:R-:W-:Y:S01]  /*02c0*/  IADD3 R29, PT, PT, R6, R29, RZ ;  /* 0x0000001d061d7210 */ /* 0x000fe20007ffe0ff */
[C---:B------:R-:W-:Y:S01]  /*02d0*/  FFMA R22, R25.reuse, -R22, 0.19047617912292480469 ;  /* 0x3e430c3019167423 */ /* 0x040fe20000000816 */
[----:B------:R-:W-:Y:S01]  /*02e0*/  FSEL R0, RZ, -8.8888889877125620842e-05, P0 ;  /* 0xb8ba69dcff007808 */ /* 0x000fe20000000000 */
[----:B------:R-:W-:Y:S01]  /*02f0*/  FFMA R7, R25, R4, 0.10317460447549819946 ;  /* 0x3dd34d3519077423 */ /* 0x000fe20000000004 */
[----:B------:R-:W-:Y:S01]  /*0300*/  FSEL R4, RZ, 0.039999999105930328369, P0 ;  /* 0x3d23d70aff047808 */ /* 0x000fe20000000000 */
[----:B------:R-:W-:Y:S01]  /*0310*/  IMAD.WIDE.U32 R18, R8, 0x30, R28 ;  /* 0x0000003008127825 */ /* 0x000fe200078e001c */
[----:B0-----:R0:W-:Y:S03]  /*0320*/  STG.E desc[UR6][R12.64], R22 ;  /* 0x000000160c007986 */ /* 0x0011e6000c101906 */
[----:B------:R-:W-:Y:S01]  /*0330*/  FADD R23, R7, R0 ;  /* 0x0000000007177221 */ /* 0x000fe20000000000 */
[----:B------:R-:W-:Y:S01]  /*0340*/  FSEL R0, RZ, 0.00017777777975425124168, P0 ;  /* 0x393a69dcff007808 */ /* 0x000fe20000000000 */
[----:B------:R-:W-:Y:S01]  /*0350*/  FFMA R24, R4, 0.16666667163372039795, R7 ;  /* 0x3e2aaaab04187823 */ /* 0x000fe20000000007 */
[----:B------:R-:W-:-:S02]  /*0360*/  IADD3 R19, PT, PT, R6, R19, RZ ;  /* 0x0000001306137210 */ /* 0x000fc40007ffe0ff */
[----:B------:R-:W-:Y:S01]  /*0370*/  STG.E desc[UR6][R16.64], R23 ;  /* 0x0000001710007986 */ /* 0x000fe2000c101906 */
[----:B------:R-:W-:Y:S01]  /*0380*/  FADD R24, R24, R0 ;  /* 0x0000000018187221 */ /* 0x000fe20000000000 */
[----:B------:R-:W-:Y:S01]  /*0390*/  IMAD.WIDE.U32 R26, R8, 0x30, R18 ;  /* 0x00000030081a7825 */ /* 0x000fe200078e0012 */
[----:B0-----:R-:W-:-:S03]  /*03a0*/  MOV R22, 0x3d098384 ;  /* 0x3d09838400167802 */ /* 0x001fc60000000f00 */
[----:B------:R0:W-:Y:S01]  /*03b0*/  STG.E desc[UR6][R14.64], R24 ;  /* 0x000000180e007986 */ /* 0x0001e2000c101906 */
[----:B------:R-:W-:Y:S01]  /*03c0*/  IADD3 R27, PT, PT, R6, R27, RZ ;  /* 0x0000001b061b7210 */ /* 0x000fe20007ffe0ff */
[----:B------:R-:W-:Y:S01]  /*03d0*/  FFMA R25, R25, R22, 0.015873014926910400391 ;  /* 0x3c82082019197423 */ /* 0x000fe20000000016 */
[----:B------:R-:W-:Y:S01]  /*03e0*/  FFMA R22, R4, -0.16666667163372039795, R7 ;  /* 0xbe2aaaab04167823 */ /* 0x000fe20000000007 */
[----:B------:R-:W-:Y:S01]  /*03f0*/  IMAD.WIDE.U32 R12, R8, 0x30, R26 ;  /* 0x00000030080c7825 */ /* 0x000fe200078e001a */
[----:B------:R1:W-:Y:S03]  /*0400*/  STG.E desc[UR6][R20.64], R23 ;  /* 0x0000001714007986 */ /* 0x0003e6000c101906 */
[----:B------:R-:W-:Y:S02]  /*0410*/  IMAD.IADD R13, R6, 0x1, R13 ;  /* 0x00000001060d7824 */ /* 0x000fe400078e020d */
[----:B0-----:R-:W-:Y:S01]  /*0420*/  FADD R24, R22, R0 ;  /* 0x0000000016187221 */ /* 0x001fe20000000000 */
[----:B------:R-:W-:Y:S01]  /*0430*/  FSEL R15, RZ, 8.8888889877125620842e-05, P0 ;  /* 0x38ba69dcff0f7808 */ /* 0x000fe20000000000 */
[----:B------:R-:W-:-:S04]  /*0440*/  IMAD.WIDE.U32 R16, R8, 0x30, R12 ;  /* 0x0000003008107825 */ /* 0x000fc800078e000c */
[C-C-:B------:R-:W-:Y:S01]  /*0450*/  FFMA R0, R4.reuse, 0.083333335816860198975, R25.reuse ;  /* 0x3daaaaab04007823 */ /* 0x140fe20000000019 */
[----:B------:R-:W-:Y:S01]  /*0460*/  FADD R14, RZ, -R4 ;  /* 0x80000004ff0e7221 */ /* 0x000fe20000000000 */
[----:B------:R0:W-:Y:S01]  /*0470*/  STG.E desc[UR6][R28.64], R24 ;  /* 0x000000181c007986 */ /* 0x0001e2000c101906 */
[--C-:B------:R-:W-:Y:S01]  /*0480*/  FFMA R4, R4, -0.083333335816860198975, R25.reuse ;  /* 0xbdaaaaab04047823 */ /* 0x100fe20000000019 */
[----:B------:R-:W-:Y:S01]  /*0490*/  IADD3 R17, PT, PT, R6, R17, RZ ;  /* 0x0000001106117210 */ /* 0x000fe20007ffe0ff */
[C-C-:B------:R-:W-:Y:S01]  /*04a0*/  FFMA R22, R14.reuse, -0.083333335816860198975, R25.reuse ;  /* 0xbdaaaaab0e167823 */ /* 0x140fe20000000019 */
[----:B------:R-:W-:Y:S01]  /*04b0*/  FFMA R14, R14, 0.083333335816860198975, R25 ;  /* 0x3daaaaab0e0e7823 */ /* 0x000fe20000000019 */
[----:B-1----:R-:W-:-:S04]  /*04c0*/  IMAD.WIDE.U32 R20, R8, 0x30, R16 ;  /* 0x0000003008147825 */ /* 0x002fc800078e0010 */
[----:B0-----:R-:W-:Y:S01]  /*04d0*/  FADD R24, R0, R15 ;  /* 0x0000000f00187221 */ /* 0x001fe20000000000 */
[----:B------:R-:W-:-:S04]  /*04e0*/  IADD3 R21, PT, PT, R6, R21, RZ ;  /* 0x0000001506157210 */ /* 0x000fc80007ffe0ff */
[----:B------:R0:W-:Y:S02]  /*04f0*/  STG.E desc[UR6][R18.64], R24 ;  /* 0x0000001812007986 */ /* 0x0001e4000c101906 */
[----:B0-----:R-:W-:Y:S01]  /*0500*/  FADD R19, R22, R15 ;  /* 0x0000000f16137221 */ /* 0x001fe20000000000 */
[----:B------:R-:W-:-:S04]  /*0510*/  IMAD.WIDE.U32 R22, R8, 0x30, R20 ;  /* 0x0000003008167825 */ /* 0x000fc800078e0014 */
[----:B------:R-:W-:Y:S01]  /*0520*/  FADD R24, R4, R15 ;  /* 0x0000000f04187221 */ /* 0x000fe20000000000 */
[----:B------:R0:W-:Y:S01]  /*0530*/  STG.E desc[UR6][R26.64], R19 ;  /* 0x000000131a007986 */ /* 0x0001e2000c101906 */
[----:B------:R-:W-:-:S03]  /*0540*/  IADD3 R23, PT, PT, R6, R23, RZ ;  /* 0x0000001706177210 */ /* 0x000fc60007ffe0ff */
[----:B------:R1:W-:Y:S01]  /*0550*/  STG.E desc[UR6][R12.64], R24 ;  /* 0x000000180c007986 */ /* 0x0003e2000c101906 */
[----:B------:R-:W-:-:S05]  /*0560*/  IMAD.WIDE.U32 R28, R8, 0x30, R22 ;  /* 0x00000030081c7825 */ /* 0x000fca00078e0016 */
[----:B------:R-:W-:Y:S01]  /*0570*/  IADD3 R29, PT, PT, R6, R29, RZ ;  /* 0x0000001d061d7210 */ /* 0x000fe20007ffe0ff */
[----:B0-----:R-:W-:Y:S01]  /*0580*/  FADD R27, R14, R15 ;  /* 0x0000000f0e1b7221 */ /* 0x001fe20000000000 */
[----:B------:R-:W-:Y:S01]  /*0590*/  FSEL R26, -RZ, -8.8888889877125620842e-05, P0 ;  /* 0xb8ba69dcff1a7808 */ /* 0x000fe20000000100 */
[----:B------:R-:W-:-:S03]  /*05a0*/  IMAD.WIDE.U32 R18, R8, 0x30, R28 ;  /* 0x0000003008127825 */ /* 0x000fc600078e001c */
[----:B------:R0:W-:Y:S01]  /*05b0*/  STG.E desc[UR6][R16.64], R27 ;  /* 0x0000001b10007986 */ /* 0x0001e2000c101906 */
[----:B------:R-:W-:Y:S01]  /*05c0*/  FADD R7, R7, R26 ;  /* 0x0000001a07077221 */ /* 0x000fe20000000000 */
[----:B-1----:R-:W-:Y:S02]  /*05d0*/  FSEL R24, RZ, -0.00017777777975425124168, P0 ;  /* 0xb93a69dcff187808 */ /* 0x002fe40000000000 */
[----:B------:R-:W-:Y:S02]  /*05e0*/  IADD3 R19, PT, PT, R6, R19, RZ ;  /* 0x0000001306137210 */ /* 0x000fe40007ffe0ff */
[----:B------:R-:W-:Y:S01]  /*05f0*/  STG.E desc[UR6][R20.64], R7 ;  /* 0x0000000714007986 */ /* 0x000fe2000c101906 */
[----:B------:R-:W-:Y:S01]  /*0600*/  FADD R25, R25, R24 ;  /* 0x0000001819197221 */ /* 0x000fe20000000000 */
[----:B------:R-:W-:Y:S01]  /*0610*/  FSEL R24, -RZ, 8.8888889877125620842e-05, P0 ;  /* 0x38ba69dcff187808 */ /* 0x000fe20000000100 */
[C---:B------:R-:W-:Y:S01]  /*0620*/  IMAD.WIDE.U32 R14, R8.reuse, 0x30, R18 ;  /* 0x00000030080e7825 */ /* 0x040fe200078e0012 */
[----:B------:R-:W-:-:S02]  /*0630*/  ISETP.GE.U32.AND P0, PT, R8, 0x5, PT ;  /* 0x000000050800780c */ /* 0x000fc40003f06070 */
[----:B------:R-:W-:Y:S01]  /*0640*/  STG.E desc[UR6][R22.64], R25 ;  /* 0x0000001916007986 */ /* 0x000fe2000c101906 */
[----:B------:R-:W-:Y:S02]  /*0650*/  IMAD.IADD R15, R6, 0x1, R15 ;  /* 0x00000001060f7824 */ /* 0x000fe400078e020f */
[--C-:B0-----:R-:W-:Y:S01]  /*0660*/  FADD R27, RZ, R24.reuse ;  /* 0x00000018ff1b7221 */ /* 0x101fe20000000000 */
[----:B------:R-:W-:Y:S01]  /*0670*/  ISETP.GE.U32.AND.EX P0, PT, R9, RZ, PT, P0 ;  /* 0x000000ff0900720c */ /* 0x000fe20003f06100 */
[----:B------:R-:W-:Y:S01]  /*0680*/  FADD R24, -RZ, R24 ;  /* 0x00000018ff187221 */ /* 0x000fe20000000100 */
[----:B------:R-:W-:-:S04]  /*0690*/  IMAD.WIDE.U32 R12, R8, 0x30, R14 ;  /* 0x00000030080c7825 */ /* 0x000fc800078e000e */
[--C-:B------:R-:W-:Y:S01]  /*06a0*/  FADD R26, R0, R27.reuse ;  /* 0x0000001b001a7221 */ /* 0x100fe20000000000 */
[----:B------:R-:W-:Y:S01]  /*06b0*/  ISETP.NE.OR P0, PT, R2, 0x3, !P0 ;  /* 0x000000030200780c */ /* 0x000fe20004705670 */
[----:B------:R-:W-:Y:S01]  /*06c0*/  FADD R0, R0, R24 ;  /* 0x0000001800007221 */ /* 0x000fe20000000000 */
[----:B------:R-:W-:Y:S01]  /*06d0*/  FADD R27, R4, R27 ;  /* 0x0000001b041b7221 */ /* 0x000fe20000000000 */
[----:B------:R-:W-:Y:S01]  /*06e0*/  IADD3 R13, PT, PT, R6, R13, RZ ;  /* 0x0000000d060d7210 */ /* 0x000fe20007ffe0ff */
[----:B------:R0:W-:Y:S02]  /*06f0*/  STG.E desc[UR6][R28.64], R26 ;  /* 0x0000001a1c007986 */ /* 0x0001e4000c101906 */
[----:B------:R-:W-:Y:S02]  /*0700*/  IMAD.WIDE.U32 R16, R8, 0x30, R12 ;  /* 0x0000003008107825 */ /* 0x000fe400078e000c */
[----:B------:R1:W-:Y:S03]  /*0710*/  STG.E desc[UR6][R18.64], R25 ;  /* 0x0000001912007986 */ /* 0x0003e6000c101906 */
[----:B------:R-:W-:Y:S01]  /*0720*/  IADD3 R17, PT, PT, R6, R17, RZ ;  /* 0x0000001106117210 */ /* 0x000fe20007ffe0ff */
[----:B0-----:R-:W-:-:S02]  /*0730*/  FADD R29, R4, R24 ;  /* 0x00000018041d7221 */ /* 0x001fc40000000000 */
[----:B------:R-:W-:-:S03]  /*0740*/  IMAD.WIDE.U32 R20, R8, 0x30, R16 ;  /* 0x0000003008147825 */ /* 0x000fc600078e0010 */
[----:B------:R0:W-:Y:S02]  /*0750*/  STG.E desc[UR6][R14.64], R29 ;  /* 0x0000001d0e007986 */ /* 0x0001e4000c101906 */
[----:B------:R-:W-:Y:S02]  /*0760*/  IADD3 R21, PT, PT, R6, R21, RZ ;  /* 0x0000001506157210 */ /* 0x000fe40007ffe0ff */
[----:B------:R0:W-:Y:S01]  /*0770*/  STG.E desc[UR6][R12.64], R7 ;  /* 0x000000070c007986 */ /* 0x0001e2000c101906 */
[----:B------:R-:W-:-:S03]  /*0780*/  IMAD.WIDE.U32 R22, R8, 0x30, R20 ;  /* 0x0000003008167825 */ /* 0x000fc600078e0014 */
[----:B------:R0:W-:Y:S02]  /*0790*/  STG.E desc[UR6][R16.64], R25 ;  /* 0x0000001910007986 */ /* 0x0001e4000c101906 */
[----:B------:R-:W-:Y:S02]  /*07a0*/  IADD3 R23, PT, PT, R6, R23, RZ ;  /* 0x0000001706177210 */ /* 0x000fe40007ffe0ff */
[----:B------:R0:W-:Y:S01]  /*07b0*/  STG.E desc[UR6][R20.64], R0 ;  /* 0x0000000014007986 */ /* 0x0001e2000c101906 */
[----:B-1----:R-:W-:-:S03]  /*07c0*/  IMAD.WIDE.U32 R18, R8, 0x30, R22 ;  /* 0x0000003008127825 */ /* 0x002fc600078e0016 */
[----:B------:R0:W-:Y:S02]  /*07d0*/  STG.E desc[UR6][R22.64], R25 ;  /* 0x0000001916007986 */ /* 0x0001e4000c101906 */
[----:B------:R-:W-:-:S05]  /*07e0*/  IADD3 R19, PT, PT, R6, R19, RZ ;  /* 0x0000001306137210 */ /* 0x000fca0007ffe0ff */
[----:B------:R0:W-:Y:S01]  /*07f0*/  STG.E desc[UR6][R18.64], R27 ;  /* 0x0000001b12007986 */ /* 0x0001e2000c101906 */
[----:B------:R-:W-:Y:S05]  /*0800*/  @P0 EXIT ;  /* 0x000000000000094d */ /* 0x000fea0003800000 */
[C---:B------:R-:W-:Y:S01]  /*0810*/  ISETP.NE.U32.AND P1, PT, R8.reuse, 0x5, PT ;  /* 0x000000050800780c */ /* 0x040fe20003f25070 */
[----:B------:R-:W-:Y:S01]  /*0820*/  UMOV UR5, 0x4 ;  /* 0x0000000400057882 */ /* 0x000fe20000000000 */
[----:B0-----:R-:W-:Y:S02]  /*0830*/  LOP3.LUT R0, R8, 0x1, RZ, 0xc0, !PT ;  /* 0x0000000108007812 */ /* 0x001fe400078ec0ff */
[----:B------:R-:W-:Y:S02]  /*0840*/  ISETP.NE.AND.EX P1, PT, R9, RZ, PT, P1 ;  /* 0x000000ff0900720c */ /* 0x000fe40003f25310 */
[----:B------:R-:W-:Y:S01]  /*0850*/  ISETP.NE.U32.AND P0, PT, R0, 0x1, PT ;  /* 0x000000010000780c */ /* 0x000fe20003f05070 */
[----:B------:R-:W-:-:S03]  /*0860*/  IMAD R0, R3, R8, RZ ;  /* 0x0000000803007224 */ /* 0x000fc600078e02ff */
[----:B------:R-:W-:Y:S01]  /*0870*/  ISETP.NE.U32.AND.EX P0, PT, RZ, RZ, PT, P0 ;  /* 0x000000ffff00720c */ /* 0x000fe20003f05100 */
[----:B------:R-:W-:-:S06]  /*0880*/  IMAD R0, R5, R8, R0 ;  /* 0x0000000805007224 */ /* 0x000fcc00078e0200 */
[----:B------:R-:W-:Y:S06]  /*0890*/  @!P1 BRA `(.L_x_1) ;  /* 0x0000000800409947 */ /* 0x000fec0003800000 */
[----:B------:R-:W-:Y:S01]  /*08a0*/  IADD3 R2, P1, PT, RZ, RZ, RZ ;  /* 0x000000ffff027210 */ /* 0x000fe20007f3e0ff */
[----:B------:R-:W-:Y:S01]  /*08b0*/  IMAD.IADD R5, R3, 0x1, R5 ;  /* 0x0000000103057824 */ /* 0x000fe200078e0205 */
[----:B------:R-:W-:Y:S01]  /*08c0*/  LOP3.LUT R3, R8, 0xfffffffe, RZ, 0xc0, !PT ;  /* 0xfffffffe08037812 */ /* 0x000fe200078ec0ff */
[----:B------:R-:W-:Y:S01]  /*08d0*/  UMOV UR5, 0x4 ;  /* 0x0000000400057882 */ /* 0x000fe20000000000 */
[----:B------:R-:W-:Y:S01]  /*08e0*/  UMOV UR4, URZ ;  /* 0x000000ff00047c82 */ /* 0x000fe20008000000 */
[----:B------:R-:W-:-:S08]  /*08f0*/  IMAD.X R4, R5, R8, 0x5, P1 ;  /* 0x0000000505047424 */ /* 0x000fd000008e0608 */
.L_x_2:
[----:B------:R-:W-:Y:S01]  /*0900*/  IADD3 R5, P2, PT, RZ, R2, RZ ;  /* 0x00000002ff057210 */ /* 0x000fe20007f5e0ff */
[----:B-----5:R-:W-:Y:S01]  /*0910*/  IMAD R26, R9, 0x28, RZ ;  /* 0x00000028091a7824 */ /* 0x020fe200078e02ff */
[----:B------:R-:W-:Y:S02]  /*0920*/  UIADD3 UR5, UP0, UPT, UR5, 0x2, URZ ;  /* 0x0000000205057890 */ /* 0x000fe4000ff1e0ff */
[----:B------:R-:W-:Y:S02]  /*0930*/  IADD3.X R6, PT, PT, R4, -0x1, RZ, P2, !PT ;  /* 0xffffffff04067810 */ /* 0x000fe400017fe4ff */
[----:B------:R-:W-:Y:S02]  /*0940*/  UIADD3.X UR4, UPT, UPT, URZ, UR4, URZ, UP0, !UPT ;  /* 0x00000004ff047290 */ /* 0x000fe400087fe4ff */
[--C-:B------:R-:W-:Y:S02]  /*0950*/  SHF.R.S32.HI R7, RZ, 0x1f, R6.reuse ;  /* 0x0000001fff077819 */ /* 0x100fe40000011406 */
[--C-:B------:R-:W-:Y:S01]  /*0960*/  SHF.R.S64 R23, R5, 0x1e, R6.reuse ;  /* 0x0000001e05177819 */ /* 0x100fe20000001006 */
[----:B------:R-:W-:-:S05]  /*0970*/  IMAD.WIDE.U32 R14, R8, 0x28, R6 ;  /* 0x00000028080e7825 */ /* 0x000fca00078e0006 */
[----:B------:R-:W-:Y:S02]  /*0980*/  IADD3 R7, PT, PT, R15, R26, RZ ;  /* 0x0000001a0f077210 */ /* 0x000fe40007ffe0ff */
[----:B------:R-:W-:-:S04]  /*0990*/  LEA R12, P1, R14, R10, 0x2 ;  /* 0x0000000a0e0c7211 */ /* 0x000fc800078210ff */
[----:B------:R-:W-:Y:S01]  /*09a0*/  LEA.HI.X R13, R14, R11, R7, 0x2, P1 ;  /* 0x0000000b0e0d7211 */ /* 0x000fe200008f1407 */
[----:B------:R-:W-:Y:S01]  /*09b0*/  IMAD R7, R9, 0xa0, RZ ;  /* 0x000000a009077824 */ /* 0x000fe200078e02ff */
[----:B------:R-:W-:Y:S01]  /*09c0*/  IADD3 R22, P1, PT, R23, R10, RZ ;  /* 0x0000000a17167210 */ /* 0x000fe20007f3e0ff */
[----:B------:R-:W-:-:S03]  /*09d0*/  IMAD.WIDE.U32 R14, R8, 0xa0, R12 ;  /* 0x000000a0080e7825 */ /* 0x000fc600078e000c */
[----:B------:R-:W-:Y:S02]  /*09e0*/  LEA.HI.X.SX32 R23, R6, R11, 0x2, P1 ;  /* 0x0000000b06177211 */ /* 0x000fe400008f16ff */
[----:B------:R-:W-:-:S03]  /*09f0*/  IADD3 R15, PT, PT, R15, R7, RZ ;  /* 0x000000070f0f7210 */ /* 0x000fc60007ffe0ff */
[----:B------:R-:W-:Y:S01]  /*0a00*/  STG.E desc[UR6][R22.64], RZ ;  /* 0x000000ff16007986 */ /* 0x000fe2000c101906 */
[----:B------:R-:W-:-:S03]  /*0a10*/  IMAD.WIDE.U32 R16, R8, 0xa0, R14 ;  /* 0x000000a008107825 */ /* 0x000fc600078e000e */
[----:B------:R-:W-:Y:S02]  /*0a20*/  STG.E desc[UR6][R12.64], RZ ;  /* 0x000000ff0c007986 */ /* 0x000fe4000c101906 */
[----:B------:R-:W-:Y:S02]  /*0a30*/  IADD3 R17, PT, PT, R7, R17, RZ ;  /* 0x0000001107117210 */ /* 0x000fe40007ffe0ff */
[----:B------:R-:W-:Y:S01]  /*0a40*/  STG.E desc[UR6][R14.64], RZ ;  /* 0x000000ff0e007986 */ /* 0x000fe2000c101906 */
[----:B------:R-:W-:-:S03]  /*0a50*/  IMAD.WIDE.U32 R18, R8, 0xa0, R16 ;  /* 0x000000a008127825 */ /* 0x000fc600078e0010 */
[----:B------:R-:W-:Y:S02]  /*0a60*/  STG.E desc[UR6][R16.64], RZ ;  /* 0x000000ff10007986 */ /* 0x000fe4000c101906 */
[----:B------:R-:W-:-:S03]  /*0a70*/  IADD3 R19, PT, PT, R7, R19, RZ ;  /* 0x0000001307137210 */ /* 0x000fc60007ffe0ff */
[----:B------:R-:W-:Y:S02]  /*0a80*/  IMAD.WIDE.U32 R20, R8, 0xa0, R18 ;  /* 0x000000a008147825 */ /* 0x000fe400078e0012 */
[----:B------:R0:W-:Y:S03]  /*0a90*/  STG.E desc[UR6][R18.64], RZ ;  /* 0x000000ff12007986 */ /* 0x0001e6000c101906 */
[----:B------:R-:W-:-:S03]  /*0aa0*/  IADD3 R21, PT, PT, R7, R21, RZ ;  /* 0x0000001507157210 */ /* 0x000fc60007ffe0ff */
[C---:B------:R-:W-:Y:S01]  /*0ab0*/  IMAD.WIDE.U32 R24, R8.reuse, 0xa0, R20 ;  /* 0x000000a008187825 */ /* 0x040fe200078e0014 */
[--C-:B0-----:R-:W-:Y:S01]  /*0ac0*/  SHF.R.S32.HI R19, RZ, 0x1f, R4.reuse ;  /* 0x0000001fff137819 */ /* 0x101fe20000011404 */
[----:B------:R-:W-:Y:S02]  /*0ad0*/  STG.E desc[UR6][R20.64], RZ ;  /* 0x000000ff14007986 */ /* 0x000fe4000c101906 */
[C---:B------:R-:W-:Y:S02]  /*0ae0*/  IMAD.IADD R25, R7.reuse, 0x1, R25 ;  /* 0x0000000107197824 */ /* 0x040fe400078e0219 */
[----:B------:R-:W-:Y:S02]  /*0af0*/  IMAD.MOV.U32 R18, RZ, RZ, R4 ;  /* 0x000000ffff127224 */ /* 0x000fe400078e0004 */
[C---:B------:R-:W-:Y:S01]  /*0b00*/  IMAD.WIDE.U32 R28, R8.reuse, 0xa0, R24 ;  /* 0x000000a0081c7825 */ /* 0x040fe200078e0018 */
[----:B------:R0:W-:Y:S03]  /*0b10*/  STG.E desc[UR6][R24.64], RZ ;  /* 0x000000ff18007986 */ /* 0x0001e6000c101906 */
[----:B------:R-:W-:Y:S01]  /*0b20*/  IMAD.WIDE.U32 R18, R8, 0x28, R18 ;  /* 0x0000002808127825 */ /* 0x000fe200078e0012 */
[----:B------:R-:W-:-:S04]  /*0b30*/  IADD3 R29, PT, PT, R7, R29, RZ ;  /* 0x0000001d071d7210 */ /* 0x000fc80007ffe0ff */
[----:B------:R-:W-:Y:S01]  /*0b40*/  IADD3 R6, PT, PT, R26, R19, RZ ;  /* 0x000000131a067210 */ /* 0x000fe20007ffe0ff */
[----:B------:R-:W-:Y:S01]  /*0b50*/  IMAD.WIDE.U32 R12, R8, 0xa0, R28 ;  /* 0x000000a0080c7825 */ /* 0x000fe200078e001c */
[C---:B------:R-:W-:Y:S01]  /*0b60*/  LEA R26, P1, R18.reuse, R10, 0x2 ;  /* 0x0000000a121a7211 */ /* 0x040fe200078210ff */
[----:B------:R-:W-:Y:S03]  /*0b70*/  STG.E desc[UR6][R28.64], RZ ;  /* 0x000000ff1c007986 */ /* 0x000fe6000c101906 */
[C---:B------:R-:W-:Y:S02]  /*0b80*/  IADD3 R13, PT, PT, R7.reuse, R13, RZ ;  /* 0x0000000d070d7210 */ /* 0x040fe40007ffe0ff */
[----:B------:R-:W-:Y:S01]  /*0b90*/  LEA.HI.X R27, R18, R11, R6, 0x2, P1 ;  /* 0x0000000b121b7211 */ /* 0x000fe200008f1406 */
[C---:B------:R-:W-:Y:S02]  /*0ba0*/  IMAD.WIDE.U32 R22, R8.reuse, 0xa0, R12 ;  /* 0x000000a008167825 */ /* 0x040fe400078e000c */
[----:B------:R1:W-:Y:S02]  /*0bb0*/  STG.E desc[UR6][R12.64], RZ ;  /* 0x000000ff0c007986 */ /* 0x0003e4000c101906 */
[----:B0-----:R-:W-:Y:S01]  /*0bc0*/  IMAD.WIDE.U32 R24, R8, 0xa0, R26 ;  /* 0x000000a008187825 */ /* 0x001fe200078e001a */
[----:B------:R-:W-:-:S04]  /*0bd0*/  IADD3 R23, PT, PT, R7, R23, RZ ;  /* 0x0000001707177210 */ /* 0x000fc80007ffe0ff */
[C---:B------:R-:W-:Y:S01]  /*0be0*/  IADD3 R25, PT, PT, R7.reuse, R25, RZ ;  /* 0x0000001907197210 */ /* 0x040fe20007ffe0ff */
[C---:B------:R-:W-:Y:S01]  /*0bf0*/  IMAD.WIDE.U32 R14, R8.reuse, 0xa0, R22 ;  /* 0x000000a0080e7825 */ /* 0x040fe200078e0016 */
[----:B------:R0:W-:Y:S03]  /*0c00*/  STG.E desc[UR6][R22.64], RZ ;  /* 0x000000ff16007986 */ /* 0x0001e6000c101906 */
[----:B-1----:R-:W-:Y:S01]  /*0c10*/  IMAD.WIDE.U32 R12, R8, 0xa0, R24 ;  /* 0x000000a0080c7825 */ /* 0x002fe200078e0018 */
[----:B------:R-:W-:-:S03]  /*0c20*/  IADD3 R15, PT, PT, R7, R15, RZ ;  /* 0x0000000f070f7210 */ /* 0x000fc60007ffe0ff */
[C---:B------:R-:W-:Y:S02]  /*0c30*/  IMAD.IADD R13, R7.reuse, 0x1, R13 ;  /* 0x00000001070d7824 */ /* 0x040fe400078e020d */
[C---:B------:R-:W-:Y:S01]  /*0c40*/  IMAD.WIDE.U32 R16, R8.reuse, 0xa0, R14 ;  /* 0x000000a008107825 */ /* 0x040fe200078e000e */
[----:B------:R-:W-:Y:S03]  /*0c50*/  STG.E desc[UR6][R14.64], RZ ;  /* 0x000000ff0e007986 */ /* 0x000fe6000c101906 */
[----:B0-----:R-:W-:Y:S01]  /*0c60*/  IMAD.WIDE.U32 R22, R8, 0xa0, R12 ;  /* 0x000000a008167825 */ /* 0x001fe200078e000c */
[----:B------:R-:W-:-:S04]  /*0c70*/  IADD3 R17, PT, PT, R7, R17, RZ ;  /* 0x0000001107117210 */ /* 0x000fc80007ffe0ff */
[C---:B------:R-:W-:Y:S01]  /*0c80*/  IADD3 R23, PT, PT, R7.reuse, R23, RZ ;  /* 0x0000001707177210 */ /* 0x040fe20007ffe0ff */
[----:B------:R-:W-:Y:S01]  /*0c90*/  IMAD.WIDE.U32 R20, R8, 0xa0, R16 ;  /* 0x000000a008147825 */ /* 0x000fe200078e0010 */
[----:B------:R-:W-:Y:S04]  /*0ca0*/  STG.E desc[UR6][R16.64], RZ ;  /* 0x000000ff10007986 */ /* 0x000fe8000c101906 */
[----:B------:R-:W-:-:S03]  /*0cb0*/  IADD3 R21, PT, PT, R7, R21, RZ ;  /* 0x0000001507157210 */ /* 0x000fc60007ffe0ff */
[----:B------:R-:W-:Y:S02]  /*0cc0*/  IMAD.WIDE.U32 R18, R8, 0xa0, R20 ;  /* 0x000000a008127825 */ /* 0x000fe400078e0014 */
[----:B------:R0:W-:Y:S03]  /*0cd0*/  STG.E desc[UR6][R20.64], RZ ;  /* 0x000000ff14007986 */ /* 0x0001e6000c101906 */
[----:B------:R-:W-:-:S03]  /*0ce0*/  IADD3 R19, PT, PT, R7, R19, RZ ;  /* 0x0000001307137210 */ /* 0x000fc60007ffe0ff */
[C---:B------:R-:W-:Y:S02]  /*0cf0*/  IMAD.WIDE.U32 R28, R8.reuse, 0xa0, R18 ;  /* 0x000000a0081c7825 */ /* 0x040fe400078e0012 */
[----:B------:R-:W-:Y:S02]  /*0d00*/  STG.E desc[UR6][R18.64], RZ ;  /* 0x000000ff12007986 */ /* 0x000fe4000c101906 */
[----:B0-----:R-:W-:Y:S01]  /*0d10*/  IMAD.WIDE.U32 R20, R8, 0xa0, R22 ;  /* 0x000000a008147825 */ /* 0x001fe200078e0016 */
[----:B------:R-:W-:-:S04]  /*0d20*/  IADD3 R29, PT, PT, R7, R29, RZ ;  /* 0x0000001d071d7210 */ /* 0x000fc80007ffe0ff */
[C---:B------:R-:W-:Y:S01]  /*0d30*/  IADD3 R21, PT, PT, R7.reuse, R21, RZ ;  /* 0x0000001507157210 */ /* 0x040fe20007ffe0ff */
[----:B------:R-:W-:Y:S01]  /*0d40*/  IMAD.WIDE.U32 R14, R8, 0xa0, R28 ;  /* 0x000000a0080e7825 */ /* 0x000fe200078e001c */
[----:B------:R0:W-:Y:S04]  /*0d50*/  STG.E desc[UR6][R28.64], RZ ;  /* 0x000000ff1c007986 */ /* 0x0001e8000c101906 */
[----:B------:R-:W-:-:S03]  /*0d60*/  IADD3 R15, PT, PT, R7, R15, RZ ;  /* 0x0000000f070f7210 */ /* 0x000fc60007ffe0ff */
[C---:B------:R-:W-:Y:S02]  /*0d70*/  IMAD.WIDE.U32 R16, R8.reuse, 0xa0, R14 ;  /* 0x000000a008107825 */ /* 0x040fe400078e000e */
[----:B------:R1:W-:Y:S02]  /*0d80*/  STG.E desc[UR6][R14.64], RZ ;  /* 0x000000ff0e007986 */ /* 0x0003e4000c101906 */
[----:B0-----:R-:W-:Y:S01]  /*0d90*/  IMAD.WIDE.U32 R28, R8, 0xa0, R20 ;  /* 0x000000a0081c7825 */ /* 0x001fe200078e0014 */
[----:B------:R-:W-:-:S03]  /*0da0*/  IADD3 R17, PT, PT, R7, R17, RZ ;  /* 0x0000001107117210 */ /* 0x000fc60007ffe0ff */
[----:B------:R-:W-:Y:S01]  /*0db0*/  IMAD.WIDE.U32 R18, R8, 0xa0, R16 ;  /* 0x000000a008127825 */ /* 0x000fe200078e0010 */
[----:B-1----:R-:W-:Y:S01]  /*0dc0*/  MOV R14, R28 ;  /* 0x0000001c000e7202 */ /* 0x002fe20000000f00 */
[----:B------:R0:W-:Y:S02]  /*0dd0*/  STG.E desc[UR6][R16.64], RZ ;  /* 0x000000ff10007986 */ /* 0x0001e4000c101906 */
[C---:B------:R-:W-:Y:S01]  /*0de0*/  IMAD.IADD R15, R7.reuse, 0x1, R29 ;  /* 0x00000001070f7824 */ /* 0x040fe200078e021d */
[----:B------:R-:W-:Y:S02]  /*0df0*/  IADD3 R19, PT, PT, R7, R19, RZ ;  /* 0x0000001307137210 */ /* 0x000fe40007ffe0ff */
[----:B------:R-:W-:Y:S02]  /*0e00*/  SHF.R.S64 R29, R2, 0x1e, R4 ;  /* 0x0000001e021d7819 */ /* 0x000fe40000001004 */
[----:B------:R-:W-:Y:S01]  /*0e10*/  IADD3 R2, P3, PT, -R3, UR5, RZ ;  /* 0x0000000503027c10 */ /* 0x000fe2000ff7e1ff */
[----:B------:R1:W-:Y:S01]  /*0e20*/  STG.E desc[UR6][R18.64], RZ ;  /* 0x000000ff12007986 */ /* 0x0003e2000c101906 */
[----:B0-----:R-:W-:Y:S01]  /*0e30*/  IADD3 R16, P1, PT, R29, R10, RZ ;  /* 0x0000000a1d107210 */ /* 0x001fe20007f3e0ff */
[----:B------:R-:W-:-:S03]  /*0e40*/  IMAD.WIDE.U32 R28, R8, 0xa0, R14 ;  /* 0x000000a0081c7825 */ /* 0x000fc600078e000e */
[----:B------:R-:W-:Y:S02]  /*0e50*/  LEA.HI.X.SX32 R17, R4, R11, 0x2, P1 ;  /* 0x0000000b04117211 */ /* 0x000fe400008f16ff */
[----:B------:R-:W-:Y:S01]  /*0e60*/  IADD3 R29, PT, PT, R7, R29, RZ ;  /* 0x0000001d071d7210 */ /* 0x000fe20007ffe0ff */
[----:B-1----:R-:W-:Y:S01]  /*0e70*/  IMAD.WIDE.U32 R18, R8, 0xa0, R18 ;  /* 0x000000a008127825 */ /* 0x002fe200078e0012 */
[----:B------:R-:W-:Y:S02]  /*0e80*/  ISETP.NE.U32.AND P1, PT, R2, RZ, PT ;  /* 0x000000ff0200720c */ /* 0x000fe40003f25070 */
[----:B------:R-:W-:Y:S02]  /*0e90*/  IADD3.X R2, PT, PT, ~R9, UR4, RZ, P3, !PT ;  /* 0x0000000409027c10 */ /* 0x000fe40009ffe5ff */
[----:B------:R-:W-:Y:S02]  /*0ea0*/  IADD3 R19, PT, PT, R7, R19, RZ ;  /* 0x0000001307137210 */ /* 0x000fe40007ffe0ff */
[----:B------:R-:W-:-:S02]  /*0eb0*/  ISETP.NE.AND.EX P1, PT, R2, RZ, PT, P1 ;  /* 0x000000ff0200720c */ /* 0x000fc40003f25310 */
[----:B------:R-:W-:Y:S01]  /*0ec0*/  MOV R2, R5 ;  /* 0x0000000500027202 */ /* 0x000fe20000000f00 */
[----:B------:R-:W-:Y:S01]  /*0ed0*/  STG.E desc[UR6][R18.64], RZ ;  /* 0x000000ff12007986 */ /* 0x000fe2000c101906 */
[----:B------:R-:W-:-:S03]  /*0ee0*/  IADD3.X R4, PT, PT, R4, 0x2, RZ, P2, !PT ;  /* 0x0000000204047810 */ /* 0x000fc600017fe4ff */
[----:B------:R0:W-:Y:S04]  /*0ef0*/  STG.E desc[UR6][R16.64], RZ ;  /* 0x000000ff10007986 */ /* 0x0001e8000c101906 */
[----:B------:R-:W-:Y:S04]  /*0f00*/  STG.E desc[UR6][R26.64], RZ ;  /* 0x000000ff1a007986 */ /* 0x000fe8000c101906 */
[----:B------:R1:W-:Y:S01]  /*0f10*/  STG.E desc[UR6][R24.64], RZ ;  /* 0x000000ff18007986 */ /* 0x0003e2000c101906 */
[----:B0-----:R-:W-:-:S03]  /*0f20*/  IMAD.WIDE.U32 R16, R8, 0xa0, R28 ;  /* 0x000000a008107825 */ /* 0x001fc600078e001c */
[----:B------:R0:W-:Y:S02]  /*0f30*/  STG.E desc[UR6][R12.64], RZ ;  /* 0x000000ff0c007986 */ /* 0x0001e4000c101906 */
[----:B------:R-:W-:Y:S02]  /*0f40*/  IADD3 R17, PT, PT, R7, R17, RZ ;  /* 0x0000001107117210 */ /* 0x000fe40007ffe0ff */
[----:B------:R-:W-:Y:S01]  /*0f50*/  STG.E desc[UR6][R22.64], RZ ;  /* 0x000000ff16007986 */ /* 0x000fe2000c101906 */
[----:B------:R-:W-:-:S03]  /*0f60*/  IMAD.WIDE.U32 R18, R8, 0xa0, R16 ;  /* 0x000000a008127825 */ /* 0x000fc600078e0010 */
[----:B------:R2:W-:Y:S02]  /*0f70*/  STG.E desc[UR6][R20.64], RZ ;  /* 0x000000ff14007986 */ /* 0x0005e4000c101906 */
[----:B------:R-:W-:Y:S02]  /*0f80*/  IADD3 R19, PT, PT, R7, R19, RZ ;  /* 0x0000001307137210 */ /* 0x000fe40007ffe0ff */
[----:B------:R3:W-:Y:S01]  /*0f90*/  STG.E desc[UR6][R14.64], RZ ;  /* 0x000000ff0e007986 */ /* 0x0007e2000c101906 */
[----:B-1----:R-:W-:-:S03]  /*0fa0*/  IMAD.WIDE.U32 R24, R8, 0xa0, R18 ;  /* 0x000000a008187825 */ /* 0x002fc600078e0012 */
[----:B------:R-:W-:Y:S01]  /*0fb0*/  STG.E desc[UR6][R28.64], RZ ;  /* 0x000000ff1c007986 */ /* 0x000fe2000c101906 */
[----:B------:R-:W-:-:S03]  /*0fc0*/  IMAD.IADD R25, R7, 0x1, R25 ;  /* 0x0000000107197824 */ /* 0x000fc600078e0219 */
[----:B------:R1:W-:Y:S01]  /*0fd0*/  STG.E desc[UR6][R16.64], RZ ;  /* 0x000000ff10007986 */ /* 0x0003e2000c101906 */
[----:B------:R-:W-:-:S03]  /*0fe0*/  IMAD.WIDE.U32 R26, R8, 0xa0, R24 ;  /* 0x000000a0081a7825 */ /* 0x000fc600078e0018 */
[----:B------:R4:W-:Y:S02]  /*0ff0*/  STG.E desc[UR6][R18.64], RZ ;  /* 0x000000ff12007986 */ /* 0x0009e4000c101906 */
[----:B------:R-:W-:Y:S02]  /*1000*/  IADD3 R27, PT, PT, R7, R27, RZ ;  /* 0x0000001b071b7210 */ /* 0x000fe40007ffe0ff */
[----:B------:R5:W-:Y:S01]  /*1010*/  STG.E desc[UR6][R24.64], RZ ;  /* 0x000000ff18007986 */ /* 0x000be2000c101906 */
[----:B0-----:R-:W-:-:S03]  /*1020*/  IMAD.WIDE.U32 R12, R8, 0xa0, R26 ;  /* 0x000000a0080c7825 */ /* 0x001fc600078e001a */
[----:B------:R5:W-:Y:S02]  /*1030*/  STG.E desc[UR6][R26.64], RZ ;  /* 0x000000ff1a007986 */ /* 0x000be4000c101906 */
[----:B------:R-:W-:-:S03]  /*1040*/  IADD3 R13, PT, PT, R7, R13, RZ ;  /* 0x0000000d070d7210 */ /* 0x000fc60007ffe0ff */
[----:B--2---:R-:W-:Y:S02]  /*1050*/  IMAD.WIDE.U32 R20, R8, 0xa0, R12 ;  /* 0x000000a008147825 */ /* 0x004fe400078e000c */
[----:B------:R5:W-:Y:S03]  /*1060*/  STG.E desc[UR6][R12.64], RZ ;  /* 0x000000ff0c007986 */ /* 0x000be6000c101906 */
[----:B------:R-:W-:-:S03]  /*1070*/  IADD3 R21, PT, PT, R7, R21, RZ ;  /* 0x0000001507157210 */ /* 0x000fc60007ffe0ff */
[----:B------:R-:W-:Y:S02]  /*1080*/  IMAD.WIDE.U32 R22, R8, 0xa0, R20 ;  /* 0x000000a008167825 */ /* 0x000fe400078e0014 */
[----:B------:R5:W-:Y:S03]  /*1090*/  STG.E desc[UR6][R20.64], RZ ;  /* 0x000000ff14007986 */ /* 0x000be6000c101906 */
[----:B------:R-:W-:-:S03]  /*10a0*/  IADD3 R23, PT, PT, R7, R23, RZ ;  /* 0x0000001707177210 */ /* 0x000fc60007ffe0ff */
[----:B---3--:R-:W-:Y:S02]  /*10b0*/  IMAD.WIDE.U32 R14, R8, 0xa0, R22 ;  /* 0x000000a0080e7825 */ /* 0x008fe400078e0016 */
[----:B------:R5:W-:Y:S03]  /*10c0*/  STG.E desc[UR6][R22.64], RZ ;  /* 0x000000ff16007986 */ /* 0x000be6000c101906 */
[----:B------:R-:W-:-:S03]  /*10d0*/  IADD3 R15, PT, PT, R7, R15, RZ ;  /* 0x0000000f070f7210 */ /* 0x000fc60007ffe0ff */
[C---:B-1----:R-:W-:Y:S02]  /*10e0*/  IMAD.WIDE.U32 R16, R8.reuse, 0xa0, R14 ;  /* 0x000000a008107825 */ /* 0x042fe400078e000e */
[----:B------:R5:W-:Y:S02]  /*10f0*/  STG.E desc[UR6][R14.64], RZ ;  /* 0x000000ff0e007986 */ /* 0x000be4000c101906 */
[----:B------:R-:W-:Y:S02]  /*1100*/  IMAD.IADD R17, R7, 0x1, R17 ;  /* 0x0000000107117824 */ /* 0x000fe400078e0211 */
[----:B------:R-:W-:-:S03]  /*1110*/  IMAD.WIDE.U32 R28, R8, 0xa0, R16 ;  /* 0x000000a0081c7825 */ /* 0x000fc600078e0010 */
[----:B------:R5:W-:Y:S02]  /*1120*/  STG.E desc[UR6][R16.64], RZ ;  /* 0x000000ff10007986 */ /* 0x000be4000c101906 */
[----:B------:R-:W-:-:S03]  /*1130*/  IADD3 R29, PT, PT, R7, R29, RZ ;  /* 0x0000001d071d7210 */ /* 0x000fc60007ffe0ff */
[----:B----4-:R-:W-:Y:S02]  /*1140*/  IMAD.WIDE.U32 R18, R8, 0xa0, R28 ;  /* 0x000000a008127825 */ /* 0x010fe400078e001c */
[----:B------:R5:W-:Y:S03]  /*1150*/  STG.E desc[UR6][R28.64], RZ ;  /* 0x000000ff1c007986 */ /* 0x000be6000c101906 */
[----:B------:R-:W-:Y:S02]  /*1160*/  IADD3 R7, PT, PT, R7, R19, RZ ;  /* 0x0000001307077210 */ /* 0x000fe40007ffe0ff */
[----:B------:R-:W-:-:S05]  /*1170*/  MOV R6, R18 ;  /* 0x0000001200067202 */ /* 0x000fca0000000f00 */
[----:B------:R5:W-:Y:S01]  /*1180*/  STG.E desc[UR6][R6.64], RZ ;  /* 0x000000ff06007986 */ /* 0x000be2000c101906 */
[----:B------:R-:W-:Y:S05]  /*1190*/  @P1 BRA `(.L_x_2) ;  /* 0xfffffff400d81947 */ /* 0x000fea000383ffff */
.L_x_1:
[----:B------:R-:W-:Y:S05]  /*11a0*/  @P0 EXIT ;  /* 0x000000000000094d */ /* 0x000fea0003800000 */
[----:B------:R-:W-:Y:S01]  /*11b0*/  IADD3 R2, PT, PT, R0, UR5, RZ ;  /* 0x0000000500027c10 */ /* 0x000fe2000fffe0ff */
[C---:B------:R-:W-:Y:S02]  /*11c0*/  IMAD R5, R9.reuse, 0x28, RZ ;  /* 0x0000002809057824 */ /* 0x040fe400078e02ff */
[----:B------:R-:W-:Y:S01]  /*11d0*/  IMAD R9, R9, 0xa0, RZ ;  /* 0x000000a009097824 */ /* 0x000fe200078e02ff */
[----:B------:R-:W-:-:S03]  /*11e0*/  SHF.R.S32.HI R3, RZ, 0x1f, R2 ;  /* 0x0000001fff037819 */ /* 0x000fc60000011402 */
[----:B-----5:R-:W-:Y:S01]  /*11f0*/  IMAD.WIDE.U32 R6, R8, 0x28, R2 ;  /* 0x0000002808067825 */ /* 0x020fe200078e0002 */
[----:B------:R-:W-:-:S03]  /*1200*/  SHF.R.S64 R3, RZ, 0x1e, R2 ;  /* 0x0000001eff037819 */ /* 0x000fc60000001002 */
[----:B------:R-:W-:Y:S01]  /*1210*/  IMAD.IADD R0, R5, 0x1, R7 ;  /* 0x0000000105007824 */ /* 0x000fe200078e0207 */
[----:B------:R-:W-:-:S04]  /*1220*/  LEA R4, P0, R6, R10, 0x2 ;  /* 0x0000000a06047211 */ /* 0x000fc800078010ff */
[----:B------:R-:W-:Y:S02]  /*1230*/  LEA.HI.X R5, R6, R11, R0, 0x2, P0 ;  /* 0x0000000b06057211 */ /* 0x000fe400000f1400 */
[----:B------:R-:W-:Y:S01]  /*1240*/  IADD3 R10, P0, PT, R3, R10, RZ ;  /* 0x0000000a030a7210 */ /* 0x000fe20007f1e0ff */
[----:B------:R-:W-:-:S03]  /*1250*/  IMAD.WIDE.U32 R6, R8, 0xa0, R4 ;  /* 0x000000a008067825 */ /* 0x000fc600078e0004 */
[----:B------:R-:W-:Y:S02]  /*1260*/  LEA.HI.X.SX32 R11, R2, R11, 0x2, P0 ;  /* 0x0000000b020b7211 */ /* 0x000fe400000f16ff */
[----:B------:R-:W-:-:S03]  /*1270*/  IADD3 R7, PT, PT, R9, R7, RZ ;  /* 0x0000000709077210 */ /* 0x000fc60007ffe0ff */
[----:B------:R-:W-:Y:S01]  /*1280*/  STG.E desc[UR6][R10.64], RZ ;  /* 0x000000ff0a007986 */ /* 0x000fe2000c101906 */
[----:B------:R-:W-:-:S03]  /*1290*/  IMAD.WIDE.U32 R12, R8, 0xa0, R6 ;  /* 0x000000a0080c7825 */ /* 0x000fc600078e0006 */
[----:B------:R0:W-:Y:S02]  /*12a0*/  STG.E desc[UR6][R4.64], RZ ;  /* 0x000000ff04007986 */ /* 0x0001e4000c101906 */
[----:B------:R-:W-:Y:S02]  /*12b0*/  IADD3 R13, PT, PT, R9, R13, RZ ;  /* 0x0000000d090d7210 */ /* 0x000fe40007ffe0ff */
[----:B------:R1:W-:Y:S01]  /*12c0*/  STG.E desc[UR6][R6.64], RZ ;  /* 0x000000ff06007986 */ /* 0x0003e2000c101906 */
[----:B------:R-:W-:-:S03]  /*12d0*/  IMAD.WIDE.U32 R14, R8, 0xa0, R12 ;  /* 0x000000a0080e7825 */ /* 0x000fc600078e000c */
[----:B------:R2:W-:Y:S02]  /*12e0*/  STG.E desc[UR6][R12.64], RZ ;  /* 0x000000ff0c007986 */ /* 0x0005e4000c101906 */
[----:B------:R-:W-:-:S03]  /*12f0*/  IADD3 R15, PT, PT, R9, R15, RZ ;  /* 0x0000000f090f7210 */ /* 0x000fc60007ffe0ff */
[----:B------:R-:W-:Y:S02]  /*1300*/  IMAD.WIDE.U32 R16, R8, 0xa0, R14 ;  /* 0x000000a008107825 */ /* 0x000fe400078e000e */
[----:B------:R3:W-:Y:S03]  /*1310*/  STG.E desc[UR6][R14.64], RZ ;  /* 0x000000ff0e007986 */ /* 0x0007e6000c101906 */
[----:B------:R-:W-:-:S03]  /*1320*/  IADD3 R17, PT, PT, R9, R17, RZ ;  /* 0x0000001109117210 */ /* 0x000fc60007ffe0ff */
[----:B------:R-:W-:Y:S02]  /*1330*/  IMAD.WIDE.U32 R18, R8, 0xa0, R16 ;  /* 0x000000a008127825 */ /* 0x000fe400078e0010 */
[----:B------:R4:W-:Y:S03]  /*1340*/  STG.E desc[UR6][R16.64], RZ ;  /* 0x000000ff10007986 */ /* 0x0009e6000c101906 */
[----:B------:R-:W-:-:S03]  /*1350*/  IADD3 R19, PT, PT, R9, R19, RZ ;  /* 0x0000001309137210 */ /* 0x000fc60007ffe0ff */
[C---:B------:R-:W-:Y:S02]  /*1360*/  IMAD.WIDE.U32 R20, R8.reuse, 0xa0, R18 ;  /* 0x000000a008147825 */ /* 0x040fe400078e0012 */
[----:B------:R-:W-:Y:S02]  /*1370*/  STG.E desc[UR6][R18.64], RZ ;  /* 0x000000ff12007986 */ /* 0x000fe4000c101906 */
[----:B------:R-:W-:Y:S02]  /*1380*/  IMAD.IADD R21, R9, 0x1, R21 ;  /* 0x0000000109157824 */ /* 0x000fe400078e0215 */
[----:B------:R-:W-:-:S03]  /*1390*/  IMAD.WIDE.U32 R22, R8, 0xa0, R20 ;  /* 0x000000a008167825 */ /* 0x000fc600078e0014 */
[----:B------:R-:W-:Y:S02]  /*13a0*/  STG.E desc[UR6][R20.64], RZ ;  /* 0x000000ff14007986 */ /* 0x000fe4000c101906 */
[----:B------:R-:W-:-:S03]  /*13b0*/  IADD3 R23, PT, PT, R9, R23, RZ ;  /* 0x0000001709177210 */ /* 0x000fc60007ffe0ff */
[----:B------:R-:W-:Y:S02]  /*13c0*/  IMAD.WIDE.U32 R24, R8, 0xa0, R22 ;  /* 0x000000a008187825 */ /* 0x000fe400078e0016 */
[----:B------:R-:W-:Y:S03]  /*13d0*/  STG.E desc[UR6][R22.64], RZ ;  /* 0x000000ff16007986 */ /* 0x000fe6000c101906 */
        /* <DEDUP_REMOVED lines=10> */
[C---:B0-----:R-:W-:Y:S02]  /*1480*/  IMAD.WIDE.U32 R4, R8.reuse, 0xa0, R28 ;  /* 0x000000a008047825 */ /* 0x041fe400078e001c */
[----:B------:R-:W-:Y:S02]  /*1490*/  STG.E desc[UR6][R28.64], RZ ;  /* 0x000000ff1c007986 */ /* 0x000fe4000c101906 */
[----:B------:R-:W-:Y:S02]  /*14a0*/  IMAD.IADD R5, R9, 0x1, R5 ;  /* 0x0000000109057824 */ /* 0x000fe400078e0205 */
[----:B------:R-:W-:-:S03]  /*14b0*/  IMAD.WIDE.U32 R10, R8, 0xa0, R4 ;  /* 0x000000a0080a7825 */ /* 0x000fc600078e0004 */
[----:B------:R-:W-:Y:S02]  /*14c0*/  STG.E desc[UR6][R4.64], RZ ;  /* 0x000000ff04007986 */ /* 0x000fe4000c101906 */
[----:B------:R-:W-:-:S03]  /*14d0*/  IADD3 R11, PT, PT, R9, R11, RZ ;  /* 0x0000000b090b7210 */ /* 0x000fc60007ffe0ff */
[----:B-1----:R-:W-:Y:S02]  /*14e0*/  IMAD.WIDE.U32 R6, R8, 0xa0, R10 ;  /* 0x000000a008067825 */ /* 0x002fe400078e000a */
[----:B------:R-:W-:Y:S03]  /*14f0*/  STG.E desc[UR6][R10.64], RZ ;  /* 0x000000ff0a007986 */ /* 0x000fe6000c101906 */
[----:B------:R-:W-:-:S03]  /*1500*/  IADD3 R7, PT, PT, R9, R7, RZ ;  /* 0x0000000709077210 */ /* 0x000fc60007ffe0ff */
[----:B--2---:R-:W-:Y:S02]  /*1510*/  IMAD.WIDE.U32 R12, R8, 0xa0, R6 ;  /* 0x000000a0080c7825 */ /* 0x004fe400078e0006 */
[----:B------:R-:W-:Y:S03]  /*1520*/  STG.E desc[UR6][R6.64], RZ ;  /* 0x000000ff06007986 */ /* 0x000fe6000c101906 */
[----:B------:R-:W-:-:S03]  /*1530*/  IADD3 R13, PT, PT, R9, R13, RZ ;  /* 0x0000000d090d7210 */ /* 0x000fc60007ffe0ff */
[----:B---3--:R-:W-:Y:S02]  /*1540*/  IMAD.WIDE.U32 R14, R8, 0xa0, R12 ;  /* 0x000000a0080e7825 */ /* 0x008fe400078e000c */
[----:B------:R-:W-:Y:S03]  /*1550*/  STG.E desc[UR6][R12.64], RZ ;  /* 0x000000ff0c007986 */ /* 0x000fe6000c101906 */
[----:B------:R-:W-:-:S03]  /*1560*/  IADD3 R15, PT, PT, R9, R15, RZ ;  /* 0x0000000f090f7210 */ /* 0x000fc60007ffe0ff */
[----:B----4-:R-:W-:Y:S02]  /*1570*/  IMAD.WIDE.U32 R16, R8, 0xa0, R14 ;  /* 0x000000a008107825 */ /* 0x010fe400078e000e */
[----:B------:R-:W-:Y:S03]  /*1580*/  STG.E desc[UR6][R14.64], RZ ;  /* 0x000000ff0e007986 */ /* 0x000fe6000c101906 */
[----:B------:R-:W-:-:S05]  /*1590*/  IADD3 R17, PT, PT, R9, R17, RZ ;  /* 0x0000001109117210 */ /* 0x000fca0007ffe0ff */
[----:B------:R-:W-:Y:S01]  /*15a0*/  STG.E desc[UR6][R16.64], RZ ;  /* 0x000000ff10007986 */ /* 0x000fe2000c101906 */
[----:B------:R-:W-:Y:S05]  /*15b0*/  EXIT ;  /* 0x000000000000794d */ /* 0x000fea0003800000 */
.L_x_3:
        /* <DEDUP_REMOVED lines=12> */
.L_x_89:


//--------------------- .text._Z10update_topPfS_S_S_fmi --------------------------
	.section	.text._Z10update_topPfS_S_S_fmi,"ax",@progbits
	.align	128
        .global         _Z10update_topPfS_S_S_fmi
        .type           _Z10update_topPfS_S_S_fmi,@function
        .size           _Z10update_topPfS_S_S_fmi,(.L_x_81 - _Z10update_topPfS_S_S_fmi)
        .other          _Z10update_topPfS_S_S_fmi,@"STO_CUDA_ENTRY STV_DEFAULT"
_Z10update_topPfS_S_S_fmi:
.text._Z10update_topPfS_S_S_fmi:
[----:B------:R-:W-:Y:S01]  /*0000*/  LDC R1, c[0x0][0x37c] ;  /* 0x0000df00ff017b82 */ /* 0x000fe20000000800 */
[----:B------:R-:W0:Y:S07]  /*0010*/  S2R R28, SR_TID.X ;  /* 0x00000000001c7919 */ /* 0x000e2e0000002100 */
[----:B------:R-:W0:Y:S01]  /*0020*/  LDC R41, c[0x0][0x360] ;  /* 0x0000d800ff297b82 */ /* 0x000e220000000800 */
[----:B------:R-:W1:Y:S01]  /*0030*/  LDCU.128 UR12, c[0x0][0x390] ;  /* 0x00007200ff0c77ac */ /* 0x000e620008000c00 */
[----:B------:R-:W2:Y:S01]  /*0040*/  S2R R45, SR_TID.Y ;  /* 0x00000000002d7919 */ /* 0x000ea20000002200 */
[----:B------:R-:W3:Y:S05]  /*0050*/  LDCU.64 UR6, c[0x0][0x358] ;  /* 0x00006b00ff0677ac */ /* 0x000eea0008000a00 */
[----:B------:R-:W0:Y:S08]  /*0060*/  S2UR UR8, SR_CTAID.X ;  /* 0x00000000000879c3 */ /* 0x000e300000002500 */
[----:B------:R-:W2:Y:S08]  /*0070*/  S2UR UR4, SR_CTAID.Y ;  /* 0x00000000000479c3 */ /* 0x000eb00000002600 */
[----:B------:R-:W2:Y:S08]  /*0080*/  LDC R0, c[0x0][0x364] ;  /* 0x0000d900ff007b82 */ /* 0x000eb00000000800 */
[----:B------:R-:W4:Y:S01]  /*0090*/  LDC R10, c[0x0][0x3a8] ;  /* 0x0000ea00ff0a7b82 */ /* 0x000f220000000800 */
[----:B0-----:R-:W-:-:S05]  /*00a0*/  IMAD R41, R41, UR8, R28 ;  /* 0x0000000829297c24 */ /* 0x001fca000f8e021c */
[C---:B------:R-:W-:Y:S02]  /*00b0*/  VIMNMX R21, PT, PT, R41.reuse, 0x1, !PT ;  /* 0x0000000129157848 */ /* 0x040fe40007fe0100 */
[----:B------:R-:W-:Y:S02]  /*00c0*/  VIMNMX R25, PT, PT, R41, 0x2, PT ;  /* 0x0000000229197848 */ /* 0x000fe40003fe0100 */
[----:B------:R-:W-:Y:S02]  /*00d0*/  IADD3 R21, PT, PT, R21, -0x1, RZ ;  /* 0xffffffff15157810 */ /* 0x000fe40007ffe0ff */
[----:B------:R-:W-:Y:S01]  /*00e0*/  IADD3 R25, PT, PT, R25, 0x1, RZ ;  /* 0x0000000119197810 */ /* 0x000fe20007ffe0ff */
[----:B--2---:R-:W-:Y:S01]  /*00f0*/  IMAD R45, R0, UR4, R45 ;  /* 0x00000004002d7c24 */ /* 0x004fe2000f8e022d */
[----:B------:R-:W0:Y:S04]  /*0100*/  LDCU.64 UR4, c[0x0][0x380] ;  /* 0x00007000ff0477ac */ /* 0x000e280008000a00 */
[----:B------:R-:W-:-:S02]  /*0110*/  IADD3 R3, PT, PT, R45, 0x6c, RZ ;  /* 0x0000006c2d037810 */ /* 0x000fc40007ffe0ff */
[C---:B------:R-:W-:Y:S02]  /*0120*/  IADD3 R13, PT, PT, R45.reuse, 0x78, RZ ;  /* 0x000000782d0d7810 */ /* 0x040fe40007ffe0ff */
[----:B----4-:R-:W-:Y:S02]  /*0130*/  SHF.L.U32 R4, R10, 0x3, RZ ;  /* 0x000000030a047819 */ /* 0x010fe400000006ff */
[----:B------:R-:W-:Y:S02]  /*0140*/  IADD3 R47, PT, PT, R45, 0xc, RZ ;  /* 0x0000000c2d2f7810 */ /* 0x000fe40007ffe0ff */
[-C--:B------:R-:W-:Y:S02]  /*0150*/  IADD3 R8, PT, PT, R41, R4.reuse, RZ ;  /* 0x0000000429087210 */ /* 0x080fe40007ffe0ff */
[----:B------:R-:W-:Y:S01]  /*0160*/  IADD3 R0, PT, PT, R21, R4, RZ ;  /* 0x0000000415007210 */ /* 0x000fe20007ffe0ff */
[-C--:B------:R-:W-:Y:S01]  /*0170*/  IMAD R11, R47, R10.reuse, R25 ;  /* 0x0000000a2f0b7224 */ /* 0x080fe200078e0219 */
[----:B------:R-:W-:Y:S01]  /*0180*/  IADD3 R9, PT, PT, R45, 0x90, RZ ;  /* 0x000000902d097810 */ /* 0x000fe20007ffe0ff */
[----:B------:R-:W-:Y:S01]  /*0190*/  IMAD R6, R3, R10, R8 ;  /* 0x0000000a03067224 */ /* 0x000fe200078e0208 */
[----:B------:R-:W-:Y:S01]  /*01a0*/  IADD3 R4, PT, PT, R25, R4, RZ ;  /* 0x0000000419047210 */ /* 0x000fe20007ffe0ff */
[----:B------:R-:W-:Y:S01]  /*01b0*/  IMAD R13, R13, R10, R0 ;  /* 0x0000000a0d0d7224 */ /* 0x000fe200078e0200 */
[----:B------:R-:W-:-:S02]  /*01c0*/  VIMNMX.U32 R0, PT, PT, R45, 0x1, !PT ;  /* 0x000000012d007848 */ /* 0x000fc40007fe0000 */
[----:B------:R-:W-:Y:S01]  /*01d0*/  SHF.R.S64 R14, RZ, 0x1e, R6 ;  /* 0x0000001eff0e7819 */ /* 0x000fe20000001006 */
[-C--:B------:R-:W-:Y:S01]  /*01e0*/  IMAD R9, R9, R10.reuse, R4 ;  /* 0x0000000a09097224 */ /* 0x080fe200078e0204 */
[----:B------:R-:W-:Y:S02]  /*01f0*/  SHF.R.S64 R2, RZ, 0x1e, R11 ;  /* 0x0000001eff027819 */ /* 0x000fe4000000100b */
[----:B-1----:R-:W-:Y:S01]  /*0200*/  IADD3 R14, P1, PT, R14, UR12, RZ ;  /* 0x0000000c0e0e7c10 */ /* 0x002fe2000ff3e0ff */
[-C--:B------:R-:W-:Y:S01]  /*0210*/  IMAD R17, R45, R10.reuse, R21 ;  /* 0x0000000a2d117224 */ /* 0x080fe200078e0215 */
[----:B------:R-:W-:Y:S02]  /*0220*/  IADD3 R5, PT, PT, R0, 0x83, RZ ;  /* 0x0000008300057810 */ /* 0x000fe40007ffe0ff */
[----:B------:R-:W-:Y:S02]  /*0230*/  LEA.HI.X.SX32 R15, R6, UR13, 0x2, P1 ;  /* 0x0000000d060f7c11 */ /* 0x000fe400088f16ff */
[----:B------:R-:W-:Y:S01]  /*0240*/  IADD3 R4, P1, PT, RZ, RZ, RZ ;  /* 0x000000ffff047210 */ /* 0x000fe20007f3e0ff */
[----:B------:R-:W-:Y:S01]  /*0250*/  IMAD R6, R5, R10, R8 ;  /* 0x0000000a05067224 */ /* 0x000fe200078e0208 */
[----:B------:R-:W-:Y:S01]  /*0260*/  SHF.L.U32 R40, R10, 0x2, RZ ;  /* 0x000000020a287819 */ /* 0x000fe200000006ff */
[----:B---3--:R1:W5:Y:S01]  /*0270*/  LDG.E R20, desc[UR6][R14.64] ;  /* 0x000000060e147981 */ /* 0x008362000c1e1900 */
[----:B0-----:R-:W-:-:S02]  /*0280*/  IADD3 R2, P0, PT, R2, UR4, RZ ;  /* 0x0000000402027c10 */ /* 0x001fc4000ff1e0ff */
[----:B------:R-:W-:Y:S02]  /*0290*/  IADD3 R12, PT, PT, R0, 0x17, RZ ;  /* 0x00000017000c7810 */ /* 0x000fe40007ffe0ff */
[----:B------:R-:W-:Y:S02]  /*02a0*/  IADD3.X R17, PT, PT, R40, R17, RZ, P1, !PT ;  /* 0x0000001128117210 */ /* 0x000fe40000ffe4ff */
[----:B------:R-:W-:Y:S02]  /*02b0*/  IADD3 R5, PT, PT, R0, 0x13, RZ ;  /* 0x0000001300057810 */ /* 0x000fe40007ffe0ff */
[----:B------:R-:W-:Y:S01]  /*02c0*/  VIMNMX.U32 R24, PT, PT, R45, 0x2, PT ;  /* 0x000000022d187848 */ /* 0x000fe20003fe0000 */
[-C--:B-1----:R-:W-:Y:S01]  /*02d0*/  IMAD R14, R12, R10.reuse, R25 ;  /* 0x0000000a0c0e7224 */ /* 0x082fe200078e0219 */
[----:B------:R-:W-:Y:S02]  /*02e0*/  LEA.HI.X.SX32 R3, R11, UR5, 0x2, P0 ;  /* 0x000000050b037c11 */ /* 0x000fe400080f16ff */
[----:B------:R-:W-:Y:S01]  /*02f0*/  SHF.R.S64 R22, R4, 0x1e, R17 ;  /* 0x0000001e04167819 */ /* 0x000fe20000001011 */
[----:B------:R-:W-:Y:S01]  /*0300*/  IMAD R18, R5, R10, R21 ;  /* 0x0000000a05127224 */ /* 0x000fe200078e0215 */
[----:B------:R-:W-:Y:S01]  /*0310*/  IADD3 R7, PT, PT, R24, 0x9d, RZ ;  /* 0x0000009d18077810 */ /* 0x000fe20007ffe0ff */
[----:B------:R0:W5:Y:S01]  /*0320*/  LDG.E R43, desc[UR6][R2.64] ;  /* 0x00000006022b7981 */ /* 0x000162000c1e1900 */
[----:B------:R-:W-:-:S02]  /*0330*/  IADD3 R0, PT, PT, R0, -0x1, RZ ;  /* 0xffffffff00007810 */ /* 0x000fc40007ffe0ff */
[----:B------:R-:W-:Y:S01]  /*0340*/  IADD3 R12, PT, PT, R24, 0x1, RZ ;  /* 0x00000001180c7810 */ /* 0x000fe20007ffe0ff */
[-C--:B------:R-:W-:Y:S01]  /*0350*/  IMAD R7, R7, R10.reuse, R8 ;  /* 0x0000000a07077224 */ /* 0x080fe200078e0208 */
[----:B------:R-:W-:Y:S02]  /*0360*/  IADD3 R22, P0, PT, R22, UR4, RZ ;  /* 0x0000000416167c10 */ /* 0x000fe4000ff1e0ff */
[----:B------:R-:W-:Y:S02]  /*0370*/  SHF.R.S64 R16, RZ, 0x1e, R18 ;  /* 0x0000001eff107819 */ /* 0x000fe40000001012 */
[----:B0-----:R-:W-:Y:S01]  /*0380*/  SHF.R.S64 R2, RZ, 0x1e, R14 ;  /* 0x0000001eff027819 */ /* 0x001fe2000000100e */
[-CC-:B------:R-:W-:Y:S01]  /*0390*/  IMAD R3, R0, R10.reuse, R41.reuse ;  /* 0x0000000a00037224 */ /* 0x180fe200078e0229 */
[----:B------:R-:W-:Y:S01]  /*03a0*/  SHF.L.U32 R8, R10, 0x3, RZ ;  /* 0x000000030a087819 */ /* 0x000fe200000006ff */
[----:B------:R-:W-:Y:S01]  /*03b0*/  IMAD R0, R12, R10, R41 ;  /* 0x0000000a0c007224 */ /* 0x000fe200078e0229 */
[----:B------:R-:W-:-:S02]  /*03c0*/  LEA.HI.X.SX32 R23, R17, UR5, 0x2, P0 ;  /* 0x0000000511177c11 */ /* 0x000fc400080f16ff */
[----:B------:R-:W-:Y:S02]  /*03d0*/  SHF.L.U32 R11, R10, 0x4, RZ ;  /* 0x000000040a0b7819 */ /* 0x000fe400000006ff */
[----:B------:R-:W-:Y:S01]  /*03e0*/  IADD3 R2, P0, PT, R2, UR4, RZ ;  /* 0x0000000402027c10 */ /* 0x000fe2000ff1e0ff */
[----:B------:R0:W5:Y:S01]  /*03f0*/  LDG.E R39, desc[UR6][R22.64] ;  /* 0x0000000616277981 */ /* 0x000162000c1e1900 */
[----:B------:R-:W-:Y:S02]  /*0400*/  IADD3 R16, P2, PT, R16, UR4, RZ ;  /* 0x0000000410107c10 */ /* 0x000fe4000ff5e0ff */
[----:B------:R-:W-:Y:S02]  /*0410*/  IADD3.X R5, PT, PT, R8, R3, RZ, P1, !PT ;  /* 0x0000000308057210 */ /* 0x000fe40000ffe4ff */
[----:B------:R-:W-:Y:S02]  /*0420*/  IADD3.X R15, PT, PT, R11, R0, RZ, P1, !PT ;  /* 0x000000000b0f7210 */ /* 0x000fe40000ffe4ff */
[----:B------:R-:W-:-:S02]  /*0430*/  LEA.HI.X.SX32 R3, R14, UR5, 0x2, P0 ;  /* 0x000000050e037c11 */ /* 0x000fc400080f16ff */
[----:B------:R-:W-:Y:S02]  /*0440*/  IADD3 R0, PT, PT, R24, 0x1d, RZ ;  /* 0x0000001d18007810 */ /* 0x000fe40007ffe0ff */
[----:B------:R-:W-:Y:S01]  /*0450*/  LEA.HI.X.SX32 R17, R18, UR5, 0x2, P2 ;  /* 0x0000000512117c11 */ /* 0x000fe200090f16ff */
[----:B------:R1:W5:Y:S01]  /*0460*/  LDG.E R26, desc[UR6][R2.64] ;  /* 0x00000006021a7981 */ /* 0x000362000c1e1900 */
[----:B------:R-:W-:Y:S01]  /*0470*/  SHF.R.S64 R18, R4, 0x1e, R5 ;  /* 0x0000001e04127819 */ /* 0x000fe20000001005 */
[-C--:B------:R-:W-:Y:S01]  /*0480*/  IMAD R29, R0, R10.reuse, R25 ;  /* 0x0000000a001d7224 */ /* 0x080fe200078e0219 */
[----:B------:R-:W-:Y:S01]  /*0490*/  SHF.R.S64 R14, R4, 0x1e, R15 ;  /* 0x0000001e040e7819 */ /* 0x000fe2000000100f */
[----:B0-----:R-:W-:Y:S01]  /*04a0*/  IMAD R23, R12, R10, R21 ;  /* 0x0000000a0c177224 */ /* 0x001fe200078e0215 */
[----:B------:R-:W-:Y:S01]  /*04b0*/  IADD3 R18, P0, PT, R18, UR4, RZ ;  /* 0x0000000412127c10 */ /* 0x000fe2000ff1e0ff */
[----:B------:R0:W5:Y:S01]  /*04c0*/  LDG.E R27, desc[UR6][R16.64] ;  /* 0x00000006101b7981 */ /* 0x000162000c1e1900 */
[----:B------:R-:W-:Y:S01]  /*04d0*/  SHF.L.U32 R0, R10, 0x5, RZ ;  /* 0x000000050a007819 */ /* 0x000fe200000006ff */
[----:B-1----:R-:W1:Y:S01]  /*04e0*/  LDC.64 R2, c[0x0][0x380] ;  /* 0x0000e000ff027b82 */ /* 0x002e620000000a00 */
[----:B------:R-:W-:-:S02]  /*04f0*/  IADD3 R14, P2, PT, R14, UR4, RZ ;  /* 0x000000040e0e7c10 */ /* 0x000fc4000ff5e0ff */
[----:B------:R-:W-:Y:S02]  /*0500*/  LEA.HI.X.SX32 R19, R5, UR5, 0x2, P0 ;  /* 0x0000000505137c11 */ /* 0x000fe400080f16ff */
[----:B------:R-:W-:Y:S02]  /*0510*/  SHF.R.S64 R30, RZ, 0x1e, R29 ;  /* 0x0000001eff1e7819 */ /* 0x000fe4000000101d */
[----:B0-----:R-:W-:Y:S01]  /*0520*/  IADD3.X R17, PT, PT, R0, R23, RZ, P1, !PT ;  /* 0x0000001700117210 */ /* 0x001fe20000ffe4ff */
[----:B------:R0:W5:Y:S01]  /*0530*/  LDG.E R33, desc[UR6][R18.64] ;  /* 0x0000000612217981 */ /* 0x000162000c1e1900 */
[----:B------:R-:W-:Y:S02]  /*0540*/  SHF.R.S64 R12, RZ, 0x1e, R13 ;  /* 0x0000001eff0c7819 */ /* 0x000fe4000000100d */
[----:B------:R-:W-:Y:S02]  /*0550*/  LEA.HI.X.SX32 R15, R15, UR5, 0x2, P2 ;  /* 0x000000050f0f7c11 */ /* 0x000fe400090f16ff */
[----:B------:R-:W-:-:S02]  /*0560*/  IADD3 R30, P0, PT, R30, UR4, RZ ;  /* 0x000000041e1e7c10 */ /* 0x000fc4000ff1e0ff */
[----:B------:R-:W-:Y:S01]  /*0570*/  IADD3 R12, P2, PT, R12, UR12, RZ ;  /* 0x0000000c0c0c7c10 */ /* 0x000fe2000ff5e0ff */
[----:B------:R2:W5:Y:S01]  /*0580*/  LDG.E R42, desc[UR6][R14.64] ;  /* 0x000000060e2a7981 */ /* 0x000562000c1e1900 */
[----:B------:R-:W-:Y:S02]  /*0590*/  SHF.R.S64 R16, R4, 0x1e, R17 ;  /* 0x0000001e04107819 */ /* 0x000fe40000001011 */
[----:B0-----:R-:W-:Y:S02]  /*05a0*/  SHF.R.S64 R18, RZ, 0x1e, R9 ;  /* 0x0000001eff127819 */ /* 0x001fe40000001009 */
[----:B------:R-:W-:Y:S02]  /*05b0*/  LEA.HI.X.SX32 R31, R29, UR5, 0x2, P0 ;  /* 0x000000051d1f7c11 */ /* 0x000fe400080f16ff */
[----:B------:R-:W-:Y:S01]  /*05c0*/  IADD3 R16, P0, PT, R16, UR4, RZ ;  /* 0x0000000410107c10 */ /* 0x000fe2000ff1e0ff */
[----:B------:R-:W0:Y:S01]  /*05d0*/  LDCU UR4, c[0x0][0x3b0] ;  /* 0x00007600ff0477ac */ /* 0x000e220008000800 */
[----:B------:R-:W-:-:S02]  /*05e0*/  LEA.HI.X.SX32 R13, R13, UR13, 0x2, P2 ;  /* 0x0000000d0d0d7c11 */ /* 0x000fc400090f16ff */
[----:B------:R-:W-:Y:S01]  /*05f0*/  SHF.R.S64 R22, RZ, 0x1e, R6 ;  /* 0x0000001eff167819 */ /* 0x000fe20000001006 */
[----:B------:R-:W5:Y:S01]  /*0600*/  LDG.E R31, desc[UR6][R30.64] ;  /* 0x000000061e1f7981 */ /* 0x000f62000c1e1900 */
[----:B------:R-:W-:Y:S02]  /*0610*/  IADD3 R18, P2, PT, R18, UR12, RZ ;  /* 0x0000000c12127c10 */ /* 0x000fe4000ff5e0ff */
[----:B------:R-:W-:Y:S01]  /*0620*/  LEA.HI.X.SX32 R17, R17, UR5, 0x2, P0 ;  /* 0x0000000511117c11 */ /* 0x000fe200080f16ff */
[----:B------:R1:W5:Y:S01]  /*0630*/  LDG.E R15, desc[UR6][R12.64] ;  /* 0x000000060c0f7981 */ /* 0x000362000c1e1900 */
[----:B------:R-:W-:Y:S02]  /*0640*/  IADD3 R22, P0, PT, R22, UR12, RZ ;  /* 0x0000000c16167c10 */ /* 0x000fe4000ff1e0ff */
[----:B------:R-:W-:Y:S01]  /*0650*/  IADD3 R32, PT, PT, R45, 0x38, RZ ;  /* 0x000000382d207810 */ /* 0x000fe20007ffe0ff */
[----:B------:R3:W5:Y:S01]  /*0660*/  LDG.E R29, desc[UR6][R16.64] ;  /* 0x00000006101d7981 */ /* 0x000762000c1e1900 */
[----:B------:R-:W-:Y:S01]  /*0670*/  LEA.HI.X.SX32 R19, R9, UR13, 0x2, P2 ;  /* 0x0000000d09137c11 */ /* 0x000fe200090f16ff */
[-C--:B------:R-:W-:Y:S01]  /*0680*/  IMAD R9, R45, R10.reuse, R41 ;  /* 0x0000000a2d097224 */ /* 0x080fe200078e0229 */
[----:B--2---:R-:W-:Y:S01]  /*0690*/  SHF.R.S64 R14, RZ, 0x1e, R7 ;  /* 0x0000001eff0e7819 */ /* 0x004fe20000001007 */
[-C--:B------:R-:W-:Y:S01]  /*06a0*/  IMAD R35, R32, R10.reuse, R41 ;  /* 0x0000000a20237224 */ /* 0x080fe200078e0229 */
[----:B------:R-:W-:Y:S01]  /*06b0*/  LEA.HI.X.SX32 R23, R6, UR13, 0x2, P0 ;  /* 0x0000000d06177c11 */ /* 0x000fe200080f16ff */
[----:B-1----:R-:W-:Y:S01]  /*06c0*/  IMAD.WIDE R12, R9, 0x4, R2 ;  /* 0x00000004090c7825 */ /* 0x002fe200078e0202 */
[----:B------:R-:W-:Y:S01]  /*06d0*/  IADD3 R49, PT, PT, R45, 0x3c, RZ ;  /* 0x0000003c2d317810 */ /* 0x000fe20007ffe0ff */
[----:B------:R-:W5:Y:S01]  /*06e0*/  LDG.E R18, desc[UR6][R18.64] ;  /* 0x0000000612127981 */ /* 0x000f62000c1e1900 */
[----:B------:R-:W-:Y:S01]  /*06f0*/  IADD3 R6, P0, PT, R14, UR12, RZ ;  /* 0x0000000c0e067c10 */ /* 0x000fe2000ff1e0ff */
[-C--:B------:R-:W-:Y:S01]  /*0700*/  IMAD.WIDE.U32 R2, RZ, R10.reuse, R4 ;  /* 0x0000000aff027225 */ /* 0x080fe200078e0004 */
[----:B---3--:R-:W-:Y:S01]  /*0710*/  SHF.R.S32.HI R16, RZ, 0x1f, R35 ;  /* 0x0000001fff107819 */ /* 0x008fe20000011423 */
[----:B------:R-:W5:Y:S01]  /*0720*/  LDG.E R44, desc[UR6][R12.64] ;  /* 0x000000060c2c7981 */ /* 0x000f62000c1e1900 */
[----:B------:R-:W-:Y:S01]  /*0730*/  LEA.HI.X.SX32 R7, R7, UR13, 0x2, P0 ;  /* 0x0000000d07077c11 */ /* 0x000fe200080f16ff */
[----:B------:R-:W-:Y:S01]  /*0740*/  IMAD R32, R49, R10, R21 ;  /* 0x0000000a31207224 */ /* 0x000fe200078e0215 */
[----:B------:R-:W-:Y:S01]  /*0750*/  SHF.L.U32 R21, R35, 0x2, RZ ;  /* 0x0000000223157819 */ /* 0x000fe200000006ff */
[----:B------:R-:W-:Y:S01]  /*0760*/  IMAD R3, R10, 0x38, R3 ;  /* 0x000000380a037824 */ /* 0x000fe200078e0203 */
[----:B------:R-:W-:Y:S01]  /*0770*/  IADD3 R30, PT, PT, R45, 0x44, RZ ;  /* 0x000000442d1e7810 */ /* 0x000fe20007ffe0ff */
[----:B------:R1:W5:Y:S01]  /*0780*/  LDG.E R17, desc[UR6][R6.64] ;  /* 0x0000000606117981 */ /* 0x000362000c1e1900 */
[----:B------:R-:W-:-:S02]  /*0790*/  IADD3 R24, PT, PT, R24, 0x49, RZ ;  /* 0x0000004918187810 */ /* 0x000fc40007ffe0ff */
[----:B------:R-:W-:Y:S01]  /*07a0*/  SHF.L.U64.HI R16, R35, 0x2, R16 ;  /* 0x0000000223107819 */ /* 0x000fe20000010210 */
[----:B------:R2:W5:Y:S01]  /*07b0*/  LDG.E R14, desc[UR6][R22.64] ;  /* 0x00000006160e7981 */ /* 0x000562000c1e1900 */
[----:B------:R-:W-:Y:S01]  /*07c0*/  IADD3 R36, P0, PT, R21, UR14, RZ ;  /* 0x0000000e15247c10 */ /* 0x000fe2000ff1e0ff */
[-C--:B------:R-:W-:Y:S01]  /*07d0*/  IMAD R24, R24, R10.reuse, R41 ;  /* 0x0000000a18187224 */ /* 0x080fe200078e0229 */
[----:B------:R-:W-:Y:S02]  /*07e0*/  SHF.R.S64 R34, RZ, 0x1e, R32 ;  /* 0x0000001eff227819 */ /* 0x000fe40000001020 */
[----:B------:R-:W-:Y:S01]  /*07f0*/  SHF.R.S64 R2, R2, 0x1e, R3 ;  /* 0x0000001e02027819 */ /* 0x000fe20000001003 */
[----:B-1----:R-:W-:Y:S01]  /*0800*/  IMAD R7, R30, R10, R25 ;  /* 0x0000000a1e077224 */ /* 0x002fe200078e0219 */
[----:B------:R-:W-:Y:S02]  /*0810*/  IADD3.X R37, PT, PT, R16, UR15, RZ, P0, !PT ;  /* 0x0000000f10257c10 */ /* 0x000fe400087fe4ff */
[----:B------:R-:W-:-:S02]  /*0820*/  IADD3 R34, P2, PT, R34, UR14, RZ ;  /* 0x0000000e22227c10 */ /* 0x000fc4000ff5e0ff */
[----:B------:R-:W-:Y:S01]  /*0830*/  IADD3 R12, P0, PT, R2, UR14, RZ ;  /* 0x0000000e020c7c10 */ /* 0x000fe2000ff1e0ff */
[----:B------:R2:W5:Y:S01]  /*0840*/  LDG.E R25, desc[UR6][R36.64] ;  /* 0x0000000624197981 */ /* 0x000562000c1e1900 */
[----:B------:R-:W-:Y:S02]  /*0850*/  SHF.R.S64 R6, RZ, 0x1e, R7 ;  /* 0x0000001eff067819 */ /* 0x000fe40000001007 */
[----:B------:R-:W-:Y:S02]  /*0860*/  SHF.R.S64 R2, RZ, 0x1e, R24 ;  /* 0x0000001eff027819 */ /* 0x000fe40000001018 */
[----:B------:R-:W-:Y:S02]  /*0870*/  LEA.HI.X.SX32 R35, R32, UR15, 0x2, P2 ;  /* 0x0000000f20237c11 */ /* 0x000fe400090f16ff */
[----:B------:R-:W-:Y:S02]  /*0880*/  LEA.HI.X.SX32 R13, R3, UR15, 0x2, P0 ;  /* 0x0000000f030d7c11 */ /* 0x000fe400080f16ff */
[----:B------:R-:W-:Y:S01]  /*0890*/  IADD3 R6, P2, PT, R6, UR14, RZ ;  /* 0x0000000e06067c10 */ /* 0x000fe2000ff5e0ff */
[----:B------:R2:W5:Y:S01]  /*08a0*/  LDG.E R22, desc[UR6][R34.64] ;  /* 0x0000000622167981 */ /* 0x000562000c1e1900 */
[----:B------:R-:W-:-:S02]  /*08b0*/  IADD3 R2, P0, PT, R2, UR14, RZ ;  /* 0x0000000e02027c10 */ /* 0x000fc4000ff1e0ff */
[----:B------:R-:W-:Y:S01]  /*08c0*/  LEA.HI.X.SX32 R7, R7, UR15, 0x2, P2 ;  /* 0x0000000f07077c11 */ /* 0x000fe200090f16ff */
[----:B------:R2:W5:Y:S01]  /*08d0*/  LDG.E R19, desc[UR6][R12.64] ;  /* 0x000000060c137981 */ /* 0x000562000c1e1900 */
[----:B------:R-:W-:-:S03]  /*08e0*/  LEA.HI.X.SX32 R3, R24, UR15, 0x2, P0 ;  /* 0x0000000f18037c11 */ /* 0x000fc600080f16ff */
[----:B------:R2:W5:Y:S04]  /*08f0*/  LDG.E R24, desc[UR6][R6.64] ;  /* 0x0000000606187981 */ /* 0x000568000c1e1900 */
[----:B------:R2:W5:Y:S01]  /*0900*/  LDG.E R23, desc[UR6][R2.64] ;  /* 0x0000000602177981 */ /* 0x000562000c1e1900 */
[----:B------:R-:W-:Y:S02]  /*0910*/  UMOV UR5, 0xa ;  /* 0x0000000a00057882 */ /* 0x000fe40000000000 */
[----:B0-----:R-:W-:Y:S01]  /*0920*/  UIMAD UR4, UR4, UR5, 0xa ;  /* 0x0000000a040474a4 */ /* 0x001fe2000f8e0205 */
[----:B------:R-:W-:-:S03]  /*0930*/  ISETP.NE.AND P0, PT, R41, 0x3, PT ;  /* 0x000000032900780c */ /* 0x000fc60003f05270 */
[----:B------:R-:W-:Y:S01]  /*0940*/  ULEA.HI.SX32 UR4, UR4, 0xffffffff, 0x1f ;  /* 0xffffffff04047891 */ /* 0x000fe2000f8ffaff */
[----:B------:R-:W-:-:S03]  /*0950*/  ISETP.EQ.OR P0, PT, R41, RZ, !P0 ;  /* 0x000000ff2900720c */ /* 0x000fc60004702670 */
[----:B------:R-:W-:Y:S01]  /*0960*/  UISETP.NE.AND UP0, UPT, UR4, 0x9, UPT ;  /* 0x000000090400788c */ /* 0x000fe2000bf05270 */
[----:B------:R-:W-:-:S03]  /*0970*/  ISETP.EQ.OR P0, PT, R45, RZ, P0 ;  /* 0x000000ff2d00720c */ /* 0x000fc60000702670 */
[----:B------:R-:W-:Y:S01]  /*0980*/  UISETP.EQ.OR UP0, UPT, UR4, URZ, !UP0 ;  /* 0x000000ff0400728c */ /* 0x000fe2000c702670 */
[----:B------:R-:W-:-:S05]  /*0990*/  ISETP.EQ.OR P0, PT, R45, 0x3, P0 ;  /* 0x000000032d00780c */ /* 0x000fca0000702670 */
[----:B------:R-:W-:-:S13]  /*09a0*/  PLOP3.LUT P0, PT, P0, PT, UP0, 0xea, 0xae ;  /* 0x0000000000ae781c */ /* 0x000fda000070fd0a */
[----:B--2---:R-:W-:Y:S05]  /*09b0*/  @!P0 BRA `(.L_x_4) ;  /* 0x0000000400ac8947 */ /* 0x004fea0003800000 */
[----:B------:R-:W0:Y:S01]  /*09c0*/  LDC.64 R2, c[0x0][0x388] ;  /* 0x0000e200ff027b82 */ /* 0x000e220000000a00 */
[----:B------:R-:W1:Y:S01]  /*09d0*/  LDCU.64 UR4, c[0x0][0x388] ;  /* 0x00007100ff0477ac */ /* 0x000e620008000a00 */
[CCC-:B------:R-:W-:Y:S01]  /*09e0*/  IMAD R5, R45.reuse, R10.reuse, R41.reuse ;  /* 0x0000000a2d057224 */ /* 0x1c0fe200078e0229 */
[----:B------:R-:W-:Y:S01]  /*09f0*/  IADD3 R7, PT, PT, R45, 0x14, RZ ;  /* 0x000000142d077810 */ /* 0x000fe20007ffe0ff */
[-CC-:B------:R-:W-:Y:S01]  /*0a00*/  IMAD R47, R47, R10.reuse, R41.reuse ;  /* 0x0000000a2f2f7224 */ /* 0x180fe200078e0229 */
[----:B------:R-:W-:Y:S01]  /*0a10*/  IADD3 R38, PT, PT, R45, 0x18, RZ ;  /* 0x000000182d267810 */ /* 0x000fe20007ffe0ff */
[-CC-:B------:R-:W-:Y:S01]  /*0a20*/  IMAD R28, R49, R10.reuse, R41.reuse ;  /* 0x0000000a311c7224 */ /* 0x180fe200078e0229 */
[C---:B------:R-:W-:Y:S01]  /*0a30*/  IADD3 R32, PT, PT, R45.reuse, 0x1c, RZ ;  /* 0x0000001c2d207810 */ /* 0x040fe20007ffe0ff */
[-CC-:B------:R-:W-:Y:S01]  /*0a40*/  IMAD R30, R30, R10.reuse, R41.reuse ;  /* 0x0000000a1e1e7224 */ /* 0x180fe200078e0229 */
[C---:B------:R-:W-:Y:S01]  /*0a50*/  IADD3 R34, PT, PT, R45.reuse, 0x24, RZ ;  /* 0x000000242d227810 */ /* 0x040fe20007ffe0ff */
[-CC-:B------:R-:W-:Y:S01]  /*0a60*/  IMAD R38, R38, R10.reuse, R41.reuse ;  /* 0x0000000a26267224 */ /* 0x180fe200078e0229 */
[C---:B------:R-:W-:Y:S01]  /*0a70*/  IADD3 R35, PT, PT, R45.reuse, 0x28, RZ ;  /* 0x000000282d237810 */ /* 0x040fe20007ffe0ff */
[-CC-:B------:R-:W-:Y:S01]  /*0a80*/  IMAD R32, R32, R10.reuse, R41.reuse ;  /* 0x0000000a20207224 */ /* 0x180fe200078e0229 */
[C---:B------:R-:W-:Y:S01]  /*0a90*/  IADD3 R36, PT, PT, R45.reuse, 0x2c, RZ ;  /* 0x0000002c2d247810 */ /* 0x040fe20007ffe0ff */
[-CC-:B------:R-:W-:Y:S01]  /*0aa0*/  IMAD R34, R34, R10.reuse, R41.reuse ;  /* 0x0000000a22227224 */ /* 0x180fe200078e0229 */
[----:B------:R-:W-:Y:S01]  /*0ab0*/  IADD3 R37, PT, PT, R45, 0x30, RZ ;  /* 0x000000302d257810 */ /* 0x000fe20007ffe0ff */
[-CC-:B------:R-:W-:Y:S01]  /*0ac0*/  IMAD R35, R35, R10.reuse, R41.reuse ;  /* 0x0000000a23237224 */ /* 0x180fe200078e0229 */
[----:B------:R-:W-:Y:S01]  /*0ad0*/  IADD3 R12, PT, PT, R45, 0x34, RZ ;  /* 0x000000342d0c7810 */ /* 0x000fe20007ffe0ff */
[--C-:B------:R-:W-:Y:S01]  /*0ae0*/  IMAD R36, R36, R10, R41.reuse ;  /* 0x0000000a24247224 */ /* 0x100fe200078e0229 */
[----:B------:R-:W-:Y:S01]  /*0af0*/  IADD3 R6, P0, PT, RZ, R4, RZ ;  /* 0x00000004ff067210 */ /* 0x000fe20007f1e0ff */
[----:B------:R-:W-:Y:S01]  /*0b00*/  IMAD R37, R37, R10, R41 ;  /* 0x0000000a25257224 */ /* 0x000fe200078e0229 */
[----:B------:R-:W-:-:S02]  /*0b10*/  IADD3.X R5, PT, PT, R40, R5, RZ, P1, !PT ;  /* 0x0000000528057210 */ /* 0x000fc40000ffe4ff */
[----:B------:R-:W-:Y:S01]  /*0b20*/  IADD3 R13, PT, PT, R45, 0x48, RZ ;  /* 0x000000482d0d7810 */ /* 0x000fe20007ffe0ff */
[--C-:B------:R-:W-:Y:S01]  /*0b30*/  IMAD R45, R7, R10, R41.reuse ;  /* 0x0000000a072d7224 */ /* 0x100fe200078e0229 */
[----:B------:R-:W-:Y:S01]  /*0b40*/  IADD3.X R7, PT, PT, R5, R40, RZ, P0, !PT ;  /* 0x0000002805077210 */ /* 0x000fe200007fe4ff */
[-C--:B------:R-:W-:Y:S01]  /*0b50*/  IMAD R40, R12, R10.reuse, R41 ;  /* 0x0000000a0c287224 */ /* 0x080fe200078e0229 */
[----:B------:R-:W-:Y:S01]  /*0b60*/  SHF.R.S64 R4, R4, 0x1e, R5 ;  /* 0x0000001e04047819 */ /* 0x000fe20000001005 */
[----:B------:R-:W-:Y:S01]  /*0b70*/  IMAD R41, R13, R10, R41 ;  /* 0x0000000a0d297224 */ /* 0x000fe200078e0229 */
[----:B------:R-:W-:Y:S01]  /*0b80*/  SHF.R.S64 R10, R6, 0x1e, R7 ;  /* 0x0000001e060a7819 */ /* 0x000fe20000001007 */
[----:B0-----:R-:W-:Y:S01]  /*0b90*/  IMAD.WIDE R12, R9, 0x4, R2 ;  /* 0x00000004090c7825 */ /* 0x001fe200078e0202 */
[----:B-1----:R-:W-:Y:S02]  /*0ba0*/  IADD3 R4, P0, PT, R4, UR4, RZ ;  /* 0x0000000404047c10 */ /* 0x002fe4000ff1e0ff */
[----:B------:R-:W-:-:S02]  /*0bb0*/  IADD3 R3, P2, PT, RZ, R6, RZ ;  /* 0x00000006ff037210 */ /* 0x000fc40007f5e0ff */
[----:B------:R-:W-:Y:S01]  /*0bc0*/  SHF.R.S64 R9, RZ, 0x1e, R47 ;  /* 0x0000001eff097819 */ /* 0x000fe2000000102f */
[----:B-----5:R0:W-:Y:S01]  /*0bd0*/  STG.E desc[UR6][R12.64], R44 ;  /* 0x0000002c0c007986 */ /* 0x0201e2000c101906 */
[----:B------:R-:W-:Y:S02]  /*0be0*/  LEA.HI.X.SX32 R5, R5, UR5, 0x2, P0 ;  /* 0x0000000505057c11 */ /* 0x000fe400080f16ff */
[----:B------:R-:W-:Y:S02]  /*0bf0*/  IADD3.X R46, PT, PT, R7, R8, RZ, P2, !PT ;  /* 0x00000008072e7210 */ /* 0x000fe400017fe4ff */
[----:B------:R-:W-:Y:S01]  /*0c00*/  IADD3 R8, P0, PT, R9, UR4, RZ ;  /* 0x0000000409087c10 */ /* 0x000fe2000ff1e0ff */
[----:B------:R1:W-:Y:S01]  /*0c10*/  STG.E desc[UR6][R4.64], R43 ;  /* 0x0000002b04007986 */ /* 0x0003e2000c101906 */
[----:B------:R-:W-:Y:S02]  /*0c20*/  IADD3 R6, P1, PT, R10, UR4, RZ ;  /* 0x000000040a067c10 */ /* 0x000fe4000ff3e0ff */
[----:B------:R-:W-:-:S02]  /*0c30*/  SHF.R.S64 R10, R3, 0x1e, R46 ;  /* 0x0000001e030a7819 */ /* 0x000fc4000000102e */
[----:B------:R-:W-:Y:S02]  /*0c40*/  LEA.HI.X.SX32 R9, R47, UR5, 0x2, P0 ;  /* 0x000000052f097c11 */ /* 0x000fe400080f16ff */
[----:B------:R-:W-:Y:S02]  /*0c50*/  IADD3 R47, P2, PT, RZ, R3, RZ ;  /* 0x00000003ff2f7210 */ /* 0x000fe40007f5e0ff */
[----:B------:R-:W-:Y:S02]  /*0c60*/  IADD3 R10, P0, PT, R10, UR4, RZ ;  /* 0x000000040a0a7c10 */ /* 0x000fe4000ff1e0ff */
[----:B------:R-:W-:Y:S02]  /*0c70*/  SHF.R.S64 R3, RZ, 0x1e, R38 ;  /* 0x0000001eff037819 */ /* 0x000fe40000001026 */
[----:B0-----:R-:W-:Y:S02]  /*0c80*/  IADD3.X R13, PT, PT, R46, R11, RZ, P2, !PT ;  /* 0x0000000b2e0d7210 */ /* 0x001fe400017fe4ff */
[----:B------:R-:W-:-:S02]  /*0c90*/  LEA.HI.X.SX32 R7, R7, UR5, 0x2, P1 ;  /* 0x0000000507077c11 */ /* 0x000fc400088f16ff */
[----:B------:R-:W-:Y:S02]  /*0ca0*/  SHF.R.S64 R2, RZ, 0x1e, R45 ;  /* 0x0000001eff027819 */ /* 0x000fe4000000102d */
[----:B------:R-:W-:Y:S01]  /*0cb0*/  LEA.HI.X.SX32 R11, R46, UR5, 0x2, P0 ;  /* 0x000000052e0b7c11 */ /* 0x000fe200080f16ff */
[----:B------:R0:W-:Y:S01]  /*0cc0*/  STG.E desc[UR6][R6.64], R42 ;  /* 0x0000002a06007986 */ /* 0x0001e2000c101906 */
[----:B-1----:R-:W-:Y:S02]  /*0cd0*/  IADD3 R4, P0, PT, R3, UR4, RZ ;  /* 0x0000000403047c10 */ /* 0x002fe4000ff1e0ff */
[----:B------:R-:W-:Y:S01]  /*0ce0*/  SHF.R.S64 R12, R47, 0x1e, R13 ;  /* 0x0000001e2f0c7819 */ /* 0x000fe2000000100d */
[----:B------:R1:W-:Y:S01]  /*0cf0*/  STG.E desc[UR6][R8.64], R39 ;  /* 0x0000002708007986 */ /* 0x0003e2000c101906 */
[----:B------:R-:W-:Y:S02]  /*0d00*/  IADD3 R2, P1, PT, R2, UR4, RZ ;  /* 0x0000000402027c10 */ /* 0x000fe4000ff3e0ff */
[----:B------:R-:W-:Y:S01]  /*0d10*/  LEA.HI.X.SX32 R5, R38, UR5, 0x2, P0 ;  /* 0x0000000526057c11 */ /* 0x000fe200080f16ff */
[----:B------:R2:W-:Y:S01]  /*0d20*/  STG.E desc[UR6][R10.64], R33 ;  /* 0x000000210a007986 */ /* 0x0005e2000c101906 */
[----:B------:R-:W-:-:S02]  /*0d30*/  IADD3 R43, P2, PT, RZ, R47, RZ ;  /* 0x0000002fff2b7210 */ /* 0x000fc40007f5e0ff */
[----:B------:R-:W-:Y:S02]  /*0d40*/  IADD3 R12, P0, PT, R12, UR4, RZ ;  /* 0x000000040c0c7c10 */ /* 0x000fe4000ff1e0ff */
[----:B0-----:R-:W-:Y:S02]  /*0d50*/  SHF.R.S64 R6, RZ, 0x1e, R32 ;  /* 0x0000001eff067819 */ /* 0x001fe40000001020 */
[----:B------:R-:W-:Y:S02]  /*0d60*/  LEA.HI.X.SX32 R3, R45, UR5, 0x2, P1 ;  /* 0x000000052d037c11 */ /* 0x000fe400088f16ff */
[----:B-1----:R-:W-:Y:S02]  /*0d70*/  SHF.R.S64 R8, RZ, 0x1e, R34 ;  /* 0x0000001eff087819 */ /* 0x002fe40000001022 */
[----:B------:R-:W-:Y:S01]  /*0d80*/  IADD3 R6, P1, PT, R6, UR4, RZ ;  /* 0x0000000406067c10 */ /* 0x000fe2000ff3e0ff */
[----:B------:R0:W-:Y:S01]  /*0d90*/  STG.E desc[UR6][R2.64], R31 ;  /* 0x0000001f02007986 */ /* 0x0001e2000c101906 */
[----:B------:R-:W-:-:S02]  /*0da0*/  IADD3.X R0, PT, PT, R13, R0, RZ, P2, !PT ;  /* 0x000000000d007210 */ /* 0x000fc400017fe4ff */
[----:B------:R-:W-:Y:S01]  /*0db0*/  LEA.HI.X.SX32 R13, R13, UR5, 0x2, P0 ;  /* 0x000000050d0d7c11 */ /* 0x000fe200080f16ff */
[----:B------:R1:W-:Y:S01]  /*0dc0*/  STG.E desc[UR6][R4.64], R29 ;  /* 0x0000001d04007986 */ /* 0x0003e2000c101906 */
[----:B------:R-:W-:Y:S02]  /*0dd0*/  SHF.R.S64 R9, RZ, 0x1e, R35 ;  /* 0x0000001eff097819 */ /* 0x000fe40000001023 */
[----:B------:R-:W-:Y:S02]  /*0de0*/  IADD3 R8, P0, PT, R8, UR4, RZ ;  /* 0x0000000408087c10 */ /* 0x000fe4000ff1e0ff */
[----:B--2---:R-:W-:Y:S02]  /*0df0*/  SHF.R.S64 R11, RZ, 0x1e, R36 ;  /* 0x0000001eff0b7819 */ /* 0x004fe40000001024 */
[----:B------:R-:W-:Y:S02]  /*0e00*/  LEA.HI.X.SX32 R7, R32, UR5, 0x2, P1 ;  /* 0x0000000520077c11 */ /* 0x000fe400088f16ff */
[----:B0-----:R-:W-:-:S02]  /*0e10*/  IADD3 R2, P1, PT, R9, UR4, RZ ;  /* 0x0000000409027c10 */ /* 0x001fc4000ff3e0ff */
[----:B------:R-:W-:Y:S01]  /*0e20*/  LEA.HI.X.SX32 R9, R34, UR5, 0x2, P0 ;  /* 0x0000000522097c11 */ /* 0x000fe200080f16ff */
[----:B------:R0:W-:Y:S01]  /*0e30*/  STG.E desc[UR6][R6.64], R27 ;  /* 0x0000001b06007986 */ /* 0x0001e2000c101906 */
[----:B-1----:R-:W-:Y:S02]  /*0e40*/  IADD3 R4, P0, PT, R11, UR4, RZ ;  /* 0x000000040b047c10 */ /* 0x002fe4000ff1e0ff */
[----:B------:R-:W-:Y:S01]  /*0e50*/  SHF.R.S64 R10, RZ, 0x1e, R40 ;  /* 0x0000001eff0a7819 */ /* 0x000fe20000001028 */
[----:B------:R1:W-:Y:S01]  /*0e60*/  STG.E desc[UR6][R12.64], R26 ;  /* 0x0000001a0c007986 */ /* 0x0003e2000c101906 */
[----:B------:R-:W-:Y:S02]  /*0e70*/  SHF.R.S64 R3, RZ, 0x1e, R37 ;  /* 0x0000001eff037819 */ /* 0x000fe40000001025 */
[----:B------:R-:W-:Y:S01]  /*0e80*/  LEA.HI.X.SX32 R5, R36, UR5, 0x2, P0 ;  /* 0x0000000524057c11 */ /* 0x000fe200080f16ff */
[----:B------:R2:W-:Y:S01]  /*0e90*/  STG.E desc[UR6][R8.64], R25 ;  /* 0x0000001908007986 */ /* 0x0005e2000c101906 */
[----:B------:R-:W-:-:S02]  /*0ea0*/  IADD3 R10, P0, PT, R10, UR4, RZ ;  /* 0x000000040a0a7c10 */ /* 0x000fc4000ff1e0ff */
[----:B------:R-:W-:Y:S02]  /*0eb0*/  SHF.R.S64 R43, R43, 0x1e, R0 ;  /* 0x0000001e2b2b7819 */ /* 0x000fe40000001000 */
[----:B0-----:R-:W-:Y:S02]  /*0ec0*/  IADD3 R6, P2, PT, R3, UR4, RZ ;  /* 0x0000000403067c10 */ /* 0x001fe4000ff5e0ff */
[----:B------:R-:W-:Y:S02]  /*0ed0*/  LEA.HI.X.SX32 R3, R35, UR5, 0x2, P1 ;  /* 0x0000000523037c11 */ /* 0x000fe400088f16ff */
[----:B------:R-:W-:Y:S02]  /*0ee0*/  LEA.HI.X.SX32 R11, R40, UR5, 0x2, P0 ;  /* 0x00000005280b7c11 */ /* 0x000fe400080f16ff */
[----:B-1----:R-:W-:Y:S01]  /*0ef0*/  IADD3 R12, P0, PT, R21, UR4, RZ ;  /* 0x00000004150c7c10 */ /* 0x002fe2000ff1e0ff */
[----:B------:R0:W-:Y:S01]  /*0f00*/  STG.E desc[UR6][R2.64], R24 ;  /* 0x0000001802007986 */ /* 0x0001e2000c101906 */
[----:B------:R-:W-:-:S02]  /*0f10*/  SHF.R.S64 R21, RZ, 0x1e, R28 ;  /* 0x0000001eff157819 */ /* 0x000fc4000000101c */
[----:B------:R-:W-:Y:S01]  /*0f20*/  IADD3.X R13, PT, PT, R16, UR5, RZ, P0, !PT ;  /* 0x00000005100d7c10 */ /* 0x000fe200087fe4ff */
[----:B------:R1:W-:Y:S01]  /*0f30*/  STG.E desc[UR6][R4.64], R23 ;  /* 0x0000001704007986 */ /* 0x0003e2000c101906 */
[----:B--2---:R-:W-:Y:S02]  /*0f40*/  IADD3 R8, P0, PT, R21, UR4, RZ ;  /* 0x0000000415087c10 */ /* 0x004fe4000ff1e0ff */
[----:B------:R-:W-:Y:S02]  /*0f50*/  SHF.R.S64 R26, RZ, 0x1e, R30 ;  /* 0x0000001eff1a7819 */ /* 0x000fe4000000101e */
[----:B------:R-:W-:Y:S02]  /*0f60*/  LEA.HI.X.SX32 R7, R37, UR5, 0x2, P2 ;  /* 0x0000000525077c11 */ /* 0x000fe400090f16ff */
[----:B------:R-:W-:Y:S02]  /*0f70*/  LEA.HI.X.SX32 R9, R28, UR5, 0x2, P0 ;  /* 0x000000051c097c11 */ /* 0x000fe400080f16ff */
[----:B0-----:R-:W-:Y:S01]  /*0f80*/  SHF.R.S64 R2, RZ, 0x1e, R41 ;  /* 0x0000001eff027819 */ /* 0x001fe20000001029 */
[----:B------:R-:W-:Y:S01]  /*0f90*/  STG.E desc[UR6][R6.64], R22 ;  /* 0x0000001606007986 */ /* 0x000fe2000c101906 */
[----:B------:R-:W-:-:S02]  /*0fa0*/  IADD3 R26, P1, PT, R26, UR4, RZ ;  /* 0x000000041a1a7c10 */ /* 0x000fc4000ff3e0ff */
[----:B-1----:R-:W-:Y:S01]  /*0fb0*/  IADD3 R4, P2, PT, R2, UR4, RZ ;  /* 0x0000000402047c10 */ /* 0x002fe2000ff5e0ff */
[----:B------:R-:W-:Y:S01]  /*0fc0*/  STG.E desc[UR6][R10.64], R19 ;  /* 0x000000130a007986 */ /* 0x000fe2000c101906 */
[----:B------:R-:W-:Y:S02]  /*0fd0*/  IADD3 R2, P0, PT, R43, UR4, RZ ;  /* 0x000000042b027c10 */ /* 0x000fe4000ff1e0ff */
[----:B------:R-:W-:Y:S01]  /*0fe0*/  LEA.HI.X.SX32 R27, R30, UR5, 0x2, P1 ;  /* 0x000000051e1b7c11 */ /* 0x000fe200088f16ff */
[----:B------:R-:W-:Y:S01]  /*0ff0*/  STG.E desc[UR6][R12.64], R20 ;  /* 0x000000140c007986 */ /* 0x000fe2000c101906 */
[----:B------:R-:W-:Y:S02]  /*1000*/  LEA.HI.X.SX32 R3, R0, UR5, 0x2, P0 ;  /* 0x0000000500037c11 */ /* 0x000fe400080f16ff */
[----:B------:R-:W-:Y:S01]  /*1010*/  LEA.HI.X.SX32 R5, R41, UR5, 0x2, P2 ;  /* 0x0000000529057c11 */ /* 0x000fe200090f16ff */
[----:B------:R-:W-:Y:S04]  /*1020*/  STG.E desc[UR6][R8.64], R18 ;  /* 0x0000001208007986 */ /* 0x000fe8000c101906 */
[----:B------:R-:W-:Y:S04]  /*1030*/  STG.E desc[UR6][R2.64], R17 ;  /* 0x0000001102007986 */ /* 0x000fe8000c101906 */
[----:B------:R-:W-:Y:S04]  /*1040*/  STG.E desc[UR6][R26.64], R15 ;  /* 0x0000000f1a007986 */ /* 0x000fe8000c101906 */
[----:B------:R-:W-:Y:S01]  /*1050*/  STG.E desc[UR6][R4.64], R14 ;  /* 0x0000000e04007986 */ /* 0x000fe2000c101906 */
[----:B------:R-:W-:Y:S05]  /*1060*/  EXIT ;  /* 0x000000000000794d */ /* 0x000fea0003800000 */
.L_x_4:
[----:B------:R-:W0:Y:S01]  /*1070*/  LDC R5, c[0x0][0x360] ;  /* 0x0000d800ff057b82 */ /* 0x000e220000000800 */
[C---:B-----5:R-:W-:Y:S01]  /*1080*/  FADD R0, R39.reuse, R39 ;  /* 0x0000002727007221 */ /* 0x060fe20000000000 */
[----:B------:R-:W-:Y:S01]  /*1090*/  FADD R2, R39, -R43 ;  /* 0x8000002b27027221 */ /* 0x000fe20000000000 */
[C---:B------:R-:W-:Y:S01]  /*10a0*/  FADD R4, R33.reuse, -R42 ;  /* 0x8000002a21047221 */ /* 0x040fe20000000000 */
[----:B------:R-:W-:Y:S01]  /*10b0*/  FADD R9, R20, R15 ;  /* 0x0000000f14097221 */ /* 0x000fe20000000000 */
[----:B------:R-:W-:Y:S01]  /*10c0*/  FADD R0, -R33, R0 ;  /* 0x0000000021007221 */ /* 0x000fe20000000100 */
[----:B------:R-:W-:Y:S01]  /*10d0*/  FADD R6, R44, R39 ;  /* 0x000000272c067221 */ /* 0x000fe20000000000 */
[----:B------:R-:W-:Y:S01]  /*10e0*/  FADD R7, R27, R4 ;  /* 0x000000041b077221 */ /* 0x000fe20000000000 */
[----:B------:R-:W-:Y:S01]  /*10f0*/  FADD R9, R14, R9 ;  /* 0x000000090e097221 */ /* 0x000fe20000000000 */
[----:B------:R-:W-:Y:S01]  /*1100*/  FFMA R3, R43, 2, R0 ;  /* 0x400000002b037823 */ /* 0x000fe20000000000 */
[C---:B------:R-:W-:Y:S01]  /*1110*/  FADD R8, R33.reuse, R6 ;  /* 0x0000000621087221 */ /* 0x040fe20000000000 */
[----:B------:R-:W-:Y:S01]  /*1120*/  FADD R12, R33, R42 ;  /* 0x0000002a210c7221 */ /* 0x000fe20000000000 */
[----:B------:R-:W-:Y:S01]  /*1130*/  FADD R4, R26, R7 ;  /* 0x000000071a047221 */ /* 0x000fe20000000000 */
[----:B------:R-:W-:Y:S01]  /*1140*/  FADD R0, -R42, R3 ;  /* 0x000000032a007221 */ /* 0x000fe20000000100 */
[----:B------:R-:W-:Y:S01]  /*1150*/  FADD R6, R18, R9 ;  /* 0x0000000912067221 */ /* 0x000fe20000000000 */
[----:B------:R-:W-:Y:S01]  /*1160*/  FADD R11, R27, R12 ;  /* 0x0000000c1b0b7221 */ /* 0x000fe20000000000 */
[----:B------:R-:W-:Y:S01]  /*1170*/  FADD R4, -R31, R4 ;  /* 0x000000041f047221 */ /* 0x000fe20000000100 */
[----:B------:R-:W-:Y:S01]  /*1180*/  FADD R3, R27, R0 ;  /* 0x000000001b037221 */ /* 0x000fe20000000000 */
[----:B------:R-:W-:Y:S01]  /*1190*/  FADD R6, R17, R6 ;  /* 0x0000000611067221 */ /* 0x000fe20000000000 */
[C---:B------:R-:W-:Y:S01]  /*11a0*/  FADD R12, R26.reuse, R11 ;  /* 0x0000000b1a0c7221 */ /* 0x040fe20000000000 */
[----:B------:R-:W-:Y:S01]  /*11b0*/  FADD R7, -R29, R4 ;  /* 0x000000041d077221 */ /* 0x000fe20000000100 */
[----:B------:R-:W-:Y:S01]  /*11c0*/  FADD R0, R26, R3 ;  /* 0x000000031a007221 */ /* 0x000fe20000000000 */
[----:B------:R-:W-:Y:S01]  /*11d0*/  FADD R9, -R25, R6 ;  /* 0x0000000619097221 */ /* 0x000fe20000000100 */
[----:B------:R-:W-:Y:S01]  /*11e0*/  FADD R12, R31, R12 ;  /* 0x0000000c1f0c7221 */ /* 0x000fe20000000000 */
[----:B0-----:R-:W-:-:S02]  /*11f0*/  IMAD R28, R5, UR8, R28 ;  /* 0x00000008051c7c24 */ /* 0x001fc4000f8e021c */
[----:B------:R-:W-:Y:S01]  /*1200*/  FADD R5, R27, R2 ;  /* 0x000000021b057221 */ /* 0x000fe20000000000 */
[----:B------:R-:W-:Y:S01]  /*1210*/  FADD R0, R31, R0 ;  /* 0x000000001f007221 */ /* 0x000fe20000000000 */
[----:B------:R-:W-:Y:S01]  /*1220*/  FADD R4, -R22, R9 ;  /* 0x0000000916047221 */ /* 0x000fe20000000100 */
[----:B------:R-:W-:Y:S01]  /*1230*/  FADD R13, R29, R12 ;  /* 0x0000000c1d0d7221 */ /* 0x000fe20000000000 */
[----:B------:R-:W-:Y:S01]  /*1240*/  FADD R2, -R26, R5 ;  /* 0x000000051a027221 */ /* 0x000fe20000000100 */
[----:B------:R-:W-:Y:S01]  /*1250*/  FADD R5, R43, R8 ;  /* 0x000000082b057221 */ /* 0x000fe20000000000 */
[----:B------:R-:W-:Y:S01]  /*1260*/  FADD R3, R29, R0 ;  /* 0x000000001d037221 */ /* 0x000fe20000000000 */
[----:B------:R-:W-:Y:S02]  /*1270*/  IMAD R10, R45, R10, R28 ;  /* 0x0000000a2d0a7224 */ /* 0x000fe400078e021c */
[----:B------:R-:W-:Y:S01]  /*1280*/  FADD R2, -R31, R2 ;  /* 0x000000021f027221 */ /* 0x000fe20000000100 */
[----:B------:R-:W-:Y:S01]  /*1290*/  FADD R8, R42, R5 ;  /* 0x000000052a087221 */ /* 0x000fe20000000000 */
[----:B------:R-:W-:Y:S01]  /*12a0*/  FADD R0, -R20, R3 ;  /* 0x0000000314007221 */ /* 0x000fe20000000100 */
[----:B------:R-:W-:Y:S01]  /*12b0*/  FADD R3, R14, R14 ;  /* 0x0000000e0e037221 */ /* 0x000fe20000000000 */
[----:B------:R-:W-:Y:S01]  /*12c0*/  FADD R2, R29, R2 ;  /* 0x000000021d027221 */ /* 0x000fe20000000000 */
[----:B------:R-:W-:Y:S01]  /*12d0*/  FADD R11, R27, R8 ;  /* 0x000000081b0b7221 */ /* 0x000fe20000000000 */
[----:B------:R-:W-:Y:S01]  /*12e0*/  FADD R8, -R20, R13 ;  /* 0x0000000d14087221 */ /* 0x000fe20000000100 */
[C---:B------:R-:W-:Y:S01]  /*12f0*/  FADD R0, R15.reuse, R0 ;  /* 0x000000000f007221 */ /* 0x040fe20000000000 */
[----:B------:R-:W-:Y:S01]  /*1300*/  FADD R5, R15, R2 ;  /* 0x000000020f057221 */ /* 0x000fe20000000000 */
[----:B------:R-:W-:Y:S01]  /*1310*/  FADD R2, R14, R7 ;  /* 0x000000070e027221 */ /* 0x000fe20000000000 */
[----:B------:R-:W-:Y:S01]  /*1320*/  FADD R6, R26, R11 ;  /* 0x0000000b1a067221 */ /* 0x000fe20000000000 */
[----:B------:R-:W-:Y:S01]  /*1330*/  FADD R7, -R19, R4 ;  /* 0x0000000413077221 */ /* 0x000fe20000000100 */
[----:B------:R-:W-:Y:S01]  /*1340*/  FADD R5, -R18, R5 ;  /* 0x0000000512057221 */ /* 0x000fe20000000100 */
[----:B------:R-:W-:Y:S01]  /*1350*/  FADD R2, -R17, R2 ;  /* 0x0000000211027221 */ /* 0x000fe20000000100 */
[----:B------:R-:W-:Y:S01]  /*1360*/  FADD R6, R31, R6 ;  /* 0x000000061f067221 */ /* 0x000fe20000000000 */
[----:B------:R-:W-:Y:S01]  /*1370*/  FADD R4, -R24, R7 ;  /* 0x0000000718047221 */ /* 0x000fe20000000100 */
[----:B------:R-:W-:Y:S01]  /*1380*/  FADD R5, R22, R5 ;  /* 0x0000000516057221 */ /* 0x000fe20000000000 */
[----:B------:R-:W-:Y:S01]  /*1390*/  FADD R2, R19, R2 ;  /* 0x0000000213027221 */ /* 0x000fe20000000000 */
[----:B------:R-:W-:Y:S01]  /*13a0*/  FADD R7, R29, R6 ;  /* 0x000000061d077221 */ /* 0x000fe20000000000 */
[----:B------:R-:W-:Y:S01]  /*13b0*/  FADD R9, -R15, R8 ;  /* 0x000000080f097221 */ /* 0x000fe20000000100 */
[----:B------:R-:W-:Y:S01]  /*13c0*/  FADD R3, R0, -R3 ;  /* 0x8000000300037221 */ /* 0x000fe20000000000 */
[C---:B------:R-:W-:Y:S01]  /*13d0*/  FADD R12, -R23.reuse, R2 ;  /* 0x00000002170c7221 */ /* 0x040fe20000000100 */
[----:B------:R-:W-:Y:S01]  /*13e0*/  FADD R2, R20, R7 ;  /* 0x0000000714027221 */ /* 0x000fe20000000000 */
[----:B------:R-:W-:Y:S01]  /*13f0*/  FADD R8, -R24, R5 ;  /* 0x0000000518087221 */ /* 0x000fe20000000100 */
[----:B------:R-:W-:Y:S01]  /*1400*/  FADD R6, -R18, R9 ;  /* 0x0000000912067221 */ /* 0x000fe20000000100 */
[----:B------:R-:W-:Y:S01]  /*1410*/  FADD R11, -R23, R4 ;  /* 0x00000004170b7221 */ /* 0x000fe20000000100 */
[----:B------:R-:W-:Y:S01]  /*1420*/  FADD R5, R15, R2 ;  /* 0x000000020f057221 */ /* 0x000fe20000000000 */
[----:B------:R-:W-:Y:S01]  /*1430*/  FADD R0, R17, R17 ;  /* 0x0000001111007221 */ /* 0x000fe20000000000 */
[----:B------:R-:W-:Y:S01]  /*1440*/  FMUL R4, R12, R12 ;  /* 0x0000000c0c047220 */ /* 0x000fe20000400000 */
[----:B------:R-:W-:Y:S01]  /*1450*/  FADD R3, R18, R3 ;  /* 0x0000000312037221 */ /* 0x000fe20000000000 */
[----:B------:R-:W-:Y:S01]  /*1460*/  FADD R5, R14, R5 ;  /* 0x000000050e057221 */ /* 0x000fe20000000000 */
[----:B------:R-:W-:Y:S01]  /*1470*/  FADD R13, -R25, R6 ;  /* 0x00000006190d7221 */ /* 0x000fe20000000100 */
[----:B------:R-:W-:Y:S01]  /*1480*/  FADD R7, R8, R8 ;  /* 0x0000000808077221 */ /* 0x000fe20000000000 */
[----:B------:R-:W-:Y:S01]  /*1490*/  FFMA R9, R11, R11, R4 ;  /* 0x0000000b0b097223 */ /* 0x000fe20000000004 */
[----:B------:R-:W-:Y:S01]  /*14a0*/  FADD R6, R3, -R0 ;  /* 0x8000000003067221 */ /* 0x000fe20000000000 */
[----:B------:R-:W-:Y:S01]  /*14b0*/  FADD R0, R18, R5 ;  /* 0x0000000512007221 */ /* 0x000fe20000000000 */
[----:B------:R-:W-:Y:S01]  /*14c0*/  FADD R13, -R22, R13 ;  /* 0x0000000d160d7221 */ /* 0x000fe20000000100 */
[----:B------:R-:W-:Y:S01]  /*14d0*/  FFMA R28, R8, R7, -R9 ;  /* 0x00000007081c7223 */ /* 0x000fe20000000809 */
[-C--:B------:R-:W-:Y:S01]  /*14e0*/  FFMA R2, -R11, R11.reuse, R4 ;  /* 0x0000000b0b027223 */ /* 0x080fe20000000104 */
[----:B------:R-:W-:Y:S01]  /*14f0*/  FADD R0, R17, R0 ;  /* 0x0000000011007221 */ /* 0x000fe20000000000 */
[----:B------:R-:W-:Y:S01]  /*1500*/  FADD R9, -R24, R13 ;  /* 0x0000000d18097221 */ /* 0x000fe20000000100 */
[C---:B------:R-:W-:Y:S01]  /*1510*/  FMUL R5, R28.reuse, -0.027777777984738349915 ;  /* 0xbce38e391c057820 */ /* 0x040fe20000400000 */
[----:B------:R-:W-:Y:S01]  /*1520*/  FMUL R7, R28, 0.027777777984738349915 ;  /* 0x3ce38e391c077820 */ /* 0x000fe20000400000 */
[----:B------:R-:W-:Y:S01]  /*1530*/  FADD R3, R25, R0 ;  /* 0x0000000019037221 */ /* 0x000fe20000000000 */
[----:B------:R-:W-:Y:S01]  /*1540*/  FADD R9, R9, -R2 ;  /* 0x8000000209097221 */ /* 0x000fe20000000000 */
[C-C-:B------:R-:W-:Y:S01]  /*1550*/  FFMA R51, R2.reuse, 0.083333335816860198975, R5.reuse ;  /* 0x3daaaaab02337823 */ /* 0x140fe20000000005 */
[C---:B------:R-:W-:Y:S01]  /*1560*/  FFMA R38, R2.reuse, -0.083333335816860198975, R5 ;  /* 0xbdaaaaab02267823 */ /* 0x040fe20000000005 */
[C-C-:B------:R-:W-:Y:S01]  /*1570*/  FFMA R35, R2.reuse, 0.083333335816860198975, R7.reuse ;  /* 0x3daaaaab02237823 */ /* 0x140fe20000000007 */
[----:B------:R-:W-:Y:S01]  /*1580*/  FFMA R34, R2, -0.083333335816860198975, R7 ;  /* 0xbdaaaaab02227823 */ /* 0x000fe20000000007 */
[----:B------:R-:W-:Y:S01]  /*1590*/  FADD R2, R22, R3 ;  /* 0x0000000316027221 */ /* 0x000fe20000000000 */
[----:B------:R-:W-:Y:S01]  /*15a0*/  FFMA R4, R8, R8, R4 ;  /* 0x0000000808047223 */ /* 0x000fe20000000004 */
[----:B------:R-:W-:Y:S01]  /*15b0*/  FADD R5, -R25, R6 ;  /* 0x0000000619057221 */ /* 0x000fe20000000100 */
[C---:B------:R-:W-:Y:S01]  /*15c0*/  FADD R30, R19.reuse, R19 ;  /* 0x00000013131e7221 */ /* 0x040fe20000000000 */
[----:B------:R-:W-:Y:S01]  /*15d0*/  FADD R3, R19, R2 ;  /* 0x0000000213037221 */ /* 0x000fe20000000000 */
[-C--:B------:R-:W-:Y:S01]  /*15e0*/  FFMA R0, R11, R11.reuse, R4 ;  /* 0x0000000b0b007223 */ /* 0x080fe20000000004 */
[----:B------:R-:W-:Y:S01]  /*15f0*/  FADD R5, R22, R5 ;  /* 0x0000000516057221 */ /* 0x000fe20000000000 */
[----:B------:R-:W-:Y:S01]  /*1600*/  FADD R6, R23, R23 ;  /* 0x0000001717067221 */ /* 0x000fe20000000000 */
[----:B------:R-:W-:Y:S01]  /*1610*/  FADD R2, R24, R3 ;  /* 0x0000000318027221 */ /* 0x000fe20000000000 */
[C---:B------:R-:W-:Y:S01]  /*1620*/  FMUL R13, R0.reuse, 0.032375916838645935059 ;  /* 0x3d049c9c000d7820 */ /* 0x040fe20000400000 */
[----:B------:R-:W-:Y:S01]  /*1630*/  FMUL R7, R0, 0.033572688698768615723 ;  /* 0x3d09838400077820 */ /* 0x000fe20000400000 */
[----:B------:R-:W-:Y:S01]  /*1640*/  FADD R5, R5, -R30 ;  /* 0x8000001e05057221 */ /* 0x000fe20000000000 */
[----:B------:R-:W-:Y:S01]  /*1650*/  FADD R2, R23, R2 ;  /* 0x0000000217027221 */ /* 0x000fe20000000000 */
[C---:B------:R-:W-:Y:S01]  /*1660*/  FMUL R4, R8.reuse, 0.25 ;  /* 0x3e80000008047820 */ /* 0x040fe20000400000 */
[----:B------:R-:W-:Y:S01]  /*1670*/  FMUL R32, R8, -0.25 ;  /* 0xbe80000008207820 */ /* 0x000fe20000400000 */
[----:B------:R-:W-:Y:S01]  /*1680*/  FADD R5, R24, R5 ;  /* 0x0000000518057221 */ /* 0x000fe20000000000 */
[C---:B------:R-:W-:Y:S01]  /*1690*/  FFMA R13, R2.reuse, 0.10317460447549819946, R13 ;  /* 0x3dd34d35020d7823 */ /* 0x040fe2000000000d */
[----:B------:R-:W-:Y:S01]  /*16a0*/  FFMA R2, R2, 0.015873014926910400391, R7 ;  /* 0x3c82082002027823 */ /* 0x000fe20000000007 */
[----:B------:R-:W-:Y:S01]  /*16b0*/  FADD R7, R8, R12 ;  /* 0x0000000c08077221 */ /* 0x000fe20000000000 */
[----:B------:R-:W-:Y:S01]  /*16c0*/  FADD R53, R5, -R6 ;  /* 0x8000000605357221 */ /* 0x000fe20000000000 */
[-CC-:B------:R-:W-:Y:S01]  /*16d0*/  FFMA R36, R12, R4.reuse, R35.reuse ;  /* 0x000000040c247223 */ /* 0x180fe20000000023 */
[----:B------:R-:W-:Y:S01]  /*16e0*/  FFMA R3, R11, R4, R34 ;  /* 0x000000040b037223 */ /* 0x000fe20000000022 */
[C-C-:B------:R-:W-:Y:S01]  /*16f0*/  FFMA R5, R7.reuse, 0.083333335816860198975, R2.reuse ;  /* 0x3daaaaab07057823 */ /* 0x140fe20000000002 */
[----:B------:R-:W-:Y:S01]  /*1700*/  FFMA R37, R7, -0.083333335816860198975, R2 ;  /* 0xbdaaaaab07257823 */ /* 0x000fe20000000002 */
[----:B------:R-:W-:Y:S01]  /*1710*/  FADD R7, R8, -R12 ;  /* 0x8000000c08077221 */ /* 0x000fe20000000000 */
[CC--:B------:R-:W-:Y:S01]  /*1720*/  FFMA R4, R12.reuse, R32.reuse, R35 ;  /* 0x000000200c047223 */ /* 0x0c0fe20000000023 */
[----:B------:R-:W-:Y:S01]  /*1730*/  FFMA R35, R11, R32, R34 ;  /* 0x000000200b237223 */ /* 0x000fe20000000022 */
[--C-:B------:R-:W-:Y:S01]  /*1740*/  FADD R34, R5, R36.reuse ;  /* 0x0000002405227221 */ /* 0x100fe20000000000 */
[C-C-:B------:R-:W-:Y:S01]  /*1750*/  FFMA R32, R12.reuse, 0.16666667163372039795, R13.reuse ;  /* 0x3e2aaaab0c207823 */ /* 0x140fe2000000000d */
[----:B------:R-:W-:Y:S01]  /*1760*/  FADD R36, R37, R36 ;  /* 0x0000002425247221 */ /* 0x000fe20000000000 */
[C-C-:B------:R-:W-:Y:S01]  /*1770*/  FFMA R5, R7.reuse, -0.083333335816860198975, R2.reuse ;  /* 0xbdaaaaab07057823 */ /* 0x140fe20000000002 */
[----:B------:R-:W-:Y:S01]  /*1780*/  FFMA R30, R12, -0.16666667163372039795, R13 ;  /* 0xbe2aaaab0c1e7823 */ /* 0x000fe2000000000d */
[----:B------:R-:W-:Y:S01]  /*1790*/  FADD R47, R8, R11 ;  /* 0x0000000b082f7221 */ /* 0x000fe20000000000 */
[----:B------:R-:W-:Y:S01]  /*17a0*/  FFMA R37, R7, 0.083333335816860198975, R2 ;  /* 0x3daaaaab07257823 */ /* 0x000fe20000000002 */
[--C-:B------:R-:W-:Y:S01]  /*17b0*/  FADD R32, R32, R51.reuse ;  /* 0x0000003320207221 */ /* 0x100fe20000000000 */
[----:B------:R-:W-:Y:S01]  /*17c0*/  FADD R7, R5, R4 ;  /* 0x0000000405077221 */ /* 0x000fe20000000000 */
[----:B------:R-:W-:Y:S01]  /*17d0*/  FADD R51, R30, R51 ;  /* 0x000000331e337221 */ /* 0x000fe20000000000 */
[----:B------:R-:W-:Y:S01]  /*17e0*/  FFMA R6, R47, 0.083333335816860198975, R2 ;  /* 0x3daaaaab2f067823 */ /* 0x000fe20000000002 */
[----:B------:R-:W-:Y:S01]  /*17f0*/  FADD R4, R37, R4 ;  /* 0x0000000425047221 */ /* 0x000fe20000000000 */
[----:B------:R-:W-:Y:S01]  /*1800*/  FFMA R30, R47, -0.083333335816860198975, R2 ;  /* 0xbdaaaaab2f1e7823 */ /* 0x000fe20000000002 */
[C-C-:B------:R-:W-:Y:S01]  /*1810*/  FFMA R37, R11.reuse, 0.16666667163372039795, R13.reuse ;  /* 0x3e2aaaab0b257823 */ /* 0x140fe2000000000d */
[----:B------:R-:W-:Y:S01]  /*1820*/  FFMA R47, R11, -0.16666667163372039795, R13 ;  /* 0xbe2aaaab0b2f7823 */ /* 0x000fe2000000000d */
[----:B------:R-:W-:Y:S01]  /*1830*/  FADD R5, R15, -R18 ;  /* 0x800000120f057221 */ /* 0x000fe20000000000 */
[--C-:B------:R-:W-:Y:S01]  /*1840*/  FADD R6, R6, R3.reuse ;  /* 0x0000000306067221 */ /* 0x100fe20000000000 */
[----:B------:R-:W-:Y:S01]  /*1850*/  FADD R40, R27, -R26 ;  /* 0x8000001a1b287221 */ /* 0x000fe20000000000 */
[----:B------:R-:W-:Y:S01]  /*1860*/  FADD R3, R30, R3 ;  /* 0x000000031e037221 */ /* 0x000fe20000000000 */
[--C-:B------:R-:W-:Y:S01]  /*1870*/  FADD R37, R37, R38.reuse ;  /* 0x0000002625257221 */ /* 0x100fe20000000000 */
[----:B------:R-:W-:Y:S01]  /*1880*/  FADD R38, R47, R38 ;  /* 0x000000262f267221 */ /* 0x000fe20000000000 */
[----:B------:R-:W-:Y:S01]  /*1890*/  FMUL R30, R39, 3 ;  /* 0x40400000271e7820 */ /* 0x000fe20000400000 */
[----:B------:R-:W-:Y:S01]  /*18a0*/  FADD R47, -R22, R5 ;  /* 0x00000005162f7221 */ /* 0x000fe20000000100 */
[----:B------:R-:W-:Y:S01]  /*18b0*/  FADD R40, R31, R40 ;  /* 0x000000281f287221 */ /* 0x000fe20000000000 */
[----:B------:R-:W-:Y:S01]  /*18c0*/  FADD R46, R8, -R11 ;  /* 0x8000000b082e7221 */ /* 0x000fe20000000000 */
[----:B------:R-:W-:Y:S01]  /*18d0*/  FFMA R5, R43, 3, -R30 ;  /* 0x404000002b057823 */ /* 0x000fe2000000081e */
[----:B------:R-:W-:Y:S01]  /*18e0*/  FADD R30, R24, R47 ;  /* 0x0000002f181e7221 */ /* 0x000fe20000000000 */
[----:B------:R-:W-:Y:S01]  /*18f0*/  FADD R49, -R29, R40 ;  /* 0x000000281d317221 */ /* 0x000fe20000000100 */
[C---:B------:R-:W-:Y:S01]  /*1900*/  FFMA R40, R8.reuse, -0.16666667163372039795, R13 ;  /* 0xbe2aaaab08287823 */ /* 0x040fe2000000000d */
[C---:B------:R-:W-:Y:S01]  /*1910*/  FADD R5, R8.reuse, R5 ;  /* 0x0000000508057221 */ /* 0x040fe20000000000 */
[CC--:B------:R-:W-:Y:S01]  /*1920*/  FFMA R47, -R8.reuse, R11.reuse, R30 ;  /* 0x0000000b082f7223 */ /* 0x0c0fe2000000011e */
[C---:B------:R-:W-:Y:S01]  /*1930*/  FFMA R49, -R8.reuse, R12, R49 ;  /* 0x0000000c08317223 */ /* 0x040fe20000000131 */
[----:B------:R-:W-:Y:S01]  /*1940*/  FFMA R30, R8, 0.16666667163372039795, R13 ;  /* 0x3e2aaaab081e7823 */ /* 0x000fe2000000000d */
[C-C-:B------:R-:W-:Y:S01]  /*1950*/  FFMA R8, R46.reuse, -0.083333335816860198975, R2.reuse ;  /* 0xbdaaaaab2e087823 */ /* 0x140fe20000000002 */
[----:B------:R-:W-:Y:S01]  /*1960*/  FFMA R46, R46, 0.083333335816860198975, R2 ;  /* 0x3daaaaab2e2e7823 */ /* 0x000fe20000000002 */
[----:B------:R-:W-:Y:S01]  /*1970*/  FFMA R40, R28, 0.055555555969476699829, R40 ;  /* 0x3d638e391c287823 */ /* 0x000fe20000000028 */
[----:B------:R-:W-:Y:S01]  /*1980*/  FADD R32, R33, -R32 ;  /* 0x8000002021207221 */ /* 0x000fe20000000000 */
[--C-:B------:R-:W-:Y:S01]  /*1990*/  FADD R13, R8, R35.reuse ;  /* 0x00000023080d7221 */ /* 0x100fe20000000000 */
[----:B------:R-:W-:Y:S01]  /*19a0*/  FADD R35, R46, R35 ;  /* 0x000000232e237221 */ /* 0x000fe20000000000 */
[----:B------:R-:W-:Y:S01]  /*19b0*/  FFMA R46, R28, 0.055555555969476699829, R30 ;  /* 0x3d638e391c2e7823 */ /* 0x000fe2000000001e */
[----:B------:R-:W-:Y:S01]  /*19c0*/  FADD R8, R53, -R28 ;  /* 0x8000001c35087221 */ /* 0x000fe20000000000 */
[----:B------:R-:W-:Y:S01]  /*19d0*/  FADD R53, R42, -R51 ;  /* 0x800000332a357221 */ /* 0x000fe20000000000 */
[----:B------:R-:W-:Y:S01]  /*19e0*/  FADD R51, R43, -R40 ;  /* 0x800000282b337221 */ /* 0x000fe20000000000 */
[----:B------:R-:W-:Y:S01]  /*19f0*/  FADD R46, R39, -R46 ;  /* 0x8000002e272e7221 */ /* 0x000fe20000000000 */
[----:B------:R-:W-:Y:S01]  /*1a00*/  FADD R7, R26, -R7 ;  /* 0x800000071a077221 */ /* 0x000fe20000000000 */
[----:B------:R-:W-:Y:S01]  /*1a10*/  FADD R40, R32, R53 ;  /* 0x0000003520287221 */ /* 0x000fe20000000000 */
[----:B------:R-:W-:Y:S01]  /*1a20*/  FADD R32, R31, -R36 ;  /* 0x800000241f207221 */ /* 0x000fe20000000000 */
[----:B------:R-:W-:Y:S01]  /*1a30*/  FADD R46, R46, R51 ;  /* 0x000000332e2e7221 */ /* 0x000fe20000000000 */
[----:B------:R-:W-:Y:S01]  /*1a40*/  FADD R51, R27, -R34 ;  /* 0x800000221b337221 */ /* 0x000fe20000000000 */
[----:B------:R-:W-:Y:S01]  /*1a50*/  FADD R37, R20, -R37 ;  /* 0x8000002514257221 */ /* 0x000fe20000000000 */
[----:B------:R-:W-:Y:S01]  /*1a60*/  FADD R38, R25, -R38 ;  /* 0x8000002619267221 */ /* 0x000fe20000000000 */
[----:B------:R-:W-:Y:S01]  /*1a70*/  FADD R34, R14, -R17 ;  /* 0x800000110e227221 */ /* 0x000fe20000000000 */
[----:B------:R-:W-:Y:S01]  /*1a80*/  FADD R46, R46, R51 ;  /* 0x000000332e2e7221 */ /* 0x000fe20000000000 */
[C---:B------:R-:W-:Y:S01]  /*1a90*/  FADD R40, R51.reuse, R40 ;  /* 0x0000002833287221 */ /* 0x040fe20000000000 */
[----:B------:R-:W-:Y:S01]  /*1aa0*/  FADD R36, R51, R32 ;  /* 0x0000002033247221 */ /* 0x000fe20000000000 */
[----:B------:R-:W-:Y:S01]  /*1ab0*/  FADD R37, R37, R38 ;  /* 0x0000002625257221 */ /* 0x000fe20000000000 */
[----:B------:R-:W-:Y:S01]  /*1ac0*/  FADD R51, R46, R7 ;  /* 0x000000072e337221 */ /* 0x000fe20000000000 */
[C---:B------:R-:W-:Y:S01]  /*1ad0*/  FADD R53, R7.reuse, R40 ;  /* 0x0000002807357221 */ /* 0x040fe20000000000 */
[----:B------:R-:W-:Y:S01]  /*1ae0*/  FADD R36, -R7, R36 ;  /* 0x0000002407247221 */ /* 0x000fe20000000100 */
[----:B------:R-:W-:Y:S01]  /*1af0*/  FMUL R7, R33, 3 ;  /* 0x4040000021077820 */ /* 0x000fe20000400000 */
[----:B------:R-:W-:Y:S01]  /*1b00*/  FADD R38, -R19, R34 ;  /* 0x0000002213267221 */ /* 0x000fe20000000100 */
[----:B------:R-:W-:Y:S01]  /*1b10*/  FMUL R34, R20, 3 ;  /* 0x4040000014227820 */ /* 0x000fe20000400000 */
[----:B------:R-:W-:Y:S01]  /*1b20*/  FMUL R30, R28, -0.055555555969476699829 ;  /* 0xbd638e391c1e7820 */ /* 0x000fe20000400000 */
[----:B------:R-:W-:Y:S01]  /*1b30*/  FFMA R7, R42, 3, -R7 ;  /* 0x404000002a077823 */ /* 0x000fe20000000807 */
[----:B------:R-:W-:Y:S01]  /*1b40*/  FADD R40, R23, R38 ;  /* 0x0000002617287221 */ /* 0x000fe20000000000 */
[----:B------:R-:W-:Y:S01]  /*1b50*/  FFMA R38, R25, 3, -R34 ;  /* 0x4040000019267823 */ /* 0x000fe20000000822 */
[C---:B------:R-:W-:Y:S01]  /*1b60*/  FMUL R48, R12.reuse, 0.25 ;  /* 0x3e8000000c307820 */ /* 0x040fe20000400000 */
[C---:B------:R-:W-:Y:S01]  /*1b70*/  FADD R34, R12.reuse, R7 ;  /* 0x000000070c227221 */ /* 0x040fe20000000000 */
[C---:B------:R-:W-:Y:S01]  /*1b80*/  FFMA R7, -R12.reuse, R11, R40 ;  /* 0x0000000b0c077223 */ /* 0x040fe20000000128 */
[C-C-:B------:R-:W-:Y:S01]  /*1b90*/  FADD R46, R12.reuse, -R11.reuse ;  /* 0x8000000b0c2e7221 */ /* 0x140fe20000000000 */
[----:B------:R-:W-:Y:S01]  /*1ba0*/  FADD R40, R12, R11 ;  /* 0x0000000b0c287221 */ /* 0x000fe20000000000 */
[CC--:B------:R-:W-:Y:S01]  /*1bb0*/  FFMA R28, R11.reuse, R48.reuse, R30 ;  /* 0x000000300b1c7223 */ /* 0x0c0fe2000000001e */
[C---:B------:R-:W-:Y:S01]  /*1bc0*/  FADD R12, R11.reuse, R38 ;  /* 0x000000260b0c7221 */ /* 0x040fe20000000000 */
[----:B------:R-:W-:Y:S01]  /*1bd0*/  FFMA R30, -R11, R48, R30 ;  /* 0x000000300b1e7223 */ /* 0x000fe2000000011e */
[--C-:B------:R-:W-:Y:S01]  /*1be0*/  FFMA R38, R46, -0.083333335816860198975, R2.reuse ;  /* 0xbdaaaaab2e267823 */ /* 0x100fe20000000002 */
[--C-:B------:R-:W-:Y:S01]  /*1bf0*/  FFMA R11, R40, 0.083333335816860198975, R2.reuse ;  /* 0x3daaaaab280b7823 */ /* 0x100fe20000000002 */
[--C-:B------:R-:W-:Y:S01]  /*1c00*/  FFMA R46, R46, 0.083333335816860198975, R2.reuse ;  /* 0x3daaaaab2e2e7823 */ /* 0x100fe20000000002 */
[----:B------:R-:W-:Y:S01]  /*1c10*/  FFMA R40, R40, -0.083333335816860198975, R2 ;  /* 0xbdaaaaab28287823 */ /* 0x000fe20000000002 */
[----:B------:R-:W-:Y:S01]  /*1c20*/  FADD R2, R38, R30 ;  /* 0x0000001e26027221 */ /* 0x000fe20000000000 */
[----:B------:R-:W-:Y:S01]  /*1c30*/  FADD R6, R15, -R6 ;  /* 0x800000060f067221 */ /* 0x000fe20000000000 */
[----:B------:R-:W-:Y:S01]  /*1c40*/  FADD R38, R11, R28 ;  /* 0x0000001c0b267221 */ /* 0x000fe20000000000 */
[----:B------:R-:W-:Y:S01]  /*1c50*/  FADD R11, R29, -R4 ;  /* 0x800000041d0b7221 */ /* 0x000fe20000000000 */
[----:B------:R-:W-:Y:S01]  /*1c60*/  FADD R30, R46, R30 ;  /* 0x0000001e2e1e7221 */ /* 0x000fe20000000000 */
[----:B------:R-:W-:Y:S01]  /*1c70*/  FADD R4, R51, R32 ;  /* 0x0000002033047221 */ /* 0x000fe20000000000 */
[----:B------:R-:W-:Y:S01]  /*1c80*/  FADD R32, R32, R53 ;  /* 0x0000003520207221 */ /* 0x000fe20000000000 */
[----:B------:R-:W-:Y:S01]  /*1c90*/  FADD R13, R18, -R13 ;  /* 0x8000000d120d7221 */ /* 0x000fe20000000000 */
[----:B------:R-:W-:Y:S01]  /*1ca0*/  FADD R46, R6, R37 ;  /* 0x00000025062e7221 */ /* 0x000fe20000000000 */
[----:B------:R-:W-:Y:S01]  /*1cb0*/  FADD R4, R4, R11 ;  /* 0x0000000b04047221 */ /* 0x000fe20000000000 */
[----:B------:R-:W-:Y:S01]  /*1cc0*/  FADD R3, R24, -R3 ;  /* 0x8000000318037221 */ /* 0x000fe20000000000 */
[----:B------:R-:W-:Y:S01]  /*1cd0*/  FADD R35, R22, -R35 ;  /* 0x8000002316237221 */ /* 0x000fe20000000000 */
[----:B------:R-:W-:Y:S01]  /*1ce0*/  FADD R38, R14, -R38 ;  /* 0x800000260e267221 */ /* 0x000fe20000000000 */
[----:B------:R-:W-:Y:S01]  /*1cf0*/  FADD R46, R13, R46 ;  /* 0x0000002e0d2e7221 */ /* 0x000fe20000000000 */
[----:B------:R-:W-:Y:S01]  /*1d00*/  FADD R37, R11, R32 ;  /* 0x000000200b257221 */ /* 0x000fe20000000000 */
[----:B------:R-:W-:Y:S01]  /*1d10*/  FADD R28, R40, R28 ;  /* 0x0000001c281c7221 */ /* 0x000fe20000000000 */
[----:B------:R-:W-:Y:S01]  /*1d20*/  FADD R40, R4, R6 ;  /* 0x0000000604287221 */ /* 0x000fe20000000000 */
[----:B------:R-:W-:Y:S01]  /*1d30*/  FADD R4, R6, R3 ;  /* 0x0000000306047221 */ /* 0x000fe20000000000 */
[----:B------:R-:W-:Y:S01]  /*1d40*/  FADD R2, R17, -R2 ;  /* 0x8000000211027221 */ /* 0x000fe20000000000 */
[----:B------:R-:W-:Y:S01]  /*1d50*/  FADD R46, R35, R46 ;  /* 0x0000002e232e7221 */ /* 0x000fe20000000000 */
[----:B------:R-:W-:Y:S01]  /*1d60*/  FADD R37, R37, R38 ;  /* 0x0000002625257221 */ /* 0x000fe20000000000 */
[----:B------:R-:W-:Y:S01]  /*1d70*/  FADD R4, -R13, R4 ;  /* 0x000000040d047221 */ /* 0x000fe20000000100 */
[----:B------:R-:W-:Y:S01]  /*1d80*/  FADD R40, R40, R13 ;  /* 0x0000000d28287221 */ /* 0x000fe20000000000 */
[----:B------:R-:W-:Y:S01]  /*1d90*/  FADD R30, R19, -R30 ;  /* 0x8000001e131e7221 */ /* 0x000fe20000000000 */
[----:B------:R-:W-:Y:S01]  /*1da0*/  FADD R53, R3, R46 ;  /* 0x0000002e03357221 */ /* 0x000fe20000000000 */
[----:B------:R-:W-:Y:S01]  /*1db0*/  FADD R51, R37, R2 ;  /* 0x0000000225337221 */ /* 0x000fe20000000000 */
[----:B------:R-:W-:Y:S01]  /*1dc0*/  FMUL R13, R39, -4 ;  /* 0xc0800000270d7820 */ /* 0x000fe20000400000 */
[----:B------:R-:W-:Y:S01]  /*1dd0*/  FADD R37, R23, -R28 ;  /* 0x8000001c17257221 */ /* 0x000fe20000000000 */
[----:B------:R-:W-:Y:S01]  /*1de0*/  FADD R53, R38, R53 ;  /* 0x0000003526357221 */ /* 0x000fe20000000000 */
[----:B------:R-:W-:Y:S01]  /*1df0*/  FADD R28, R51, R30 ;  /* 0x0000001e331c7221 */ /* 0x000fe20000000000 */
[----:B------:R-:W-:Y:S01]  /*1e00*/  FFMA R6, R44, 12, R13 ;  /* 0x414000002c067823 */ /* 0x000fe2000000000d */
[----:B------:R-:W-:Y:S01]  /*1e10*/  FADD R40, R40, R35 ;  /* 0x0000002328287221 */ /* 0x000fe20000000000 */
[----:B------:R-:W-:Y:S01]  /*1e20*/  FADD R53, R2, R53 ;  /* 0x0000003502357221 */ /* 0x000fe20000000000 */
[--C-:B------:R-:W-:Y:S01]  /*1e30*/  FADD R28, R28, R37.reuse ;  /* 0x000000251c1c7221 */ /* 0x100fe20000000000 */
[----:B------:R-:W-:Y:S01]  /*1e40*/  FADD R13, R38, R37 ;  /* 0x00000025260d7221 */ /* 0x000fe20000000000 */
[----:B------:R-:W-:Y:S01]  /*1e50*/  FFMA R6, R33, -4, R6 ;  /* 0xc080000021067823 */ /* 0x000fe20000000006 */
[----:B------:R-:W-:Y:S01]  /*1e60*/  FADD R3, R40, R3 ;  /* 0x0000000328037221 */ /* 0x000fe20000000000 */
[----:B------:R-:W-:Y:S01]  /*1e70*/  FADD R32, R30, R53 ;  /* 0x000000351e207221 */ /* 0x000fe20000000000 */
[----:B------:R-:W-:Y:S01]  /*1e80*/  FMUL R28, R28, R28 ;  /* 0x0000001c1c1c7220 */ /* 0x000fe20000400000 */
[----:B------:R-:W-:Y:S01]  /*1e90*/  FADD R51, -R2, R13 ;  /* 0x0000000d02337221 */ /* 0x000fe20000000100 */
[----:B------:R-:W-:Y:S01]  /*1ea0*/  FFMA R13, R43, -4, R6 ;  /* 0xc08000002b0d7823 */ /* 0x000fe20000000006 */
[----:B------:R-:W-:Y:S01]  /*1eb0*/  FADD R32, R37, R32 ;  /* 0x0000002025207221 */ /* 0x000fe20000000000 */
[----:B------:R-:W-:Y:S01]  /*1ec0*/  FFMA R3, R3, R3, R28 ;  /* 0x0000000303037223 */ /* 0x000fe2000000001c */
[----:B------:R-:W-:Y:S01]  /*1ed0*/  FADD R36, -R11, R36 ;  /* 0x000000240b247221 */ /* 0x000fe20000000100 */
[----:B------:R-:W-:Y:S01]  /*1ee0*/  FFMA R2, R42, -4, R13 ;  /* 0xc08000002a027823 */ /* 0x000fe2000000000d */
[----:B------:R-:W-:Y:S01]  /*1ef0*/  FADD R6, R33, R33 ;  /* 0x0000002121067221 */ /* 0x000fe20000000000 */
[----:B------:R-:W-:Y:S01]  /*1f00*/  FFMA R11, R32, R32, R3 ;  /* 0x00000020200b7223 */ /* 0x000fe20000000003 */
[----:B------:R-:W-:Y:S01]  /*1f10*/  FADD R13, R36, R36 ;  /* 0x00000024240d7221 */ /* 0x000fe20000000000 */
[----:B------:R-:W-:Y:S01]  /*1f20*/  FADD R3, R27, R2 ;  /* 0x000000021b037221 */ /* 0x000fe20000000000 */
[----:B------:R-:W-:Y:S01]  /*1f30*/  FADD R51, -R30, R51 ;  /* 0x000000331e337221 */ /* 0x000fe20000000100 */
[----:B------:R-:W-:Y:S01]  /*1f40*/  FFMA R30, R39, -4, R6 ;  /* 0xc0800000271e7823 */ /* 0x000fe20000000006 */
[----:B------:R-:W-:Y:S01]  /*1f50*/  FFMA R36, R36, R13, R11 ;  /* 0x0000000d24247223 */ /* 0x000fe2000000000b */
[----:B------:R-:W-:Y:S01]  /*1f60*/  FADD R2, R26, R3 ;  /* 0x000000031a027221 */ /* 0x000fe20000000000 */
[----:B------:R-:W-:Y:S01]  /*1f70*/  FADD R3, -R44, R27 ;  /* 0x0000001b2c037221 */ /* 0x000fe20000000100 */
[----:B------:R-:W-:Y:S01]  /*1f80*/  FADD R6, R42, R42 ;  /* 0x0000002a2a067221 */ /* 0x000fe20000000000 */
[----:B------:R-:W-:Y:S01]  /*1f90*/  FFMA R11, R43, -4, R30 ;  /* 0xc08000002b0b7823 */ /* 0x000fe2000000001e */
[----:B------:R-:W-:Y:S01]  /*1fa0*/  FADD R28, R31, R2 ;  /* 0x000000021f1c7221 */ /* 0x000fe20000000000 */
[----:B------:R-:W-:Y:S01]  /*1fb0*/  FADD R2, R26, R3 ;  /* 0x000000031a027221 */ /* 0x000fe20000000000 */
[----:B------:R-:W-:Y:S01]  /*1fc0*/  FADD R4, -R35, R4 ;  /* 0x0000000423047221 */ /* 0x000fe20000000100 */
[----:B------:R-:W-:Y:S01]  /*1fd0*/  FADD R13, R51, R51 ;  /* 0x00000033330d7221 */ /* 0x000fe20000000000 */
[----:B------:R-:W-:Y:S01]  /*1fe0*/  FADD R3, R29, R28 ;  /* 0x0000001c1d037221 */ /* 0x000fe20000000000 */
[----:B------:R-:W-:Y:S01]  /*1ff0*/  FADD R28, R11, R6 ;  /* 0x000000060b1c7221 */ /* 0x000fe20000000000 */
[----:B------:R-:W-:Y:S01]  /*2000*/  FADD R2, R31, R2 ;  /* 0x000000021f027221 */ /* 0x000fe20000000000 */
[----:B------:R-:W-:Y:S01]  /*2010*/  FFMA R13, R51, R13, R36 ;  /* 0x0000000d330d7223 */ /* 0x000fe20000000024 */
[----:B------:R-:W-:Y:S01]  /*2020*/  FFMA R30, R20, -4, R3 ;  /* 0xc0800000141e7823 */ /* 0x000fe20000000003 */
[C---:B------:R-:W-:Y:S01]  /*2030*/  FADD R32, R4.reuse, R4 ;  /* 0x0000000404207221 */ /* 0x040fe20000000000 */
[----:B------:R-:W-:Y:S01]  /*2040*/  FADD R3, R27, R28 ;  /* 0x0000001c1b037221 */ /* 0x000fe20000000000 */
[----:B------:R-:W-:Y:S01]  /*2050*/  FADD R28, R29, R2 ;  /* 0x000000021d1c7221 */ /* 0x000fe20000000000 */
[C---:B------:R-:W-:Y:S01]  /*2060*/  FADD R11, R15.reuse, R30 ;  /* 0x0000001e0f0b7221 */ /* 0x040fe20000000000 */
[----:B------:R-:W-:Y:S01]  /*2070*/  FFMA R2, R4, R32, R13 ;  /* 0x0000002004027223 */ /* 0x000fe2000000000d */
[----:B------:R-:W-:Y:S01]  /*2080*/  FADD R4, R26, R3 ;  /* 0x000000031a047221 */ /* 0x000fe20000000000 */
[----:B------:R-:W-:Y:S01]  /*2090*/  FADD R3, R15, R28 ;  /* 0x0000001c0f037221 */ /* 0x000fe20000000000 */
[C---:B------:R-:W-:Y:S01]  /*20a0*/  FADD R11, R14.reuse, R11 ;  /* 0x0000000b0e0b7221 */ /* 0x040fe20000000000 */
[----:B------:R-:W-:Y:S01]  /*20b0*/  FFMA R28, R33, -2, -R6 ;  /* 0xc0000000211c7823 */ /* 0x000fe20000000806 */
[----:B------:R-:W-:Y:S01]  /*20c0*/  FADD R4, R31, R4 ;  /* 0x000000041f047221 */ /* 0x000fe20000000000 */
[----:B------:R-:W-:Y:S01]  /*20d0*/  FADD R3, R14, R3 ;  /* 0x000000030e037221 */ /* 0x000fe20000000000 */
[C---:B------:R-:W-:Y:S01]  /*20e0*/  FADD R6, R18.reuse, R11 ;  /* 0x0000000b12067221 */ /* 0x040fe20000000000 */
[----:B------:R-:W-:Y:S01]  /*20f0*/  FADD R13, R27, R28 ;  /* 0x0000001c1b0d7221 */ /* 0x000fe20000000000 */
[----:B------:R-:W-:Y:S01]  /*2100*/  FADD R11, R29, R4 ;  /* 0x000000041d0b7221 */ /* 0x000fe20000000000 */
[----:B------:R-:W-:Y:S01]  /*2110*/  FADD R4, R18, R3 ;  /* 0x0000000312047221 */ /* 0x000fe20000000000 */
[C---:B------:R-:W-:Y:S01]  /*2120*/  FADD R6, R17.reuse, R6 ;  /* 0x0000000611067221 */ /* 0x040fe20000000000 */
[----:B------:R-:W-:Y:S01]  /*2130*/  FADD R30, R26, R13 ;  /* 0x0000000d1a1e7221 */ /* 0x000fe20000000000 */
[----:B------:R-:W-:Y:S01]  /*2140*/  FFMA R28, R20, 2, R11 ;  /* 0x40000000141c7823 */ /* 0x000fe2000000000b */
[----:B------:R-:W-:Y:S01]  /*2150*/  FADD R3, R17, R4 ;  /* 0x0000000411037221 */ /* 0x000fe20000000000 */
[----:B------:R-:W-:Y:S01]  /*2160*/  FFMA R11, R25, -4, R6 ;  /* 0xc0800000190b7823 */ /* 0x000fe20000000006 */
[----:B------:R-:W-:Y:S01]  /*2170*/  FADD R30, R31, R30 ;  /* 0x0000001e1f1e7221 */ /* 0x000fe20000000000 */
[----:B------:R-:W-:Y:S01]  /*2180*/  FADD R13, R15, R28 ;  /* 0x0000001c0f0d7221 */ /* 0x000fe20000000000 */
[C---:B------:R-:W-:Y:S01]  /*2190*/  FADD R4, R22.reuse, R3 ;  /* 0x0000000316047221 */ /* 0x040fe20000000000 */
[----:B------:R-:W-:Y:S01]  /*21a0*/  FADD R6, R22, R11 ;  /* 0x0000000b16067221 */ /* 0x000fe20000000000 */
[----:B------:R-:W-:Y:S01]  /*21b0*/  FADD R35, R29, R30 ;  /* 0x0000001e1d237221 */ /* 0x000fe20000000000 */
[----:B------:R-:W-:Y:S01]  /*21c0*/  FFMA R13, R14, -2, R13 ;  /* 0xc00000000e0d7823 */ /* 0x000fe2000000000d */
[C---:B------:R-:W-:Y:S01]  /*21d0*/  FADD R3, R19.reuse, R4 ;  /* 0x0000000413037221 */ /* 0x040fe20000000000 */
[----:B------:R-:W-:Y:S01]  /*21e0*/  FADD R11, R19, R6 ;  /* 0x00000006130b7221 */ /* 0x000fe20000000000 */
[----:B------:R-:W-:Y:S01]  /*21f0*/  FFMA R30, R20, 2, R35 ;  /* 0x40000000141e7823 */ /* 0x000fe20000000023 */
[----:B------:R-:W-:Y:S01]  /*2200*/  FADD R28, R18, R13 ;  /* 0x0000000d121c7221 */ /* 0x000fe20000000000 */
[C---:B------:R-:W-:Y:S01]  /*2210*/  FADD R4, R24.reuse, R3 ;  /* 0x0000000318047221 */ /* 0x040fe20000000000 */
[----:B------:R-:W-:Y:S01]  /*2220*/  FADD R6, R24, R11 ;  /* 0x0000000b18067221 */ /* 0x000fe20000000000 */
[----:B------:R-:W-:Y:S01]  /*2230*/  FADD R13, -R15, R30 ;  /* 0x0000001e0f0d7221 */ /* 0x000fe20000000100 */
[----:B------:R-:W-:Y:S01]  /*2240*/  FFMA R28, R17, -2, R28 ;  /* 0xc0000000111c7823 */ /* 0x000fe2000000001c */
[C---:B------:R-:W-:Y:S01]  /*2250*/  FADD R3, R23.reuse, R4 ;  /* 0x0000000417037221 */ /* 0x040fe20000000000 */
[----:B------:R-:W-:Y:S01]  /*2260*/  FADD R11, R23, R6 ;  /* 0x00000006170b7221 */ /* 0x000fe20000000000 */
[----:B------:R-:W-:Y:S01]  /*2270*/  IADD3 R6, PT, PT, R2, -0xd000000, RZ ;  /* 0xf300000002067810 */ /* 0x000fe20007ffe0ff */
[----:B------:R-:W-:Y:S01]  /*2280*/  FADD R4, -R18, R13 ;  /* 0x0000000d12047221 */ /* 0x000fe20000000100 */
[C---:B------:R-:W-:Y:S01]  /*2290*/  FFMA R13, R25.reuse, 2, R28 ;  /* 0x40000000190d7823 */ /* 0x040fe2000000001c */
[----:B------:R-:W-:Y:S01]  /*22a0*/  FADD R3, -R0, R3 ;  /* 0x0000000300037221 */ /* 0x000fe20000000100 */
[----:B------:R-:W-:Y:S01]  /*22b0*/  ISETP.GT.U32.AND P0, PT, R6, 0x727fffff, PT ;  /* 0x727fffff0600780c */ /* 0x000fe20003f04070 */
[----:B------:R-:W-:Y:S01]  /*22c0*/  FFMA R30, R0, 7.5396823883056640625, R11 ;  /* 0x40f14514001e7823 */ /* 0x000fe2000000000b */
[C---:B------:R-:W-:Y:S01]  /*22d0*/  FADD R0, R22.reuse, R13 ;  /* 0x0000000d16007221 */ /* 0x040fe20000000000 */
[----:B------:R0:W1:Y:S01]  /*22e0*/  MUFU.RSQ R37, R2 ;  /* 0x0000000200257308 */ /* 0x0000620000001400 */
[----:B------:R-:W-:Y:S01]  /*22f0*/  FFMA R11, R25, 2, R4 ;  /* 0x40000000190b7823 */ /* 0x000fe20000000004 */
[----:B------:R-:W-:Y:S01]  /*2300*/  BSSY.RECONVERGENT B0, `(.L_x_5) ;  /* 0x0000013000007945 */ /* 0x000fe20003800200 */
[----:B------:R-:W-:Y:S01]  /*2310*/  FFMA R13, R19, -2, R0 ;  /* 0xc0000000130d7823 */ /* 0x000fe20000000000 */
[----:B------:R-:W-:Y:S01]  /*2320*/  FMUL R4, R5, 1.6666666269302368164 ;  /* 0x3fd5555505047820 */ /* 0x000fe20000400000 */
[----:B------:R-:W-:Y:S01]  /*2330*/  FADD R35, -R22, R11 ;  /* 0x0000000b16237221 */ /* 0x000fe20000000100 */
[----:B------:R-:W-:Y:S01]  /*2340*/  FMUL R11, R34, 1.6666666269302368164 ;  /* 0x3fd55555220b7820 */ /* 0x000fe20000400000 */
[----:B------:R-:W-:Y:S01]  /*2350*/  FADD R0, R24, R13 ;  /* 0x0000000d18007221 */ /* 0x000fe20000000000 */
[----:B------:R-:W-:Y:S01]  /*2360*/  FMUL R5, R12, 1.6666666269302368164 ;  /* 0x3fd555550c057820 */ /* 0x000fe20000400000 */
[----:B------:R-:W-:Y:S01]  /*2370*/  FADD R6, -R24, R35 ;  /* 0x0000002318067221 */ /* 0x000fe20000000100 */
[----:B------:R-:W-:Y:S01]  /*2380*/  FMUL R32, R3, 19 ;  /* 0x4198000003207820 */ /* 0x000fe20000400000 */
[----:B------:R-:W-:Y:S01]  /*2390*/  FFMA R13, R23, -2, R0 ;  /* 0xc0000000170d7823 */ /* 0x000fe20000000000 */
[----:B0-----:R-:W-:Y:S06]  /*23a0*/  @!P0 BRA `(.L_x_6) ;  /* 0x0000000000108947 */ /* 0x001fec0003800000 */
[----:B------:R-:W-:Y:S02]  /*23b0*/  MOV R0, R2 ;  /* 0x0000000200007202 */ /* 0x000fe40000000f00 */
[----:B-1----:R-:W-:-:S07]  /*23c0*/  MOV R37, 0x23e0 ;  /* 0x000023e000257802 */ /* 0x002fce0000000f00 */
[----:B------:R-:W-:Y:S05]  /*23d0*/  CALL.REL.NOINC `($__internal_1_$__cuda_sm20_sqrt_rn_f32_slowpath) ;  /* 0x0000001400bc7944 */ /* 0x000fea0003c00000 */
[----:B------:R-:W-:Y:S05]  /*23e0*/  BRA `(.L_x_7) ;  /* 0x0000000000107947 */ /* 0x000fea0003800000 */
.L_x_6:
[----:B-1----:R-:W-:Y:S01]  /*23f0*/  FMUL.FTZ R3, R2, R37 ;  /* 0x0000002502037220 */ /* 0x002fe20000410000 */
[----:B------:R-:W-:-:S03]  /*2400*/  FMUL.FTZ R12, R37, 0.5 ;  /* 0x3f000000250c7820 */ /* 0x000fc60000410000 */
[----:B------:R-:W-:-:S04]  /*2410*/  FFMA R2, -R3, R3, R2 ;  /* 0x0000000303027223 */ /* 0x000fc80000000102 */
[----:B------:R-:W-:-:S07]  /*2420*/  FFMA R12, R2, R12, R3 ;  /* 0x0000000c020c7223 */ /* 0x000fce0000000003 */
.L_x_7:
[----:B------:R-:W-:Y:S05]  /*2430*/  BSYNC.RECONVERGENT B0 ;  /* 0x0000000000007941 */ /* 0x000fea0003800200 */
.L_x_5:
[----:B------:R-:W0:Y:S02]  /*2440*/  LDC R35, c[0x0][0x3a0] ;  /* 0x0000e800ff237b82 */ /* 0x000e240000000800 */
[----:B0-----:R-:W-:-:S04]  /*2450*/  IADD3 R0, PT, PT, R35, 0x1800000, RZ ;  /* 0x0180000023007810 */ /* 0x001fc80007ffe0ff */
[----:B------:R-:W-:-:S04]  /*2460*/  LOP3.LUT R0, R0, 0x7f800000, RZ, 0xc0, !PT ;  /* 0x7f80000000007812 */ /* 0x000fc800078ec0ff */
[----:B------:R-:W-:-:S13]  /*2470*/  ISETP.GT.U32.AND P0, PT, R0, 0x1ffffff, PT ;  /* 0x01ffffff0000780c */ /* 0x000fda0003f04070 */
[----:B------:R-:W-:Y:S05]  /*2480*/  @P0 BRA `(.L_x_8) ;  /* 0x0000000000180947 */ /* 0x000fea0003800000 */
[----:B------:R-:W0:Y:S01]  /*2490*/  LDCU UR4, c[0x0][0x3a0] ;  /* 0x00007400ff0477ac */ /* 0x000e220008000800 */
[----:B------:R-:W-:Y:S02]  /*24a0*/  MOV R34, 0x24d0 ;  /* 0x000024d000227802 */ /* 0x000fe40000000f00 */
[----:B0-----:R-:W-:-:S07]  /*24b0*/  MOV R0, UR4 ;  /* 0x0000000400007c02 */ /* 0x001fce0008000f00 */
[----:B------:R-:W-:Y:S05]  /*24c0*/  CALL.REL.NOINC `($__internal_0_$__cuda_sm20_rcp_rn_f32_slowpath) ;  /* 0x0000001000a87944 */ /* 0x000fea0003c00000 */
[----:B------:R-:W-:Y:S01]  /*24d0*/  MOV R28, R0 ;  /* 0x00000000001c7202 */ /* 0x000fe20000000f00 */
[----:B------:R-:W-:Y:S06]  /*24e0*/  BRA `(.L_x_9) ;  /* 0x0000000000107947 */ /* 0x000fec0003800000 */
.L_x_8:
[----:B------:R-:W0:Y:S02]  /*24f0*/  MUFU.RCP R28, R35 ;  /* 0x00000023001c7308 */ /* 0x000e240000001000 */
[----:B0-----:R-:W-:-:S04]  /*2500*/  FFMA R0, R28, R35, -1 ;  /* 0xbf8000001c007423 */ /* 0x001fc80000000023 */
[----:B------:R-:W-:-:S04]  /*2510*/  FADD.FTZ R3, -R0, -RZ ;  /* 0x800000ff00037221 */ /* 0x000fc80000010100 */
[----:B------:R-:W-:-:S07]  /*2520*/  FFMA R28, R28, R3, R28 ;  /* 0x000000031c1c7223 */ /* 0x000fce000000001c */
.L_x_9:
[----:B------:R-:W-:Y:S01]  /*2530*/  FMUL R3, R12, 1.0182336568832397461 ;  /* 0x3f82557b0c037820 */ /* 0x000fe20000400000 */
[----:B------:R-:W-:Y:S03]  /*2540*/  BSSY.RECONVERGENT B0, `(.L_x_10) ;  /* 0x000000e000007945 */ /* 0x000fe60003800200 */
[----:B------:R-:W-:-:S04]  /*2550*/  FFMA R0, R28, R28, R3 ;  /* 0x0000001c1c007223 */ /* 0x000fc80000000003 */
[----:B------:R0:W1:Y:S01]  /*2560*/  MUFU.RSQ R35, R0 ;  /* 0x0000000000237308 */ /* 0x0000620000001400 */
[----:B------:R-:W-:-:S04]  /*2570*/  IADD3 R2, PT, PT, R0, -0xd000000, RZ ;  /* 0xf300000000027810 */ /* 0x000fc80007ffe0ff */
[----:B------:R-:W-:-:S13]  /*2580*/  ISETP.GT.U32.AND P0, PT, R2, 0x727fffff, PT ;  /* 0x727fffff0200780c */ /* 0x000fda0003f04070 */
[----:B01----:R-:W-:Y:S05]  /*2590*/  @!P0 BRA `(.L_x_11) ;  /* 0x0000000000108947 */ /* 0x003fea0003800000 */
[----:B------:R-:W-:-:S07]  /*25a0*/  MOV R37, 0x25c0 ;  /* 0x000025c000257802 */ /* 0x000fce0000000f00 */
[----:B------:R-:W-:Y:S05]  /*25b0*/  CALL.REL.NOINC `($__internal_1_$__cuda_sm20_sqrt_rn_f32_slowpath) ;  /* 0x0000001400447944 */ /* 0x000fea0003c00000 */
[----:B------:R-:W-:Y:S01]  /*25c0*/  MOV R3, R12 ;  /* 0x0000000c00037202 */ /* 0x000fe20000000f00 */
[----:B------:R-:W-:Y:S06]  /*25d0*/  BRA `(.L_x_12) ;  /* 0x0000000000107947 */ /* 0x000fec0003800000 */
.L_x_11:
[----:B------:R-:W-:Y:S01]  /*25e0*/  FMUL.FTZ R3, R0, R35 ;  /* 0x0000002300037220 */ /* 0x000fe20000410000 */
[----:B------:R-:W-:-:S03]  /*25f0*/  FMUL.FTZ R2, R35, 0.5 ;  /* 0x3f00000023027820 */ /* 0x000fc60000410000 */
[----:B------:R-:W-:-:S04]  /*2600*/  FFMA R0, -R3, R3, R0 ;  /* 0x0000000303007223 */ /* 0x000fc80000000100 */
[----:B------:R-:W-:-:S07]  /*2610*/  FFMA R3, R0, R2, R3 ;  /* 0x0000000200037223 */ /* 0x000fce0000000003 */
.L_x_12:
[----:B------:R-:W-:Y:S05]  /*2620*/  BSYNC.RECONVERGENT B0 ;  /* 0x0000000000007941 */ /* 0x000fea0003800200 */
.L_x_10:
[----:B------:R-:W-:Y:S01]  /*2630*/  FADD R3, R3, -R28 ;  /* 0x8000001c03037221 */ /* 0x000fe20000000000 */
[----:B------:R-:W-:Y:S01]  /*2640*/  FADD R2, -R27, -R26 ;  /* 0x8000001a1b027221 */ /* 0x000fe20000000100 */
[----:B------:R-:W-:Y:S01]  /*2650*/  FADD R35, R15, -R14 ;  /* 0x8000000e0f237221 */ /* 0x000fe20000000000 */
[----:B------:R-:W-:Y:S01]  /*2660*/  FADD R34, R27, -R26 ;  /* 0x8000001a1b227221 */ /* 0x000fe20000000000 */
[----:B------:R-:W-:Y:S01]  /*2670*/  FFMA R0, R3, 0.5, R28 ;  /* 0x3f00000003007823 */ /* 0x000fe2000000001c */
[C---:B------:R-:W-:Y:S01]  /*2680*/  FADD R2, R31.reuse, R2 ;  /* 0x000000021f027221 */ /* 0x040fe20000000000 */
[----:B------:R-:W-:Y:S01]  /*2690*/  FADD R12, R18, R35 ;  /* 0x00000023120c7221 */ /* 0x000fe20000000000 */
[----:B------:R-:W-:Y:S01]  /*26a0*/  FADD R28, -R31, R34 ;  /* 0x000000221f1c7221 */ /* 0x000fe20000000100 */
[----:B------:R-:W-:Y:S01]  /*26b0*/  BSSY.RECONVERGENT B0, `(.L_x_13) ;  /* 0x000001b000007945 */ /* 0x000fe20003800200 */
[----:B------:R-:W-:Y:S01]  /*26c0*/  FADD R3, R29, R2 ;  /* 0x000000021d037221 */ /* 0x000fe20000000000 */
[----:B------:R-:W-:Y:S01]  /*26d0*/  IADD3 R2, PT, PT, R0, 0x1800000, RZ ;  /* 0x0180000000027810 */ /* 0x000fe20007ffe0ff */
[----:B------:R-:W-:Y:S01]  /*26e0*/  FADD R35, -R17, R12 ;  /* 0x0000000c11237221 */ /* 0x000fe20000000100 */
[----:B------:R-:W-:Y:S01]  /*26f0*/  FADD R34, R29, R28 ;  /* 0x0000001c1d227221 */ /* 0x000fe20000000000 */
[----:B------:R-:W-:Y:S01]  /*2700*/  FADD R12, R14, R3 ;  /* 0x000000030e0c7221 */ /* 0x000fe20000000000 */
[----:B------:R-:W-:Y:S01]  /*2710*/  LOP3.LUT R2, R2, 0x7f800000, RZ, 0xc0, !PT ;  /* 0x7f80000002027812 */ /* 0x000fe200078ec0ff */
[----:B------:R-:W-:Y:S01]  /*2720*/  FADD R28, -R22, R35 ;  /* 0x00000023161c7221 */ /* 0x000fe20000000100 */
[----:B------:R-:W-:Y:S01]  /*2730*/  FADD R35, -R15, R34 ;  /* 0x000000220f237221 */ /* 0x000fe20000000100 */
[----:B------:R-:W-:Y:S01]  /*2740*/  FADD R12, -R17, R12 ;  /* 0x0000000c110c7221 */ /* 0x000fe20000000100 */
[----:B------:R-:W-:Y:S01]  /*2750*/  ISETP.GT.U32.AND P0, PT, R2, 0x1ffffff, PT ;  /* 0x01ffffff0200780c */ /* 0x000fe20003f04070 */
[C---:B------:R-:W-:Y:S01]  /*2760*/  FADD R3, R19.reuse, R28 ;  /* 0x0000001c13037221 */ /* 0x040fe20000000000 */
[----:B------:R-:W-:Y:S01]  /*2770*/  FADD R35, R18, R35 ;  /* 0x0000002312237221 */ /* 0x000fe20000000000 */
[----:B------:R-:W-:-:S02]  /*2780*/  FADD R12, R19, R12 ;  /* 0x0000000c130c7221 */ /* 0x000fc40000000000 */
[----:B------:R-:W-:Y:S01]  /*2790*/  FADD R28, -R24, R3 ;  /* 0x00000003181c7221 */ /* 0x000fe20000000100 */
[----:B------:R-:W-:Y:S01]  /*27a0*/  FADD R35, -R22, R35 ;  /* 0x0000002316237221 */ /* 0x000fe20000000100 */
[C---:B------:R-:W-:Y:S02]  /*27b0*/  FADD R12, -R23.reuse, R12 ;  /* 0x0000000c170c7221 */ /* 0x040fe40000000100 */
[----:B------:R-:W-:Y:S01]  /*27c0*/  FADD R28, R23, R28 ;  /* 0x0000001c171c7221 */ /* 0x000fe20000000000 */
[----:B------:R-:W-:-:S03]  /*27d0*/  FADD R35, R24, R35 ;  /* 0x0000002318237221 */ /* 0x000fc60000000000 */
[----:B------:R-:W-:Y:S05]  /*27e0*/  @P0 BRA `(.L_x_14) ;  /* 0x00000000000c0947 */ /* 0x000fea0003800000 */
[----:B------:R-:W-:-:S07]  /*27f0*/  MOV R34, 0x2810 ;  /* 0x0000281000227802 */ /* 0x000fce0000000f00 */
[----:B------:R-:W-:Y:S05]  /*2800*/  CALL.REL.NOINC `($__internal_0_$__cuda_sm20_rcp_rn_f32_slowpath) ;  /* 0x0000000c00d87944 */ /* 0x000fea0003c00000 */
[----:B------:R-:W-:Y:S05]  /*2810*/  BRA `(.L_x_15) ;  /* 0x0000000000107947 */ /* 0x000fea0003800000 */
.L_x_14:
[----:B------:R-:W0:Y:S02]  /*2820*/  MUFU.RCP R3, R0 ;  /* 0x0000000000037308 */ /* 0x000e240000001000 */
[----:B0-----:R-:W-:-:S04]  /*2830*/  FFMA R2, R0, R3, -1 ;  /* 0xbf80000000027423 */ /* 0x001fc80000000003 */
[----:B------:R-:W-:-:S04]  /*2840*/  FADD.FTZ R2, -R2, -RZ ;  /* 0x800000ff02027221 */ /* 0x000fc80000010100 */
[----:B------:R-:W-:-:S07]  /*2850*/  FFMA R0, R3, R2, R3 ;  /* 0x0000000203007223 */ /* 0x000fce0000000003 */
.L_x_15:
[----:B------:R-:W-:Y:S05]  /*2860*/  BSYNC.RECONVERGENT B0 ;  /* 0x0000000000007941 */ /* 0x000fea0003800200 */
.L_x_13:
[----:B------:R-:W-:Y:S01]  /*2870*/  FMUL R3, R32, -0.012531328015029430389 ;  /* 0xbc4d503320037820 */ /* 0x000fe20000400000 */
[C---:B------:R-:W-:Y:S01]  /*2880*/  FMUL R51, R30.reuse, -0.015873016789555549622 ;  /* 0xbc8208211e337820 */ /* 0x040fe20000400000 */
[----:B------:R-:W-:Y:S01]  /*2890*/  FMUL R53, R30, 0.0039682541973888874054 ;  /* 0x3b8208211e357820 */ /* 0x000fe20000400000 */
[-C--:B------:R-:W-:Y:S01]  /*28a0*/  FFMA R38, R8, R0.reuse, -R13 ;  /* 0x0000000008267223 */ /* 0x080fe2000000080d */
[----:B------:R-:W-:Y:S01]  /*28b0*/  FFMA R37, R30, 0.047619048506021499634, R3 ;  /* 0x3d430c311e257823 */ /* 0x000fe20000000003 */
[----:B------:R-:W-:Y:S01]  /*28c0*/  FMUL R30, R8, 0.027777777984738349915 ;  /* 0x3ce38e39081e7820 */ /* 0x000fe20000400000 */
[C---:B------:R-:W-:Y:S01]  /*28d0*/  FFMA R2, R32.reuse, -0.0045948205515742301941, R51 ;  /* 0xbb96902620027823 */ /* 0x040fe20000000033 */
[----:B------:R-:W-:Y:S01]  /*28e0*/  FFMA R3, R32, 0.0033416876103729009628, R53 ;  /* 0x3b5b003720037823 */ /* 0x000fe20000000035 */
[----:B------:R-:W-:Y:S01]  /*28f0*/  FADD R44, R44, -R37 ;  /* 0x800000252c2c7221 */ /* 0x000fe20000000000 */
[C---:B------:R-:W-:Y:S01]  /*2900*/  FFMA R32, R9.reuse, 0.083333335816860198975, R30 ;  /* 0x3daaaaab09207823 */ /* 0x040fe2000000001e */
[C---:B------:R-:W-:Y:S01]  /*2910*/  FFMA R37, R4.reuse, -0.10000000149011611938, R2 ;  /* 0xbdcccccd04257823 */ /* 0x040fe20000000002 */
[----:B------:R-:W-:Y:S01]  /*2920*/  FFMA R34, R9, -0.083333335816860198975, R30 ;  /* 0xbdaaaaab09227823 */ /* 0x000fe2000000001e */
[C---:B------:R-:W-:Y:S01]  /*2930*/  FFMA R53, R4.reuse, 0.10000000149011611938, R2 ;  /* 0x3dcccccd04357823 */ /* 0x040fe20000000002 */
[C-C-:B------:R-:W-:Y:S01]  /*2940*/  FFMA R51, R49.reuse, 0.25, R32.reuse ;  /* 0x3e80000031337823 */ /* 0x140fe20000000020 */
[----:B------:R-:W-:Y:S01]  /*2950*/  FFMA R49, R49, -0.25, R32 ;  /* 0xbe80000031317823 */ /* 0x000fe20000000020 */
[----:B------:R-:W-:Y:S01]  /*2960*/  FADD R32, R4, R11 ;  /* 0x0000000b04207221 */ /* 0x000fe20000000000 */
[----:B------:R-:W-:Y:S01]  /*2970*/  FFMA R30, R38, 0.055555555969476699829, R37 ;  /* 0x3d638e39261e7823 */ /* 0x000fe20000000025 */
[C-C-:B------:R-:W-:Y:S01]  /*2980*/  FFMA R37, R47.reuse, 0.25, R34.reuse ;  /* 0x3e8000002f257823 */ /* 0x140fe20000000022 */
[----:B------:R-:W-:Y:S01]  /*2990*/  FFMA R47, R47, -0.25, R34 ;  /* 0xbe8000002f2f7823 */ /* 0x000fe20000000022 */
[----:B------:R-:W-:Y:S01]  /*29a0*/  FFMA R34, R32, 0.025000000372529029846, R3 ;  /* 0x3ccccccd20227823 */ /* 0x000fe20000000003 */
[----:B------:R-:W-:Y:S01]  /*29b0*/  FADD R39, R39, -R30 ;  /* 0x8000001e27277221 */ /* 0x000fe20000000000 */
[----:B------:R-:W-:Y:S01]  /*29c0*/  FFMA R30, R38, 0.055555555969476699829, R53 ;  /* 0x3d638e39261e7823 */ /* 0x000fe20000000035 */
[----:B------:R-:W-:Y:S01]  /*29d0*/  FFMA R32, R32, -0.025000000372529029846, R3 ;  /* 0xbccccccd20207823 */ /* 0x000fe20000000003 */
[----:B------:R-:W-:Y:S01]  /*29e0*/  FFMA R53, R13, 0.013888888992369174957, R34 ;  /* 0x3c638e390d357823 */ /* 0x000fe20000000022 */
[----:B------:R-:W-:Y:S01]  /*29f0*/  FADD R46, R4, R5 ;  /* 0x00000005042e7221 */ /* 0x000fe20000000000 */
[----:B------:R-:W-:Y:S01]  /*2a00*/  FADD R43, R43, -R30 ;  /* 0x8000001e2b2b7221 */ /* 0x000fe20000000000 */
[----:B------:R-:W-:Y:S01]  /*2a10*/  FADD R30, -R12, R35 ;  /* 0x000000230c1e7221 */ /* 0x000fe20000000100 */
[----:B------:R-:W-:Y:S01]  /*2a20*/  FFMA R53, R6, 0.041666667908430099487, R53 ;  /* 0x3d2aaaab06357823 */ /* 0x000fe20000000035 */
[----:B------:R-:W-:Y:S01]  /*2a30*/  FFMA R34, R13, 0.013888888992369174957, R32 ;  /* 0x3c638e390d227823 */ /* 0x000fe20000000020 */
[C---:B------:R-:W-:Y:S01]  /*2a40*/  FADD R32, R4.reuse, -R11 ;  /* 0x8000000b04207221 */ /* 0x040fe20000000000 */
[----:B------:R-:W-:Y:S01]  /*2a50*/  FADD R48, R4, -R5 ;  /* 0x8000000504307221 */ /* 0x000fe20000000000 */
[----:B------:R-:W-:Y:S01]  /*2a60*/  FFMA R30, R30, 0.125, R53 ;  /* 0x3e0000001e1e7823 */ /* 0x000fe20000000035 */
[----:B------:R-:W-:Y:S01]  /*2a70*/  FFMA R36, R6, 0.041666667908430099487, R34 ;  /* 0x3d2aaaab06247823 */ /* 0x000fe20000000022 */
[----:B------:R-:W-:Y:S01]  /*2a80*/  FADD R53, R12, -R35 ;  /* 0x800000230c357221 */ /* 0x000fe20000000000 */
[C-C-:B------:R-:W-:Y:S01]  /*2a90*/  FFMA R34, R32.reuse, -0.025000000372529029846, R3.reuse ;  /* 0xbccccccd20227823 */ /* 0x140fe20000000003 */
[--C-:B------:R-:W-:Y:S01]  /*2aa0*/  FFMA R32, R32, 0.025000000372529029846, R3.reuse ;  /* 0x3ccccccd20207823 */ /* 0x100fe20000000003 */
[-C--:B------:R-:W-:Y:S01]  /*2ab0*/  FFMA R30, R51, R0.reuse, R30 ;  /* 0x00000000331e7223 */ /* 0x080fe2000000001e */
[----:B------:R-:W-:Y:S01]  /*2ac0*/  FFMA R36, R53, 0.125, R36 ;  /* 0x3e00000035247823 */ /* 0x000fe20000000024 */
[C---:B------:R-:W-:Y:S01]  /*2ad0*/  FFMA R53, R13.reuse, 0.013888888992369174957, R34 ;  /* 0x3c638e390d357823 */ /* 0x040fe20000000022 */
[----:B------:R-:W-:Y:S01]  /*2ae0*/  FFMA R32, R13, 0.013888888992369174957, R32 ;  /* 0x3c638e390d207823 */ /* 0x000fe20000000020 */
[----:B------:R-:W-:Y:S01]  /*2af0*/  FFMA R4, R46, 0.025000000372529029846, R3 ;  /* 0x3ccccccd2e047823 */ /* 0x000fe20000000003 */
[-C--:B------:R-:W-:Y:S01]  /*2b00*/  FFMA R36, R51, R0.reuse, R36 ;  /* 0x0000000033247223 */ /* 0x080fe20000000024 */
[----:B------:R-:W-:Y:S01]  /*2b10*/  FFMA R34, R6, 0.041666667908430099487, R53 ;  /* 0x3d2aaaab06227823 */ /* 0x000fe20000000035 */
[--C-:B------:R-:W-:Y:S01]  /*2b20*/  FADD R51, -R12, -R35.reuse ;  /* 0x800000230c337221 */ /* 0x100fe20000000100 */
[----:B------:R-:W-:Y:S01]  /*2b30*/  FFMA R32, R6, 0.041666667908430099487, R32 ;  /* 0x3d2aaaab06207823 */ /* 0x000fe20000000020 */
[----:B------:R-:W-:Y:S01]  /*2b40*/  FADD R53, R12, R35 ;  /* 0x000000230c357221 */ /* 0x000fe20000000000 */
[-C--:B------:R-:W-:Y:S01]  /*2b50*/  FFMA R9, R9, R0.reuse, -R6 ;  /* 0x0000000009097223 */ /* 0x080fe20000000806 */
[----:B------:R-:W-:Y:S01]  /*2b60*/  FFMA R34, R51, 0.125, R34 ;  /* 0x3e00000033227823 */ /* 0x000fe20000000022 */
[----:B------:R-:W-:Y:S01]  /*2b70*/  FFMA R51, R13, 0.013888888992369174957, R4 ;  /* 0x3c638e390d337823 */ /* 0x000fe20000000004 */
[--C-:B------:R-:W-:Y:S01]  /*2b80*/  FFMA R4, R48, -0.025000000372529029846, R3.reuse ;  /* 0xbccccccd30047823 */ /* 0x100fe20000000003 */
[----:B------:R-:W-:Y:S01]  /*2b90*/  FFMA R32, R53, 0.125, R32 ;  /* 0x3e00000035207823 */ /* 0x000fe20000000020 */
[----:B------:R-:W-:Y:S01]  /*2ba0*/  FMUL R8, R8, -0.055555555969476699829 ;  /* 0xbd638e3908087820 */ /* 0x000fe20000400000 */
[----:B------:R-:W-:Y:S01]  /*2bb0*/  FFMA R48, R48, 0.025000000372529029846, R3 ;  /* 0x3ccccccd30307823 */ /* 0x000fe20000000003 */
[----:B------:R-:W-:Y:S01]  /*2bc0*/  FFMA R53, R13, 0.013888888992369174957, R4 ;  /* 0x3c638e390d357823 */ /* 0x000fe20000000004 */
[----:B------:R-:W-:Y:S01]  /*2bd0*/  FFMA R4, R6, -0.041666667908430099487, R51 ;  /* 0xbd2aaaab06047823 */ /* 0x000fe20000000033 */
[----:B------:R-:W-:Y:S01]  /*2be0*/  FADD R51, R28, -R35 ;  /* 0x800000231c337221 */ /* 0x000fe20000000000 */
[-C--:B------:R-:W-:Y:S01]  /*2bf0*/  FFMA R32, R49, R0.reuse, R32 ;  /* 0x0000000031207223 */ /* 0x080fe20000000020 */
[----:B------:R-:W-:Y:S01]  /*2c00*/  FFMA R40, R6, -0.041666667908430099487, R53 ;  /* 0xbd2aaaab06287823 */ /* 0x000fe20000000035 */
[----:B------:R-:W0:Y:S01]  /*2c10*/  LDCU.64 UR4, c[0x0][0x388] ;  /* 0x00007100ff0477ac */ /* 0x000e220008000a00 */
[----:B------:R-:W-:Y:S01]  /*2c20*/  FFMA R4, R51, 0.125, R4 ;  /* 0x3e00000033047823 */ /* 0x000fe20000000004 */
[----:B------:R-:W-:Y:S01]  /*2c30*/  FADD R51, R28, R35 ;  /* 0x000000231c337221 */ /* 0x000fe20000000000 */
[----:B------:R-:W-:Y:S01]  /*2c40*/  FADD R30, R27, -R30 ;  /* 0x8000001e1b1e7221 */ /* 0x000fe20000000000 */
[----:B------:R-:W-:Y:S01]  /*2c50*/  FADD R36, R31, -R36 ;  /* 0x800000241f247221 */ /* 0x000fe20000000000 */
[----:B------:R-:W-:Y:S01]  /*2c60*/  FFMA R4, R37, R0, R4 ;  /* 0x0000000025047223 */ /* 0x000fe20000000004 */
[----:B------:R-:W-:Y:S01]  /*2c70*/  FFMA R40, R51, 0.125, R40 ;  /* 0x3e00000033287823 */ /* 0x000fe20000000028 */
[----:B------:R-:W-:Y:S01]  /*2c80*/  FFMA R51, R11, -0.10000000149011611938, R2 ;  /* 0xbdcccccd0b337823 */ /* 0x000fe20000000002 */
[----:B------:R-:W-:Y:S01]  /*2c90*/  FADD R29, R29, -R32 ;  /* 0x800000201d1d7221 */ /* 0x000fe20000000000 */
[----:B------:R-:W-:Y:S01]  /*2ca0*/  IADD3 R27, PT, PT, R45, 0x2c, RZ ;  /* 0x0000002c2d1b7810 */ /* 0x000fe20007ffe0ff */
[----:B------:R-:W-:Y:S01]  /*2cb0*/  FADD R15, R15, -R4 ;  /* 0x800000040f0f7221 */ /* 0x000fe20000000000 */
[----:B------:R-:W-:Y:S01]  /*2cc0*/  FFMA R50, R38, -0.027777777984738349915, R51 ;  /* 0xbce38e3926327823 */ /* 0x000fe20000000033 */
[----:B------:R-:W-:Y:S01]  /*2cd0*/  FFMA R51, R11, 0.10000000149011611938, R2 ;  /* 0x3dcccccd0b337823 */ /* 0x000fe20000000002 */
[----:B------:R-:W-:-:S02]  /*2ce0*/  IADD3 R31, PT, PT, R45, 0x34, RZ ;  /* 0x000000342d1f7810 */ /* 0x000fc40007ffe0ff */
[----:B------:R-:W-:Y:S01]  /*2cf0*/  FFMA R50, R9, 0.083333335816860198975, R50 ;  /* 0x3daaaaab09327823 */ /* 0x000fe20000000032 */
[----:B------:R-:W-:Y:S02]  /*2d00*/  IADD3 R32, PT, PT, R45, 0x3c, RZ ;  /* 0x0000003c2d207810 */ /* 0x000fe40007ffe0ff */
[----:B------:R-:W-:Y:S01]  /*2d10*/  IADD3 R4, P0, PT, RZ, RZ, RZ ;  /* 0x000000ffff047210 */ /* 0x000fe20007f1e0ff */
[----:B------:R-:W-:Y:S01]  /*2d20*/  FADD R33, R33, -R50 ;  /* 0x8000003221217221 */ /* 0x000fe20000000000 */
[----:B------:R-:W-:-:S04]  /*2d30*/  FFMA R50, R38, -0.027777777984738349915, R51 ;  /* 0xbce38e3926327823 */ /* 0x000fc80000000033 */
[----:B------:R-:W-:-:S04]  /*2d40*/  FFMA R51, R9, 0.083333335816860198975, R50 ;  /* 0x3daaaaab09337823 */ /* 0x000fc80000000032 */
[----:B------:R-:W-:Y:S01]  /*2d50*/  FADD R42, R42, -R51 ;  /* 0x800000332a2a7221 */ /* 0x000fe20000000000 */
[----:B------:R-:W-:-:S04]  /*2d60*/  FFMA R51, R5, -0.10000000149011611938, R2 ;  /* 0xbdcccccd05337823 */ /* 0x000fc80000000002 */
[----:B------:R-:W-:-:S04]  /*2d70*/  FFMA R50, R38, -0.027777777984738349915, R51 ;  /* 0xbce38e3926327823 */ /* 0x000fc80000000033 */
[----:B------:R-:W-:Y:S01]  /*2d80*/  FFMA R51, R9, -0.083333335816860198975, R50 ;  /* 0xbdaaaaab09337823 */ /* 0x000fe20000000032 */
[----:B------:R-:W-:-:S03]  /*2d90*/  FADD R50, R11, -R5 ;  /* 0x800000050b327221 */ /* 0x000fc60000000000 */
[----:B------:R-:W-:Y:S01]  /*2da0*/  FADD R20, R20, -R51 ;  /* 0x8000003314147221 */ /* 0x000fe20000000000 */
[----:B------:R-:W-:Y:S01]  /*2db0*/  FFMA R51, R5, 0.10000000149011611938, R2 ;  /* 0x3dcccccd05337823 */ /* 0x000fe20000000002 */
[----:B------:R-:W-:Y:S01]  /*2dc0*/  FADD R2, R11, R5 ;  /* 0x000000050b027221 */ /* 0x000fe20000000000 */
[C-C-:B------:R-:W-:Y:S01]  /*2dd0*/  FFMA R5, R7.reuse, 0.25, R8.reuse ;  /* 0x3e80000007057823 */ /* 0x140fe20000000008 */
[----:B------:R-:W-:Y:S01]  /*2de0*/  FFMA R7, R7, -0.25, R8 ;  /* 0xbe80000007077823 */ /* 0x000fe20000000008 */
[----:B------:R-:W-:Y:S01]  /*2df0*/  FFMA R52, R38, -0.027777777984738349915, R51 ;  /* 0xbce38e3926347823 */ /* 0x000fe20000000033 */
[C-C-:B------:R-:W-:Y:S01]  /*2e00*/  FFMA R8, R50.reuse, -0.025000000372529029846, R3.reuse ;  /* 0xbccccccd32087823 */ /* 0x140fe20000000003 */
[--C-:B------:R-:W-:Y:S01]  /*2e10*/  FFMA R38, R50, 0.025000000372529029846, R3.reuse ;  /* 0x3ccccccd32267823 */ /* 0x100fe20000000003 */
[--C-:B------:R-:W-:Y:S01]  /*2e20*/  FFMA R50, R46, -0.025000000372529029846, R3.reuse ;  /* 0xbccccccd2e327823 */ /* 0x100fe20000000003 */
[C-C-:B------:R-:W-:Y:S01]  /*2e30*/  FFMA R11, R2.reuse, 0.025000000372529029846, R3.reuse ;  /* 0x3ccccccd020b7823 */ /* 0x140fe20000000003 */
[----:B------:R-:W-:Y:S01]  /*2e40*/  FFMA R46, R9, -0.083333335816860198975, R52 ;  /* 0xbdaaaaab092e7823 */ /* 0x000fe20000000034 */
[----:B------:R-:W-:Y:S01]  /*2e50*/  FFMA R2, R2, -0.025000000372529029846, R3 ;  /* 0xbccccccd02027823 */ /* 0x000fe20000000003 */
[C---:B------:R-:W-:Y:S01]  /*2e60*/  FFMA R9, R13.reuse, 0.013888888992369174957, R48 ;  /* 0x3c638e390d097823 */ /* 0x040fe20000000030 */
[----:B------:R-:W-:Y:S01]  /*2e70*/  FFMA R3, R13, 0.013888888992369174957, R50 ;  /* 0x3c638e390d037823 */ /* 0x000fe20000000032 */
[----:B------:R-:W-:Y:S01]  /*2e80*/  FADD R50, R12, -R28 ;  /* 0x8000001c0c327221 */ /* 0x000fe20000000000 */
[----:B------:R-:W-:Y:S01]  /*2e90*/  FADD R25, R25, -R46 ;  /* 0x8000002e19197221 */ /* 0x000fe20000000000 */
[C---:B------:R-:W-:Y:S01]  /*2ea0*/  FFMA R9, R6.reuse, -0.041666667908430099487, R9 ;  /* 0xbd2aaaab06097823 */ /* 0x040fe20000000009 */
[----:B------:R-:W-:Y:S01]  /*2eb0*/  FFMA R6, R6, -0.041666667908430099487, R3 ;  /* 0xbd2aaaab06067823 */ /* 0x000fe20000000003 */
[----:B------:R-:W-:-:S04]  /*2ec0*/  FADD R3, -R12, -R28 ;  /* 0x8000001c0c037221 */ /* 0x000fc80000000100 */
[----:B------:R-:W-:Y:S01]  /*2ed0*/  FFMA R48, R3, 0.125, R8 ;  /* 0x3e00000003307823 */ /* 0x000fe20000000008 */
[----:B------:R-:W-:Y:S01]  /*2ee0*/  FADD R3, R12, R28 ;  /* 0x0000001c0c037221 */ /* 0x000fe20000000000 */
[C-C-:B------:R-:W-:Y:S01]  /*2ef0*/  FADD R8, -R28.reuse, -R35.reuse ;  /* 0x800000231c087221 */ /* 0x140fe20000000100 */
[----:B------:R-:W-:Y:S01]  /*2f00*/  FADD R35, -R28, R35 ;  /* 0x000000231c237221 */ /* 0x000fe20000000100 */
[----:B------:R-:W-:Y:S01]  /*2f10*/  FFMA R48, R13, -0.027777777984738349915, R48 ;  /* 0xbce38e390d307823 */ /* 0x000fe20000000030 */
[----:B------:R-:W-:Y:S01]  /*2f20*/  FFMA R38, R3, 0.125, R38 ;  /* 0x3e00000003267823 */ /* 0x000fe20000000026 */
[----:B------:R-:W-:Y:S01]  /*2f30*/  FADD R3, -R12, R28 ;  /* 0x0000001c0c037221 */ /* 0x000fe20000000100 */
[----:B------:R-:W-:Y:S01]  /*2f40*/  FFMA R12, R50, 0.125, R11 ;  /* 0x3e000000320c7823 */ /* 0x000fe2000000000b */
[----:B------:R-:W-:Y:S01]  /*2f50*/  FFMA R11, R8, 0.125, R9 ;  /* 0x3e000000080b7823 */ /* 0x000fe20000000009 */
[----:B------:R-:W-:Y:S01]  /*2f60*/  FFMA R28, R13, -0.027777777984738349915, R38 ;  /* 0xbce38e390d1c7823 */ /* 0x000fe20000000026 */
[----:B------:R-:W-:Y:S01]  /*2f70*/  FFMA R2, R3, 0.125, R2 ;  /* 0x3e00000003027823 */ /* 0x000fe20000000002 */
[----:B------:R-:W-:Y:S01]  /*2f80*/  FFMA R12, R13, -0.027777777984738349915, R12 ;  /* 0xbce38e390d0c7823 */ /* 0x000fe2000000000c */
[----:B------:R-:W-:Y:S01]  /*2f90*/  FFMA R6, R35, 0.125, R6 ;  /* 0x3e00000023067823 */ /* 0x000fe20000000006 */
[-C--:B------:R-:W-:Y:S01]  /*2fa0*/  FFMA R8, R7, R0.reuse, R48 ;  /* 0x0000000007087223 */ /* 0x080fe20000000030 */
[----:B------:R-:W-:Y:S01]  /*2fb0*/  FFMA R13, R13, -0.027777777984738349915, R2 ;  /* 0xbce38e390d0d7823 */ /* 0x000fe20000000002 */
[-C--:B------:R-:W-:Y:S01]  /*2fc0*/  FFMA R9, R5, R0.reuse, R12 ;  /* 0x0000000005097223 */ /* 0x080fe2000000000c */
[----:B------:R-:W1:Y:S01]  /*2fd0*/  LDC.64 R2, c[0x0][0x388] ;  /* 0x0000e200ff027b82 */ /* 0x000e620000000a00 */
[-C--:B------:R-:W-:Y:S01]  /*2fe0*/  FFMA R28, R7, R0.reuse, R28 ;  /* 0x00000000071c7223 */ /* 0x080fe2000000001c */
[-C--:B------:R-:W-:Y:S01]  /*2ff0*/  FFMA R12, R5, R0.reuse, R13 ;  /* 0x00000000050c7223 */ /* 0x080fe2000000000d */
[-C--:B------:R-:W-:Y:S01]  /*3000*/  FFMA R5, R47, R0.reuse, R40 ;  /* 0x000000002f057223 */ /* 0x080fe20000000028 */
[-C--:B------:R-:W-:Y:S01]  /*3010*/  FFMA R7, R49, R0.reuse, R34 ;  /* 0x0000000031077223 */ /* 0x080fe20000000022 */
[-C--:B------:R-:W-:Y:S01]  /*3020*/  FFMA R47, R47, R0.reuse, R11 ;  /* 0x000000002f2f7223 */ /* 0x080fe2000000000b */
[----:B------:R-:W-:Y:S01]  /*3030*/  FFMA R37, R37, R0, R6 ;  /* 0x0000000025257223 */ /* 0x000fe20000000006 */
[----:B------:R-:W-:Y:S01]  /*3040*/  FADD R19, R19, -R28 ;  /* 0x8000001c13137221 */ /* 0x000fe20000000000 */
[----:B------:R-:W2:Y:S01]  /*3050*/  LDC R0, c[0x0][0x3a8] ;  /* 0x0000ea00ff007b82 */ /* 0x000ea20000000800 */
[----:B------:R-:W-:Y:S01]  /*3060*/  FADD R23, R23, -R12 ;  /* 0x8000000c17177221 */ /* 0x000fe20000000000 */
[----:B------:R-:W-:Y:S01]  /*3070*/  FADD R26, R26, -R7 ;  /* 0x800000071a1a7221 */ /* 0x000fe20000000000 */
[----:B------:R-:W-:Y:S01]  /*3080*/  FADD R18, R18, -R5 ;  /* 0x8000000512127221 */ /* 0x000fe20000000000 */
[----:B------:R-:W-:Y:S01]  /*3090*/  FADD R24, R24, -R37 ;  /* 0x8000002518187221 */ /* 0x000fe20000000000 */
[C---:B------:R-:W-:Y:S01]  /*30a0*/  IADD3 R7, PT, PT, R45.reuse, 0xc, RZ ;  /* 0x0000000c2d077810 */ /* 0x040fe20007ffe0ff */
[----:B------:R-:W-:Y:S01]  /*30b0*/  FADD R14, R14, -R9 ;  /* 0x800000090e0e7221 */ /* 0x000fe20000000000 */
[----:B------:R-:W-:Y:S01]  /*30c0*/  IADD3 R11, PT, PT, R45, 0x14, RZ ;  /* 0x000000142d0b7810 */ /* 0x000fe20007ffe0ff */
[----:B------:R-:W-:Y:S01]  /*30d0*/  FADD R17, R17, -R8 ;  /* 0x8000000811117221 */ /* 0x000fe20000000000 */
[C---:B------:R-:W-:Y:S01]  /*30e0*/  IADD3 R37, PT, PT, R45.reuse, 0x18, RZ ;  /* 0x000000182d257810 */ /* 0x040fe20007ffe0ff */
[----:B------:R-:W-:Y:S01]  /*30f0*/  FADD R22, R22, -R47 ;  /* 0x8000002f16167221 */ /* 0x000fe20000000000 */
[----:B------:R-:W-:-:S02]  /*3100*/  IADD3 R35, PT, PT, R45, 0x1c, RZ ;  /* 0x0000001c2d237810 */ /* 0x000fc40007ffe0ff */
[C---:B------:R-:W-:Y:S02]  /*3110*/  IADD3 R12, PT, PT, R45.reuse, 0x24, RZ ;  /* 0x000000242d0c7810 */ /* 0x040fe40007ffe0ff */
[C---:B------:R-:W-:Y:S01]  /*3120*/  IADD3 R13, PT, PT, R45.reuse, 0x28, RZ ;  /* 0x000000282d0d7810 */ /* 0x040fe20007ffe0ff */
[----:B-1----:R-:W-:Y:S01]  /*3130*/  IMAD.WIDE R2, R10, 0x4, R2 ;  /* 0x000000040a027825 */ /* 0x002fe200078e0202 */
[C---:B------:R-:W-:Y:S02]  /*3140*/  IADD3 R28, PT, PT, R45.reuse, 0x30, RZ ;  /* 0x000000302d1c7810 */ /* 0x040fe40007ffe0ff */
[C---:B------:R-:W-:Y:S02]  /*3150*/  IADD3 R34, PT, PT, R45.reuse, 0x44, RZ ;  /* 0x000000442d227810 */ /* 0x040fe40007ffe0ff */
[C---:B------:R-:W-:Y:S01]  /*3160*/  IADD3 R5, PT, PT, R45.reuse, 0x48, RZ ;  /* 0x000000482d057810 */ /* 0x040fe20007ffe0ff */
[----:B------:R1:W-:Y:S01]  /*3170*/  STG.E desc[UR6][R2.64], R44 ;  /* 0x0000002c02007986 */ /* 0x0003e2000c101906 */
[----:B------:R-:W-:Y:S01]  /*3180*/  IADD3 R38, P1, PT, RZ, R4, RZ ;  /* 0x00000004ff267210 */ /* 0x000fe20007f3e0ff */
[----:B--2---:R-:W-:-:S02]  /*3190*/  IMAD R45, R45, R0, R41 ;  /* 0x000000002d2d7224 */ /* 0x004fc400078e0229 */
[-CC-:B------:R-:W-:Y:S02]  /*31a0*/  IMAD R7, R7, R0.reuse, R41.reuse ;  /* 0x0000000007077224 */ /* 0x180fe400078e0229 */
[-CC-:B------:R-:W-:Y:S02]  /*31b0*/  IMAD R11, R11, R0.reuse, R41.reuse ;  /* 0x000000000b0b7224 */ /* 0x180fe400078e0229 */
[-C--:B------:R-:W-:Y:S01]  /*31c0*/  IMAD R37, R37, R0.reuse, R41 ;  /* 0x0000000025257224 */ /* 0x080fe200078e0229 */
[----:B------:R-:W-:Y:S01]  /*31d0*/  SHF.R.S64 R6, RZ, 0x1e, R7 ;  /* 0x0000001eff067819 */ /* 0x000fe20000001007 */
[-C--:B------:R-:W-:Y:S01]  /*31e0*/  IMAD R35, R35, R0.reuse, R41 ;  /* 0x0000000023237224 */ /* 0x080fe200078e0229 */
[----:B------:R-:W-:Y:S01]  /*31f0*/  SHF.R.S64 R10, RZ, 0x1e, R11 ;  /* 0x0000001eff0a7819 */ /* 0x000fe2000000100b */
[-CC-:B------:R-:W-:Y:S01]  /*3200*/  IMAD R12, R12, R0.reuse, R41.reuse ;  /* 0x000000000c0c7224 */ /* 0x180fe200078e0229 */
[----:B-1----:R-:W-:Y:S01]  /*3210*/  SHF.L.U32 R2, R0, 0x2, RZ ;  /* 0x0000000200027819 */ /* 0x002fe200000006ff */
[-C--:B------:R-:W-:Y:S01]  /*3220*/  IMAD R13, R13, R0.reuse, R41 ;  /* 0x000000000d0d7224 */ /* 0x080fe200078e0229 */
[----:B------:R-:W-:Y:S01]  /*3230*/  SHF.R.S64 R40, RZ, 0x1e, R37 ;  /* 0x0000001eff287819 */ /* 0x000fe20000001025 */
[-CC-:B------:R-:W-:Y:S01]  /*3240*/  IMAD R27, R27, R0.reuse, R41.reuse ;  /* 0x000000001b1b7224 */ /* 0x180fe200078e0229 */
[----:B------:R-:W-:Y:S01]  /*3250*/  IADD3.X R45, PT, PT, R2, R45, RZ, P0, !PT ;  /* 0x0000002d022d7210 */ /* 0x000fe200007fe4ff */
[-C--:B------:R-:W-:Y:S01]  /*3260*/  IMAD R28, R28, R0.reuse, R41 ;  /* 0x000000001c1c7224 */ /* 0x080fe200078e0229 */
[----:B------:R-:W-:Y:S01]  /*3270*/  SHF.R.S64 R44, RZ, 0x1e, R35 ;  /* 0x0000001eff2c7819 */ /* 0x000fe20000001023 */
[-C--:B------:R-:W-:Y:S01]  /*3280*/  IMAD R31, R31, R0.reuse, R41 ;  /* 0x000000001f1f7224 */ /* 0x080fe200078e0229 */
[----:B------:R-:W-:Y:S01]  /*3290*/  SHF.R.S64 R3, R4, 0x1e, R45 ;  /* 0x0000001e04037819 */ /* 0x000fe2000000102d */
[--C-:B------:R-:W-:Y:S01]  /*32a0*/  IMAD R32, R32, R0, R41.reuse ;  /* 0x0000000020207224 */ /* 0x100fe200078e0229 */
[----:B------:R-:W-:Y:S01]  /*32b0*/  IADD3.X R9, PT, PT, R45, R2, RZ, P1, !PT ;  /* 0x000000022d097210 */ /* 0x000fe20000ffe4ff */
[-CC-:B------:R-:W-:Y:S01]  /*32c0*/  IMAD R34, R34, R0.reuse, R41.reuse ;  /* 0x0000000022227224 */ /* 0x180fe200078e0229 */
[----:B0-----:R-:W-:Y:S01]  /*32d0*/  IADD3 R2, P0, PT, R3, UR4, RZ ;  /* 0x0000000403027c10 */ /* 0x001fe2000ff1e0ff */
[----:B------:R-:W-:Y:S01]  /*32e0*/  IMAD R41, R5, R0, R41 ;  /* 0x0000000005297224 */ /* 0x000fe200078e0229 */
[----:B------:R-:W-:-:S02]  /*32f0*/  SHF.R.S64 R4, R38, 0x1e, R9 ;  /* 0x0000001e26047819 */ /* 0x000fc40000001009 */
[----:B------:R-:W-:Y:S02]  /*3300*/  IADD3 R38, P2, PT, RZ, R38, RZ ;  /* 0x00000026ff267210 */ /* 0x000fe40007f5e0ff */
[----:B------:R-:W-:Y:S02]  /*3310*/  LEA.HI.X.SX32 R3, R45, UR5, 0x2, P0 ;  /* 0x000000052d037c11 */ /* 0x000fe400080f16ff */
[----:B------:R-:W-:Y:S02]  /*3320*/  LEA.X R45, R0, R9, 0x3, P2 ;  /* 0x00000009002d7211 */ /* 0x000fe400010e1cff */
[----:B------:R-:W-:Y:S01]  /*3330*/  IADD3 R4, P0, PT, R4, UR4, RZ ;  /* 0x0000000404047c10 */ /* 0x000fe2000ff1e0ff */
[----:B------:R0:W-:Y:S01]  /*3340*/  STG.E desc[UR6][R2.64], R39 ;  /* 0x0000002702007986 */ /* 0x0001e2000c101906 */
[----:B------:R-:W-:Y:S02]  /*3350*/  SHF.R.S64 R8, R38, 0x1e, R45 ;  /* 0x0000001e26087819 */ /* 0x000fe4000000102d */
[----:B------:R-:W-:-:S02]  /*3360*/  IADD3 R6, P1, PT, R6, UR4, RZ ;  /* 0x0000000406067c10 */ /* 0x000fc4000ff3e0ff */
[----:B------:R-:W-:Y:S02]  /*3370*/  LEA.HI.X.SX32 R5, R9, UR5, 0x2, P0 ;  /* 0x0000000509057c11 */ /* 0x000fe400080f16ff */
[----:B------:R-:W-:Y:S02]  /*3380*/  IADD3 R8, P0, PT, R8, UR4, RZ ;  /* 0x0000000408087c10 */ /* 0x000fe4000ff1e0ff */
[----:B------:R-:W-:Y:S01]  /*3390*/  IADD3 R38, P2, PT, RZ, R38, RZ ;  /* 0x00000026ff267210 */ /* 0x000fe20007f5e0ff */
[----:B------:R1:W-:Y:S01]  /*33a0*/  STG.E desc[UR6][R4.64], R33 ;  /* 0x0000002104007986 */ /* 0x0003e2000c101906 */
[----:B------:R-:W-:Y:S02]  /*33b0*/  LEA.HI.X.SX32 R7, R7, UR5, 0x2, P1 ;  /* 0x0000000507077c11 */ /* 0x000fe400088f16ff */
[----:B------:R-:W-:Y:S02]  /*33c0*/  IADD3 R10, P1, PT, R10, UR4, RZ ;  /* 0x000000040a0a7c10 */ /* 0x000fe4000ff3e0ff */
[----:B------:R-:W-:Y:S01]  /*33d0*/  LEA.HI.X.SX32 R9, R45, UR5, 0x2, P0 ;  /* 0x000000052d097c11 */ /* 0x000fe200080f16ff */
[----:B------:R2:W-:Y:S01]  /*33e0*/  STG.E desc[UR6][R6.64], R43 ;  /* 0x0000002b06007986 */ /* 0x0005e2000c101906 */
[----:B------:R-:W-:-:S02]  /*33f0*/  LEA.X R45, R0, R45, 0x4, P2 ;  /* 0x0000002d002d7211 */ /* 0x000fc400010e24ff */
[----:B0-----:R-:W-:Y:S01]  /*3400*/  IADD3 R2, P0, PT, R40, UR4, RZ ;  /* 0x0000000428027c10 */ /* 0x001fe2000ff1e0ff */
[----:B------:R0:W-:Y:S01]  /*3410*/  STG.E desc[UR6][R8.64], R42 ;  /* 0x0000002a08007986 */ /* 0x0001e2000c101906 */
[----:B------:R-:W-:Y:S02]  /*3420*/  LEA.HI.X.SX32 R11, R11, UR5, 0x2, P1 ;  /* 0x000000050b0b7c11 */ /* 0x000fe400088f16ff */
[----:B-1----:R-:W-:Y:S02]  /*3430*/  IADD3 R4, P1, PT, R44, UR4, RZ ;  /* 0x000000042c047c10 */ /* 0x002fe4000ff3e0ff */
[----:B------:R-:W-:Y:S01]  /*3440*/  LEA.HI.X.SX32 R3, R37, UR5, 0x2, P0 ;  /* 0x0000000525037c11 */ /* 0x000fe200080f16ff */
[----:B------:R1:W-:Y:S01]  /*3450*/  STG.E desc[UR6][R10.64], R30 ;  /* 0x0000001e0a007986 */ /* 0x0003e2000c101906 */
[----:B------:R-:W-:Y:S02]  /*3460*/  LEA.HI.X.SX32 R5, R35, UR5, 0x2, P1 ;  /* 0x0000000523057c11 */ /* 0x000fe400088f16ff */
[----:B--2---:R-:W-:Y:S01]  /*3470*/  SHF.R.S64 R6, R38, 0x1e, R45 ;  /* 0x0000001e26067819 */ /* 0x004fe2000000102d */
[----:B------:R2:W-:Y:S01]  /*3480*/  STG.E desc[UR6][R2.64], R26 ;  /* 0x0000001a02007986 */ /* 0x0005e2000c101906 */
[----:B------:R-:W-:-:S02]  /*3490*/  SHF.R.S64 R35, RZ, 0x1e, R12 ;  /* 0x0000001eff237819 */ /* 0x000fc4000000100c */
[----:B------:R-:W-:Y:S01]  /*34a0*/  IADD3 R6, P0, PT, R6, UR4, RZ ;  /* 0x0000000406067c10 */ /* 0x000fe2000ff1e0ff */
[----:B------:R3:W-:Y:S01]  /*34b0*/  STG.E desc[UR6][R4.64], R36 ;  /* 0x0000002404007986 */ /* 0x0007e2000c101906 */
[----:B0-----:R-:W-:Y:S02]  /*34c0*/  SHF.R.S64 R9, RZ, 0x1e, R13 ;  /* 0x0000001eff097819 */ /* 0x001fe4000000100d */
[----:B------:R-:W-:Y:S02]  /*34d0*/  LEA.HI.X.SX32 R7, R45, UR5, 0x2, P0 ;  /* 0x000000052d077c11 */ /* 0x000fe400080f16ff */
[----:B------:R-:W-:Y:S02]  /*34e0*/  IADD3 R8, P0, PT, R35, UR4, RZ ;  /* 0x0000000423087c10 */ /* 0x000fe4000ff1e0ff */
[----:B-1----:R-:W-:Y:S01]  /*34f0*/  SHF.R.S64 R11, RZ, 0x1e, R27 ;  /* 0x0000001eff0b7819 */ /* 0x002fe2000000101b */
[----:B------:R0:W-:Y:S01]  /*3500*/  STG.E desc[UR6][R6.64], R29 ;  /* 0x0000001d06007986 */ /* 0x0001e2000c101906 */
[----:B------:R-:W-:-:S02]  /*3510*/  IADD3 R10, P1, PT, R9, UR4, RZ ;  /* 0x00000004090a7c10 */ /* 0x000fc4000ff3e0ff */
[----:B------:R-:W-:Y:S02]  /*3520*/  LEA.HI.X.SX32 R9, R12, UR5, 0x2, P0 ;  /* 0x000000050c097c11 */ /* 0x000fe400080f16ff */
[----:B--2---:R-:W-:Y:S02]  /*3530*/  SHF.R.S64 R3, RZ, 0x1e, R28 ;  /* 0x0000001eff037819 */ /* 0x004fe4000000101c */
[----:B------:R-:W-:Y:S01]  /*3540*/  IADD3 R33, P2, PT, RZ, R38, RZ ;  /* 0x00000026ff217210 */ /* 0x000fe20007f5e0ff */
[----:B------:R1:W-:Y:S01]  /*3550*/  STG.E desc[UR6][R8.64], R20 ;  /* 0x0000001408007986 */ /* 0x0003e2000c101906 */
[----:B------:R-:W-:Y:S02]  /*3560*/  IADD3 R2, P0, PT, R11, UR4, RZ ;  /* 0x000000040b027c10 */ /* 0x000fe4000ff1e0ff */
[----:B------:R-:W-:Y:S02]  /*3570*/  LEA.HI.X.SX32 R11, R13, UR5, 0x2, P1 ;  /* 0x000000050d0b7c11 */ /* 0x000fe400088f16ff */
[----:B---3--:R-:W-:-:S02]  /*3580*/  IADD3 R4, P1, PT, R3, UR4, RZ ;  /* 0x0000000403047c10 */ /* 0x008fc4000ff3e0ff */
[----:B------:R-:W-:Y:S01]  /*3590*/  LEA.X R0, R0, R45, 0x5, P2 ;  /* 0x0000002d00007211 */ /* 0x000fe200010e2cff */
[----:B------:R-:W-:Y:S01]  /*35a0*/  STG.E desc[UR6][R10.64], R15 ;  /* 0x0000000f0a007986 */ /* 0x000fe2000c101906 */
[----:B------:R-:W-:Y:S02]  /*35b0*/  SHF.R.S64 R12, RZ, 0x1e, R31 ;  /* 0x0000001eff0c7819 */ /* 0x000fe4000000101f */
[----:B------:R-:W-:Y:S02]  /*35c0*/  LEA.HI.X.SX32 R3, R27, UR5, 0x2, P0 ;  /* 0x000000051b037c11 */ /* 0x000fe400080f16ff */
[----:B0-----:R-:W-:Y:S02]  /*35d0*/  IADD3 R6, P0, PT, R21, UR4, RZ ;  /* 0x0000000415067c10 */ /* 0x001fe4000ff1e0ff */
[----:B-1----:R-:W-:Y:S01]  /*35e0*/  SHF.R.S64 R8, RZ, 0x1e, R32 ;  /* 0x0000001eff087819 */ /* 0x002fe20000001020 */
[----:B------:R0:W-:Y:S01]  /*35f0*/  STG.E desc[UR6][R2.64], R14 ;  /* 0x0000000e02007986 */ /* 0x0001e2000c101906 */
[----:B------:R-:W-:-:S02]  /*3600*/  IADD3 R12, P2, PT, R12, UR4, RZ ;  /* 0x000000040c0c7c10 */ /* 0x000fc4000ff5e0ff */
[----:B------:R-:W-:Y:S02]  /*3610*/  SHF.R.S64 R33, R33, 0x1e, R0 ;  /* 0x0000001e21217819 */ /* 0x000fe40000001000 */
[----:B------:R-:W-:Y:S02]  /*3620*/  IADD3.X R7, PT, PT, R16, UR5, RZ, P0, !PT ;  /* 0x0000000510077c10 */ /* 0x000fe400087fe4ff */
[----:B------:R-:W-:Y:S02]  /*3630*/  SHF.R.S64 R9, RZ, 0x1e, R34 ;  /* 0x0000001eff097819 */ /* 0x000fe40000001022 */
[----:B------:R-:W-:Y:S02]  /*3640*/  SHF.R.S64 R16, RZ, 0x1e, R41 ;  /* 0x0000001eff107819 */ /* 0x000fe40000001029 */
[----:B------:R-:W-:Y:S02]  /*3650*/  LEA.HI.X.SX32 R5, R28, UR5, 0x2, P1 ;  /* 0x000000051c057c11 */ /* 0x000fe400088f16ff */
[----:B------:R-:W-:-:S02]  /*3660*/  IADD3 R8, P0, PT, R8, UR4, RZ ;  /* 0x0000000408087c10 */ /* 0x000fc4000ff1e0ff */
[----:B------:R-:W-:Y:S01]  /*3670*/  LEA.HI.X.SX32 R13, R31, UR5, 0x2, P2 ;  /* 0x000000051f0d7c11 */ /* 0x000fe200090f16ff */
[----:B------:R-:W-:Y:S01]  /*3680*/  STG.E desc[UR6][R4.64], R18 ;  /* 0x0000001204007986 */ /* 0x000fe2000c101906 */
[----:B0-----:R-:W-:Y:S02]  /*3690*/  IADD3 R2, P1, PT, R33, UR4, RZ ;  /* 0x0000000421027c10 */ /* 0x001fe4000ff3e0ff */
[----:B------:R-:W-:Y:S01]  /*36a0*/  IADD3 R10, P2, PT, R9, UR4, RZ ;  /* 0x00000004090a7c10 */ /* 0x000fe2000ff5e0ff */
[----:B------:R-:W-:Y:S01]  /*36b0*/  STG.E desc[UR6][R12.64], R17 ;  /* 0x000000110c007986 */ /* 0x000fe2000c101906 */
[----:B------:R-:W-:Y:S02]  /*36c0*/  IADD3 R14, P3, PT, R16, UR4, RZ ;  /* 0x00000004100e7c10 */ /* 0x000fe4000ff7e0ff */
[----:B------:R-:W-:Y:S01]  /*36d0*/  LEA.HI.X.SX32 R9, R32, UR5, 0x2, P0 ;  /* 0x0000000520097c11 */ /* 0x000fe200080f16ff */
[----:B------:R-:W-:Y:S01]  /*36e0*/  STG.E desc[UR6][R6.64], R25 ;  /* 0x0000001906007986 */ /* 0x000fe2000c101906 */
[----:B------:R-:W-:-:S02]  /*36f0*/  LEA.HI.X.SX32 R3, R0, UR5, 0x2, P1 ;  /* 0x0000000500037c11 */ /* 0x000fc400088f16ff */
[----:B------:R-:W-:Y:S01]  /*3700*/  LEA.HI.X.SX32 R11, R34, UR5, 0x2, P2 ;  /* 0x00000005220b7c11 */ /* 0x000fe200090f16ff */
[----:B------:R-:W-:Y:S01]  /*3710*/  STG.E desc[UR6][R8.64], R22 ;  /* 0x0000001608007986 */ /* 0x000fe2000c101906 */
[----:B------:R-:W-:-:S03]  /*3720*/  LEA.HI.X.SX32 R15, R41, UR5, 0x2, P3 ;  /* 0x00000005290f7c11 */ /* 0x000fc600098f16ff */
[----:B------:R-:W-:Y:S04]  /*3730*/  STG.E desc[UR6][R2.64], R19 ;  /* 0x0000001302007986 */ /* 0x000fe8000c101906 */
[----:B------:R-:W-:Y:S04]  /*3740*/  STG.E desc[UR6][R10.64], R24 ;  /* 0x000000180a007986 */ /* 0x000fe8000c101906 */
[----:B------:R-:W-:Y:S01]  /*3750*/  STG.E desc[UR6][R14.64], R23 ;  /* 0x000000170e007986 */ /* 0x000fe2000c101906 */
[----:B------:R-:W-:Y:S05]  /*3760*/  EXIT ;  /* 0x000000000000794d */ /* 0x000fea0003800000 */
        .weak           $__internal_0_$__cuda_sm20_rcp_rn_f32_slowpath
        .type           $__internal_0_$__cuda_sm20_rcp_rn_f32_slowpath,@function
        .size           $__internal_0_$__cuda_sm20_rcp_rn_f32_slowpath,($__internal_1_$__cuda_sm20_sqrt_rn_f32_slowpath - $__internal_0_$__cuda_sm20_rcp_rn_f32_slowpath)
$__internal_0_$__cuda_sm20_rcp_rn_f32_slowpath:
[----:B------:R-:W-:Y:S01]  /*3770*/  SHF.L.U32 R2, R0, 0x1, RZ ;  /* 0x0000000100027819 */ /* 0x000fe200000006ff */
[----:B------:R-:W-:Y:S03]  /*3780*/  BSSY.RECONVERGENT B1, `(.L_x_16) ;  /* 0x0000030000017945 */ /* 0x000fe60003800200 */
[----:B------:R-:W-:-:S04]  /*3790*/  SHF.R.U32.HI R2, RZ, 0x18, R2 ;  /* 0x00000018ff027819 */ /* 0x000fc80000011602 */
[----:B------:R-:W-:-:S13]  /*37a0*/  ISETP.NE.U32.AND P0, PT, R2, RZ, PT ;  /* 0x000000ff0200720c */ /* 0x000fda0003f05070 */
[----:B------:R-:W-:Y:S05]  /*37b0*/  @P0 BRA `(.L_x_17) ;  /* 0x0000000000280947 */ /* 0x000fea0003800000 */
[----:B------:R-:W-:-:S04]  /*37c0*/  SHF.L.U32 R2, R0, 0x1, RZ ;  /* 0x0000000100027819 */ /* 0x000fc800000006ff */
[----:B------:R-:W-:-:S13]  /*37d0*/  ISETP.NE.AND P0, PT, R2, RZ, PT ;  /* 0x000000ff0200720c */ /* 0x000fda0003f05270 */
[----:B------:R-:W-:Y:S01]  /*37e0*/  @P0 FFMA R36, R0, 1.84467440737095516160e+19, RZ ;  /* 0x5f80000000240823 */ /* 0x000fe200000000ff */
[----:B------:R-:W-:Y:S08]  /*37f0*/  @!P0 MUFU.RCP R3, R0 ;  /* 0x0000000000038308 */ /* 0x000ff00000001000 */
[----:B------:R-:W0:Y:S02]  /*3800*/  @P0 MUFU.RCP R37, R36 ;  /* 0x0000002400250308 */ /* 0x000e240000001000 */
[----:B0-----:R-:W-:-:S04]  /*3810*/  @P0 FFMA R2, R36, R37, -1 ;  /* 0xbf80000024020423 */ /* 0x001fc80000000025 */
[----:B------:R-:W-:-:S04]  /*3820*/  @P0 FADD.FTZ R2, -R2, -RZ ;  /* 0x800000ff02020221 */ /* 0x000fc80000010100 */
[----:B------:R-:W-:-:S04]  /*3830*/  @P0 FFMA R2, R37, R2, R37 ;  /* 0x0000000225020223 */ /* 0x000fc80000000025 */
[----:B------:R-:W-:Y:S01]  /*3840*/  @P0 FFMA R3, R2, 1.84467440737095516160e+19, RZ ;  /* 0x5f80000002030823 */ /* 0x000fe200000000ff */
[----:B------:R-:W-:Y:S06]  /*3850*/  BRA `(.L_x_18) ;  /* 0x0000000000887947 */ /* 0x000fec0003800000 */
.L_x_17:
[----:B------:R-:W-:-:S04]  /*3860*/  IADD3 R3, PT, PT, R2, -0xfd, RZ ;  /* 0xffffff0302037810 */ /* 0x000fc80007ffe0ff */
[----:B------:R-:W-:-:S13]  /*3870*/  ISETP.GT.U32.AND P0, PT, R3, 0x1, PT ;  /* 0x000000010300780c */ /* 0x000fda0003f04070 */
[----:B------:R-:W-:Y:S05]  /*3880*/  @P0 BRA `(.L_x_19) ;  /* 0x0000000000780947 */ /* 0x000fea0003800000 */
[----:B------:R-:W-:Y:S01]  /*3890*/  LOP3.LUT R36, R0, 0x7fffff, RZ, 0xc0, !PT ;  /* 0x007fffff00247812 */ /* 0x000fe200078ec0ff */
[----:B------:R-:W-:-:S03]  /*38a0*/  HFMA2 R46, -RZ, RZ, 0, 1.78813934326171875e-07 ;  /* 0x00000003ff2e7431 */ /* 0x000fc600000001ff */
[----:B------:R-:W-:-:S04]  /*38b0*/  LOP3.LUT R36, R36, 0x3f800000, RZ, 0xfc, !PT ;  /* 0x3f80000024247812 */ /* 0x000fc800078efcff */
[----:B------:R-:W0:Y:S01]  /*38c0*/  MUFU.RCP R37, R36 ;  /* 0x0000002400257308 */ /* 0x000e220000001000 */
[----:B------:R-:W-:Y:S01]  /*38d0*/  SHF.L.U32 R53, R46, R3, RZ ;  /* 0x000000032e357219 */ /* 0x000fe200000006ff */
[----:B0-----:R-:W-:-:S04]  /*38e0*/  FFMA R38, R36, R37, -1 ;  /* 0xbf80000024267423 */ /* 0x001fc80000000025 */
[----:B------:R-:W-:-:S04]  /*38f0*/  FADD.FTZ R38, -R38, -RZ ;  /* 0x800000ff26267221 */ /* 0x000fc80000010100 */
[CCC-:B------:R-:W-:Y:S01]  /*3900*/  FFMA.RM R40, R37.reuse, R38.reuse, R37.reuse ;  /* 0x0000002625287223 */ /* 0x1c0fe20000004025 */
[----:B------:R-:W-:-:S04]  /*3910*/  FFMA.RP R51, R37, R38, R37 ;  /* 0x0000002625337223 */ /* 0x000fc80000008025 */
[C---:B------:R-:W-:Y:S02]  /*3920*/  LOP3.LUT R37, R40.reuse, 0x7fffff, RZ, 0xc0, !PT ;  /* 0x007fffff28257812 */ /* 0x040fe400078ec0ff */
[----:B------:R-:W-:Y:S02]  /*3930*/  FSETP.NEU.FTZ.AND P0, PT, R40, R51, PT ;  /* 0x000000332800720b */ /* 0x000fe40003f1d000 */
[----:B------:R-:W-:Y:S02]  /*3940*/  LOP3.LUT R38, R37, 0x800000, RZ, 0xfc, !PT ;  /* 0x0080000025267812 */ /* 0x000fe400078efcff */
[----:B------:R-:W-:Y:S02]  /*3950*/  SEL R37, RZ, 0xffffffff, !P0 ;  /* 0xffffffffff257807 */ /* 0x000fe40004000000 */
[----:B------:R-:W-:Y:S02]  /*3960*/  LOP3.LUT R36, R53, R38, RZ, 0xc0, !PT ;  /* 0x0000002635247212 */ /* 0x000fe400078ec0ff */
[----:B------:R-:W-:-:S02]  /*3970*/  IADD3 R37, PT, PT, -R37, RZ, RZ ;  /* 0x000000ff25257210 */ /* 0x000fc40007ffe1ff */
[-C--:B------:R-:W-:Y:S02]  /*3980*/  SHF.R.U32.HI R36, RZ, R3.reuse, R36 ;  /* 0x00000003ff247219 */ /* 0x080fe40000011624 */
[----:B------:R-:W-:Y:S02]  /*3990*/  LOP3.LUT P1, RZ, R37, R3, R38, 0xf8, !PT ;  /* 0x0000000325ff7212 */ /* 0x000fe4000782f826 */
[C---:B------:R-:W-:Y:S02]  /*39a0*/  LOP3.LUT P0, RZ, R36.reuse, 0x1, RZ, 0xc0, !PT ;  /* 0x0000000124ff7812 */ /* 0x040fe4000780c0ff */
[----:B------:R-:W-:-:S04]  /*39b0*/  LOP3.LUT P2, RZ, R36, 0x2, RZ, 0xc0, !PT ;  /* 0x0000000224ff7812 */ /* 0x000fc8000784c0ff */
[----:B------:R-:W-:Y:S02]  /*39c0*/  PLOP3.LUT P0, PT, P0, P1, P2, 0xe0, 0x0 ;  /* 0x000000000000781c */ /* 0x000fe40000703c20 */
[----:B------:R-:W-:Y:S02]  /*39d0*/  LOP3.LUT P1, RZ, R0, 0x7fffff, RZ, 0xc0, !PT ;  /* 0x007fffff00ff7812 */ /* 0x000fe4000782c0ff */
[----:B------:R-:W-:-:S04]  /*39e0*/  SEL R3, RZ, 0x1, !P0 ;  /* 0x00000001ff037807 */ /* 0x000fc80004000000 */
[----:B------:R-:W-:-:S04]  /*39f0*/  IADD3 R3, PT, PT, -R3, RZ, RZ ;  /* 0x000000ff03037210 */ /* 0x000fc80007ffe1ff */
[----:B------:R-:W-:Y:S02]  /*3a00*/  ISETP.GE.AND P0, PT, R3, RZ, PT ;  /* 0x000000ff0300720c */ /* 0x000fe40003f06270 */
[----:B------:R-:W-:-:S04]  /*3a10*/  IADD3 R3, PT, PT, R2, -0xfc, RZ ;  /* 0xffffff0402037810 */ /* 0x000fc80007ffe0ff */
[----:B------:R-:W-:-:S07]  /*3a20*/  SHF.R.U32.HI R3, RZ, R3, R38 ;  /* 0x00000003ff037219 */ /* 0x000fce0000011626 */
[----:B------:R-:W-:-:S04]  /*3a30*/  @!P0 IADD3 R3, PT, PT, R3, 0x1, RZ ;  /* 0x0000000103038810 */ /* 0x000fc80007ffe0ff */
[----:B------:R-:W-:-:S04]  /*3a40*/  @!P1 SHF.L.U32 R3, R3, 0x1, RZ ;  /* 0x0000000103039819 */ /* 0x000fc800000006ff */
[----:B------:R-:W-:Y:S01]  /*3a50*/  LOP3.LUT R3, R3, 0x80000000, R0, 0xf8, !PT ;  /* 0x8000000003037812 */ /* 0x000fe200078ef800 */
[----:B------:R-:W-:Y:S06]  /*3a60*/  BRA `(.L_x_18) ;  /* 0x0000000000047947 */ /* 0x000fec0003800000 */
.L_x_19:
[----:B------:R0:W1:Y:S02]  /*3a70*/  MUFU.RCP R3, R0 ;  /* 0x0000000000037308 */ /* 0x0000640000001000 */
.L_x_18:
[----:B------:R-:W-:Y:S05]  /*3a80*/  BSYNC.RECONVERGENT B1 ;  /* 0x0000000000017941 */ /* 0x000fea0003800200 */
.L_x_16:
[----:B01----:R-:W-:Y:S01]  /*3a90*/  MOV R0, R3 ;  /* 0x0000000300007202 */ /* 0x003fe20000000f00 */
[----:B------:R-:W-:Y:S01]  /*3aa0*/  HFMA2 R3, -RZ, RZ, 0, 0 ;  /* 0x00000000ff037431 */ /* 0x000fe200000001ff */
[----:B------:R-:W-:-:S04]  /*3ab0*/  MOV R2, R34 ;  /* 0x0000002200027202 */ /* 0x000fc80000000f00 */
[----:B------:R-:W-:Y:S05]  /*3ac0*/  RET.REL.NODEC R2 `(_Z10update_topPfS_S_S_fmi) ;  /* 0xffffffc4024c7950 */ /* 0x000fea0003c3ffff */
        .weak           $__internal_1_$__cuda_sm20_sqrt_rn_f32_slowpath
        .type           $__internal_1_$__cuda_sm20_sqrt_rn_f32_slowpath,@function
        .size           $__internal_1_$__cuda_sm20_sqrt_rn_f32_slowpath,(.L_x_81 - $__internal_1_$__cuda_sm20_sqrt_rn_f32_slowpath)
$__internal_1_$__cuda_sm20_sqrt_rn_f32_slowpath:
[----:B------:R-:W-:-:S13]  /*3ad0*/  LOP3.LUT P0, RZ, R0, 0x7fffffff, RZ, 0xc0, !PT ;  /* 0x7fffffff00ff7812 */ /* 0x000fda000780c0ff */
[----:B------:R-:W-:Y:S01]  /*3ae0*/  @!P0 MOV R2, R0 ;  /* 0x0000000000028202 */ /* 0x000fe20000000f00 */
[----:B------:R-:W-:Y:S06]  /*3af0*/  @!P0 BRA `(.L_x_20) ;  /* 0x0000000000408947 */ /* 0x000fec0003800000 */
[----:B------:R-:W-:-:S13]  /*3b00*/  FSETP.GEU.FTZ.AND P0, PT, R0, RZ, PT ;  /* 0x000000ff0000720b */ /* 0x000fda0003f1e000 */
[----:B------:R-:W-:Y:S01]  /*3b10*/  @!P0 MOV R2, 0x7fffffff ;  /* 0x7fffffff00028802 */ /* 0x000fe20000000f00 */
[----:B------:R-:W-:Y:S06]  /*3b20*/  @!P0 BRA `(.L_x_20) ;  /* 0x0000000000348947 */ /* 0x000fec0003800000 */
[----:B------:R-:W-:-:S13]  /*3b30*/  FSETP.GTU.FTZ.AND P0, PT, |R0|, +INF , PT ;  /* 0x7f8000000000780b */ /* 0x000fda0003f1c200 */
[----:B------:R-:W-:Y:S01]  /*3b40*/  @P0 FADD.FTZ R2, R0, 1 ;  /* 0x3f80000000020421 */ /* 0x000fe20000010000 */
[----:B------:R-:W-:Y:S06]  /*3b50*/  @P0 BRA `(.L_x_20) ;  /* 0x0000000000280947 */ /* 0x000fec0003800000 */
[----:B------:R-:W-:-:S13]  /*3b60*/  FSETP.NEU.FTZ.AND P0, PT, |R0|, +INF , PT ;  /* 0x7f8000000000780b */ /* 0x000fda0003f1d200 */
[----:B------:R-:W-:-:S04]  /*3b70*/  @P0 FFMA R3, R0, 1.84467440737095516160e+19, RZ ;  /* 0x5f80000000030823 */ /* 0x000fc800000000ff */
[----:B------:R-:W0:Y:S02]  /*3b80*/  @P0 MUFU.RSQ R2, R3 ;  /* 0x0000000300020308 */ /* 0x000e240000001400 */
[----:B0-----:R-:W-:Y:S01]  /*3b90*/  @P0 FMUL.FTZ R12, R3, R2 ;  /* 0x00000002030c0220 */ /* 0x001fe20000410000 */
[----:B------:R-:W-:Y:S01]  /*3ba0*/  @P0 FMUL.FTZ R36, R2, 0.5 ;  /* 0x3f00000002240820 */ /* 0x000fe20000410000 */
[----:B------:R-:W-:Y:S02]  /*3bb0*/  @!P0 MOV R2, R0 ;  /* 0x0000000000028202 */ /* 0x000fe40000000f00 */
[----:B------:R-:W-:-:S04]  /*3bc0*/  @P0 FADD.FTZ R34, -R12, -RZ ;  /* 0x800000ff0c220221 */ /* 0x000fc80000010100 */
[----:B------:R-:W-:-:S04]  /*3bd0*/  @P0 FFMA R35, R12, R34, R3 ;  /* 0x000000220c230223 */ /* 0x000fc80000000003 */
[----:B------:R-:W-:-:S04]  /*3be0*/  @P0 FFMA R35, R35, R36, R12 ;  /* 0x0000002423230223 */ /* 0x000fc8000000000c */
[----:B------:R-:W-:-:S07]  /*3bf0*/  @P0 FMUL.FTZ R2, R35, 2.3283064365386962891e-10 ;  /* 0x2f80000023020820 */ /* 0x000fce0000410000 */
.L_x_20:
[----:B------:R-:W-:Y:S01]  /*3c00*/  HFMA2 R3, -RZ, RZ, 0, 0 ;  /* 0x00000000ff037431 */ /* 0x000fe200000001ff */
[----:B------:R-:W-:Y:S02]  /*3c10*/  MOV R12, R2 ;  /* 0x00000002000c7202 */ /* 0x000fe40000000f00 */
[----:B------:R-:W-:-:S04]  /*3c20*/  MOV R2, R37 ;  /* 0x0000002500027202 */ /* 0x000fc80000000f00 */
[----:B------:R-:W-:Y:S05]  /*3c30*/  RET.REL.NODEC R2 `(_Z10update_topPfS_S_S_fmi) ;  /* 0xffffffc002f07950 */ /* 0x000fea0003c3ffff */
.L_x_21:
        /* <DEDUP_REMOVED lines=12> */
.L_x_81:


//--------------------- .text._Z13update_bottomPfS_S_S_fmi --------------------------
	.section	.text._Z13update_bottomPfS_S_S_fmi,"ax",@progbits
	.align	128
        .global         _Z13update_bottomPfS_S_S_fmi
        .type           _Z13update_bottomPfS_S_S_fmi,@function
        .size           _Z13update_bottomPfS_S_S_fmi,(.L_x_83 - _Z13update_bottomPfS_S_S_fmi)
        .other          _Z13update_bottomPfS_S_S_fmi,@"STO_CUDA_ENTRY STV_DEFAULT"
_Z13update_bottomPfS_S_S_fmi:
.text._Z13update_bottomPfS_S_S_fmi:
[----:B------:R-:W-:Y:S01]  /*0000*/  LDC R1, c[0x0][0x37c] ;  /* 0x0000df00ff017b82 */ /* 0x000fe20000000800 */
[----:B------:R-:W0:Y:S07]  /*0010*/  S2R R0, SR_TID.X ;  /* 0x0000000000007919 */ /* 0x000e2e0000002100 */
[----:B------:R-:W0:Y:S01]  /*0020*/  S2UR UR6, SR_CTAID.X ;  /* 0x00000000000679c3 */ /* 0x000e220000002500 */
[----:B------:R-:W1:Y:S01]  /*0030*/  LDCU UR11, c[0x0][0x3a8] ;  /* 0x00007500ff0b77ac */ /* 0x000e620008000800 */
[----:B------:R-:W-:Y:S01]  /*0040*/  IADD3 R25, P1, PT, RZ, RZ, RZ ;  /* 0x000000ffff197210 */ /* 0x000fe20007f3e0ff */
[----:B------:R-:W2:Y:S01]  /*0050*/  S2R R6, SR_TID.Y ;  /* 0x0000000000067919 */ /* 0x000ea20000002200 */
[----:B------:R-:W3:Y:S04]  /*0060*/  LDCU.64 UR12, c[0x0][0x380] ;  /* 0x00007000ff0c77ac */ /* 0x000ee80008000a00 */
[----:B------:R-:W0:Y:S01]  /*0070*/  LDC R9, c[0x0][0x360] ;  /* 0x0000d800ff097b82 */ /* 0x000e220000000800 */
[----:B------:R-:W4:Y:S01]  /*0080*/  LDCU.128 UR16, c[0x0][0x390] ;  /* 0x00007200ff1077ac */ /* 0x000f220008000c00 */
[----:B------:R-:W4:Y:S06]  /*0090*/  LDCU.64 UR4, c[0x0][0x358] ;  /* 0x00006b00ff0477ac */ /* 0x000f2c0008000a00 */
[----:B------:R-:W2:Y:S01]  /*00a0*/  S2UR UR7, SR_CTAID.Y ;  /* 0x00000000000779c3 */ /* 0x000ea20000002600 */
[----:B-1----:R-:W-:-:S07]  /*00b0*/  USHF.L.U32 UR10, UR11, 0x2, URZ ;  /* 0x000000020b0a7899 */ /* 0x002fce00080006ff */
[----:B------:R-:W2:Y:S01]  /*00c0*/  LDC R3, c[0x0][0x364] ;  /* 0x0000d900ff037b82 */ /* 0x000ea20000000800 */
[----:B0-----:R-:W-:-:S05]  /*00d0*/  IMAD R9, R9, UR6, R0 ;  /* 0x0000000609097c24 */ /* 0x001fca000f8e0200 */
[C---:B------:R-:W-:Y:S02]  /*00e0*/  VIMNMX R2, PT, PT, R9.reuse, 0x2, PT ;  /* 0x0000000209027848 */ /* 0x040fe40003fe0100 */
[----:B------:R-:W-:-:S04]  /*00f0*/  VIMNMX R31, PT, PT, R9, 0x1, !PT ;  /* 0x00000001091f7848 */ /* 0x000fc80007fe0100 */
[----:B------:R-:W-:Y:S01]  /*0100*/  IADD3 R31, PT, PT, R31, -0x1, RZ ;  /* 0xffffffff1f1f7810 */ /* 0x000fe20007ffe0ff */
[----:B--2---:R-:W-:Y:S01]  /*0110*/  IMAD R6, R3, UR7, R6 ;  /* 0x0000000703067c24 */ /* 0x004fe2000f8e0206 */
[----:B------:R-:W-:-:S04]  /*0120*/  IADD3 R3, PT, PT, R2, 0x1, RZ ;  /* 0x0000000102037810 */ /* 0x000fc80007ffe0ff */
[C---:B------:R-:W-:Y:S02]  /*0130*/  IADD3 R36, PT, PT, R6.reuse, 0xc, RZ ;  /* 0x0000000c06247810 */ /* 0x040fe40007ffe0ff */
[C---:B------:R-:W-:Y:S02]  /*0140*/  VIMNMX.U32 R30, PT, PT, R6.reuse, 0x1, !PT ;  /* 0x00000001061e7848 */ /* 0x040fe40007fe0000 */
[----:B------:R-:W-:Y:S01]  /*0150*/  VIMNMX.U32 R19, PT, PT, R6, 0x2, PT ;  /* 0x0000000206137848 */ /* 0x000fe20003fe0000 */
[----:B------:R-:W-:Y:S01]  /*0160*/  IMAD R5, R36, UR11, R3 ;  /* 0x0000000b24057c24 */ /* 0x000fe2000f8e0203 */
[C---:B------:R-:W-:Y:S02]  /*0170*/  IADD3 R40, PT, PT, R6.reuse, 0x28, RZ ;  /* 0x0000002806287810 */ /* 0x040fe40007ffe0ff */
[----:B------:R-:W-:Y:S02]  /*0180*/  IADD3 R18, PT, PT, R6, 0xcc, RZ ;  /* 0x000000cc06127810 */ /* 0x000fe40007ffe0ff */
[----:B------:R-:W-:Y:S01]  /*0190*/  IADD3 R10, PT, PT, R30, 0x17, RZ ;  /* 0x000000171e0a7810 */ /* 0x000fe20007ffe0ff */
[----:B------:R-:W-:Y:S01]  /*01a0*/  IMAD R11, R40, UR11, R31 ;  /* 0x0000000b280b7c24 */ /* 0x000fe2000f8e021f */
[----:B------:R-:W-:Y:S01]  /*01b0*/  IADD3 R4, PT, PT, R19, 0x1d, RZ ;  /* 0x0000001d13047810 */ /* 0x000fe20007ffe0ff */
[--C-:B------:R-:W-:Y:S01]  /*01c0*/  IMAD R18, R18, UR11, R3.reuse ;  /* 0x0000000b12127c24 */ /* 0x100fe2000f8e0203 */
[----:B------:R-:W-:Y:S01]  /*01d0*/  IADD3 R2, PT, PT, R6, 0x24, RZ ;  /* 0x0000002406027810 */ /* 0x000fe20007ffe0ff */
[--C-:B------:R-:W-:Y:S01]  /*01e0*/  IMAD R10, R10, UR11, R3.reuse ;  /* 0x0000000b0a0a7c24 */ /* 0x100fe2000f8e0203 */
[----:B------:R-:W-:Y:S01]  /*01f0*/  IADD3 R34, PT, PT, R6, 0x30, RZ ;  /* 0x0000003006227810 */ /* 0x000fe20007ffe0ff */
[----:B------:R-:W-:Y:S01]  /*0200*/  IMAD R4, R4, UR11, R3 ;  /* 0x0000000b04047c24 */ /* 0x000fe2000f8e0203 */
[----:B------:R-:W-:Y:S01]  /*0210*/  SHF.R.S64 R14, RZ, 0x1e, R5 ;  /* 0x0000001eff0e7819 */ /* 0x000fe20000001005 */
[----:B------:R-:W-:Y:S01]  /*0220*/  IMAD R7, R2, UR11, R9 ;  /* 0x0000000b02077c24 */ /* 0x000fe2000f8e0209 */
[----:B------:R-:W-:Y:S01]  /*0230*/  SHF.R.S64 R16, RZ, 0x1e, R11 ;  /* 0x0000001eff107819 */ /* 0x000fe2000000100b */
[----:B------:R-:W-:Y:S01]  /*0240*/  IMAD R3, R34, UR11, R3 ;  /* 0x0000000b22037c24 */ /* 0x000fe2000f8e0203 */
[----:B---3--:R-:W-:Y:S01]  /*0250*/  IADD3 R14, P0, PT, R14, UR12, RZ ;  /* 0x0000000c0e0e7c10 */ /* 0x008fe2000ff1e0ff */
[----:B------:R-:W-:Y:S01]  /*0260*/  IMAD R2, R6, UR11, R31 ;  /* 0x0000000b06027c24 */ /* 0x000fe2000f8e021f */
[----:B------:R-:W-:-:S02]  /*0270*/  SHF.R.S32.HI R8, RZ, 0x1f, R7 ;  /* 0x0000001fff087819 */ /* 0x000fc40000011407 */
[----:B------:R-:W-:Y:S02]  /*0280*/  LEA.HI.X.SX32 R15, R5, UR13, 0x2, P0 ;  /* 0x0000000d050f7c11 */ /* 0x000fe400080f16ff */
[----:B------:R-:W-:Y:S02]  /*0290*/  SHF.R.S64 R20, RZ, 0x1e, R3 ;  /* 0x0000001eff147819 */ /* 0x000fe40000001003 */
[----:B----4-:R-:W-:Y:S01]  /*02a0*/  IADD3 R16, P3, PT, R16, UR18, RZ ;  /* 0x0000001210107c10 */ /* 0x010fe2000ff7e0ff */
[----:B------:R0:W5:Y:S01]  /*02b0*/  LDG.E R45, desc[UR4][R14.64] ;  /* 0x000000040e2d7981 */ /* 0x000162000c1e1900 */
[----:B------:R-:W-:Y:S02]  /*02c0*/  IADD3 R24, PT, PT, R30, 0x13, RZ ;  /* 0x000000131e187810 */ /* 0x000fe40007ffe0ff */
[----:B------:R-:W-:Y:S02]  /*02d0*/  SHF.L.U64.HI R8, R7, 0x2, R8 ;  /* 0x0000000207087819 */ /* 0x000fe40000010208 */
[----:B------:R-:W-:-:S02]  /*02e0*/  IADD3 R20, P2, PT, R20, UR18, RZ ;  /* 0x0000001214147c10 */ /* 0x000fc4000ff5e0ff */
[----:B------:R-:W-:Y:S01]  /*02f0*/  LEA.HI.X.SX32 R17, R11, UR19, 0x2, P3 ;  /* 0x000000130b117c11 */ /* 0x000fe200098f16ff */
[----:B------:R-:W-:Y:S01]  /*0300*/  IMAD R11, R24, UR11, R31 ;  /* 0x0000000b180b7c24 */ /* 0x000fe2000f8e021f */
[----:B------:R-:W-:Y:S02]  /*0310*/  SHF.L.U32 R7, R7, 0x2, RZ ;  /* 0x0000000207077819 */ /* 0x000fe400000006ff */
[----:B0-----:R-:W-:Y:S01]  /*0320*/  IADD3 R14, PT, PT, R30, -0x1, RZ ;  /* 0xffffffff1e0e7810 */ /* 0x001fe20007ffe0ff */
[----:B------:R-:W-:Y:S01]  /*0330*/  USHF.L.U32 UR9, UR11, 0x3, URZ ;  /* 0x000000030b097899 */ /* 0x000fe200080006ff */
[----:B------:R-:W-:Y:S01]  /*0340*/  LEA.HI.X.SX32 R21, R3, UR19, 0x2, P2 ;  /* 0x0000001303157c11 */ /* 0x000fe200090f16ff */
[----:B------:R-:W5:Y:S01]  /*0350*/  LDG.E R13, desc[UR4][R16.64] ;  /* 0x00000004100d7981 */ /* 0x000f62000c1e1900 */
[----:B------:R-:W-:Y:S01]  /*0360*/  IADD3 R22, P0, PT, R7, UR18, RZ ;  /* 0x0000001207167c10 */ /* 0x000fe2000ff1e0ff */
[----:B------:R-:W-:Y:S01]  /*0370*/  IMAD R14, R14, UR11, R9 ;  /* 0x0000000b0e0e7c24 */ /* 0x000fe2000f8e0209 */
[----:B------:R-:W-:Y:S01]  /*0380*/  IADD3 R24, PT, PT, R6, 0xb4, RZ ;  /* 0x000000b406187810 */ /* 0x000fe20007ffe0ff */
[----:B------:R0:W5:Y:S01]  /*0390*/  LDG.E R12, desc[UR4][R20.64] ;  /* 0x00000004140c7981 */ /* 0x000162000c1e1900 */
[----:B------:R-:W-:-:S02]  /*03a0*/  IADD3.X R2, PT, PT, R2, UR10, RZ, P1, !PT ;  /* 0x0000000a02027c10 */ /* 0x000fc40008ffe4ff */
[----:B------:R-:W-:Y:S01]  /*03b0*/  SHF.R.S64 R26, RZ, 0x1e, R11 ;  /* 0x0000001eff1a7819 */ /* 0x000fe2000000100b */
[----:B------:R-:W-:Y:S01]  /*03c0*/  IMAD R5, R24, UR11, R31 ;  /* 0x0000000b18057c24 */ /* 0x000fe2000f8e021f */
[----:B------:R-:W-:Y:S02]  /*03d0*/  IADD3.X R23, PT, PT, R8, UR19, RZ, P0, !PT ;  /* 0x0000001308177c10 */ /* 0x000fe400087fe4ff */
[----:B------:R-:W-:Y:S02]  /*03e0*/  SHF.R.S64 R38, R25, 0x1e, R2 ;  /* 0x0000001e19267819 */ /* 0x000fe40000001002 */
[----:B------:R-:W-:Y:S01]  /*03f0*/  IADD3 R26, P0, PT, R26, UR12, RZ ;  /* 0x0000000c1a1a7c10 */ /* 0x000fe2000ff1e0ff */
[----:B------:R-:W-:Y:S01]  /*0400*/  USHF.L.U32 UR8, UR11, 0x4, URZ ;  /* 0x000000040b087899 */ /* 0x000fe200080006ff */
[----:B0-----:R-:W-:Y:S01]  /*0410*/  SHF.R.S64 R20, RZ, 0x1e, R10 ;  /* 0x0000001eff147819 */ /* 0x001fe2000000100a */
[----:B------:R-:W-:Y:S01]  /*0420*/  USHF.L.U32 UR7, UR11, 0x5, URZ ;  /* 0x000000050b077899 */ /* 0x000fe200080006ff */
[----:B------:R-:W-:Y:S01]  /*0430*/  IADD3.X R24, PT, PT, R14, UR9, RZ, P1, !PT ;  /* 0x000000090e187c10 */ /* 0x000fe20008ffe4ff */
[----:B------:R-:W5:Y:S01]  /*0440*/  LDG.E R22, desc[UR4][R22.64] ;  /* 0x0000000416167981 */ /* 0x000f62000c1e1900 */
[----:B------:R-:W-:-:S02]  /*0450*/  IADD3 R38, P3, PT, R38, UR12, RZ ;  /* 0x0000000c26267c10 */ /* 0x000fc4000ff7e0ff */
[----:B------:R-:W-:Y:S02]  /*0460*/  IADD3 R16, PT, PT, R19, 0x1, RZ ;  /* 0x0000000113107810 */ /* 0x000fe40007ffe0ff */
[----:B------:R-:W-:Y:S02]  /*0470*/  IADD3 R20, P2, PT, R20, UR12, RZ ;  /* 0x0000000c14147c10 */ /* 0x000fe4000ff5e0ff */
[----:B------:R-:W-:Y:S02]  /*0480*/  LEA.HI.X.SX32 R27, R11, UR13, 0x2, P0 ;  /* 0x0000000d0b1b7c11 */ /* 0x000fe400080f16ff */
[----:B------:R-:W-:Y:S01]  /*0490*/  SHF.R.S64 R11, R25, 0x1e, R24 ;  /* 0x0000001e190b7819 */ /* 0x000fe20000001018 */
[----:B------:R-:W-:Y:S01]  /*04a0*/  IMAD R32, R16, UR11, R9 ;  /* 0x0000000b10207c24 */ /* 0x000fe2000f8e0209 */
[----:B------:R-:W-:Y:S02]  /*04b0*/  LEA.HI.X.SX32 R39, R2, UR13, 0x2, P3 ;  /* 0x0000000d02277c11 */ /* 0x000fe400098f16ff */
[----:B------:R-:W-:Y:S01]  /*04c0*/  SHF.R.S64 R14, RZ, 0x1e, R4 ;  /* 0x0000001eff0e7819 */ /* 0x000fe20000001004 */
[----:B------:R-:W0:Y:S01]  /*04d0*/  LDC.64 R2, c[0x0][0x380] ;  /* 0x0000e000ff027b82 */ /* 0x000e220000000a00 */
[----:B------:R-:W-:Y:S01]  /*04e0*/  LEA.HI.X.SX32 R21, R10, UR13, 0x2, P2 ;  /* 0x0000000d0a157c11 */ /* 0x000fe200090f16ff */
[----:B------:R-:W-:Y:S01]  /*04f0*/  IMAD R31, R16, UR11, R31 ;  /* 0x0000000b101f7c24 */ /* 0x000fe2000f8e021f */
[----:B------:R-:W-:Y:S01]  /*0500*/  IADD3 R10, P0, PT, R11, UR12, RZ ;  /* 0x0000000c0b0a7c10 */ /* 0x000fe2000ff1e0ff */
[----:B------:R1:W5:Y:S01]  /*0510*/  LDG.E R17, desc[UR4][R26.64] ;  /* 0x000000041a117981 */ /* 0x000362000c1e1900 */
[----:B------:R-:W-:-:S02]  /*0520*/  IADD3 R14, P3, PT, R14, UR12, RZ ;  /* 0x0000000c0e0e7c10 */ /* 0x000fc4000ff7e0ff */
[----:B------:R-:W-:Y:S01]  /*0530*/  LEA.HI.X.SX32 R11, R24, UR13, 0x2, P0 ;  /* 0x0000000d180b7c11 */ /* 0x000fe200080f16ff */
[--C-:B------:R-:W-:Y:S01]  /*0540*/  IMAD R37, R6, UR11, R9.reuse ;  /* 0x0000000b06257c24 */ /* 0x100fe2000f8e0209 */
[----:B------:R-:W-:Y:S01]  /*0550*/  IADD3.X R32, PT, PT, R32, UR8, RZ, P1, !PT ;  /* 0x0000000820207c10 */ /* 0x000fe20008ffe4ff */
[----:B------:R-:W5:Y:S01]  /*0560*/  LDG.E R38, desc[UR4][R38.64] ;  /* 0x0000000426267981 */ /* 0x000f62000c1e1900 */
[----:B------:R-:W-:Y:S02]  /*0570*/  IADD3 R24, PT, PT, R30, 0x2b, RZ ;  /* 0x0000002b1e187810 */ /* 0x000fe40007ffe0ff */
[----:B------:R-:W-:Y:S01]  /*0580*/  LEA.HI.X.SX32 R15, R4, UR13, 0x2, P3 ;  /* 0x0000000d040f7c11 */ /* 0x000fe200098f16ff */
[----:B------:R-:W5:Y:S01]  /*0590*/  LDG.E R23, desc[UR4][R10.64] ;  /* 0x000000040a177981 */ /* 0x000f62000c1e1900 */
[----:B------:R-:W-:Y:S01]  /*05a0*/  SHF.R.S64 R28, R25, 0x1e, R32 ;  /* 0x0000001e191c7819 */ /* 0x000fe20000001020 */
[----:B------:R-:W-:Y:S01]  /*05b0*/  IMAD R33, R24, UR11, R9 ;  /* 0x0000000b18217c24 */ /* 0x000fe2000f8e0209 */
[----:B-1----:R-:W-:Y:S01]  /*05c0*/  IADD3 R26, PT, PT, R19, 0x35, RZ ;  /* 0x00000035131a7810 */ /* 0x002fe20007ffe0ff */
[----:B------:R1:W5:Y:S01]  /*05d0*/  LDG.E R16, desc[UR4][R14.64] ;  /* 0x000000040e107981 */ /* 0x000362000c1e1900 */
[----:B------:R-:W-:-:S03]  /*05e0*/  IADD3 R28, P0, PT, R28, UR12, RZ ;  /* 0x0000000c1c1c7c10 */ /* 0x000fc6000ff1e0ff */
[----:B------:R2:W5:Y:S01]  /*05f0*/  LDG.E R4, desc[UR4][R20.64] ;  /* 0x0000000414047981 */ /* 0x000562000c1e1900 */
[----:B------:R-:W-:Y:S02]  /*0600*/  LEA.HI.X.SX32 R29, R32, UR13, 0x2, P0 ;  /* 0x0000000d201d7c11 */ /* 0x000fe400080f16ff */
[----:B------:R-:W-:Y:S02]  /*0610*/  IADD3.X R32, PT, PT, R31, UR7, RZ, P1, !PT ;  /* 0x000000071f207c10 */ /* 0x000fe40008ffe4ff */
[----:B-1----:R-:W-:Y:S01]  /*0620*/  SHF.R.S64 R14, RZ, 0x1e, R33 ;  /* 0x0000001eff0e7819 */ /* 0x002fe20000001021 */
[----:B------:R1:W5:Y:S03]  /*0630*/  LDG.E R24, desc[UR4][R28.64] ;  /* 0x000000041c187981 */ /* 0x000366000c1e1900 */
[----:B------:R-:W-:Y:S01]  /*0640*/  IADD3 R10, P0, PT, R14, UR18, RZ ;  /* 0x000000120e0a7c10 */ /* 0x000fe2000ff1e0ff */
[----:B--2---:R-:W-:Y:S01]  /*0650*/  IMAD R20, R26, UR11, R9 ;  /* 0x0000000b1a147c24 */ /* 0x004fe2000f8e0209 */
[----:B------:R-:W-:-:S02]  /*0660*/  IADD3 R14, PT, PT, R6, 0xa8, RZ ;  /* 0x000000a8060e7810 */ /* 0x000fc40007ffe0ff */
[----:B------:R-:W-:Y:S01]  /*0670*/  SHF.R.S64 R15, R25, 0x1e, R32 ;  /* 0x0000001e190f7819 */ /* 0x000fe20000001020 */
[----:B0-----:R-:W-:Y:S01]  /*0680*/  IMAD.WIDE R26, R37, 0x4, R2 ;  /* 0x00000004251a7825 */ /* 0x001fe200078e0202 */
[----:B------:R-:W-:Y:S02]  /*0690*/  SHF.R.S64 R2, RZ, 0x1e, R20 ;  /* 0x0000001eff027819 */ /* 0x000fe40000001014 */
[----:B------:R-:W-:Y:S01]  /*06a0*/  LEA.HI.X.SX32 R11, R33, UR19, 0x2, P0 ;  /* 0x00000013210b7c11 */ /* 0x000fe200080f16ff */
[----:B-1----:R-:W-:Y:S01]  /*06b0*/  IMAD R29, R14, UR11, R9 ;  /* 0x0000000b0e1d7c24 */ /* 0x002fe2000f8e0209 */
[----:B------:R-:W-:Y:S01]  /*06c0*/  IADD3 R14, P0, PT, R15, UR12, RZ ;  /* 0x0000000c0f0e7c10 */ /* 0x000fe2000ff1e0ff */
[----:B------:R-:W5:Y:S01]  /*06d0*/  LDG.E R35, desc[UR4][R26.64] ;  /* 0x000000041a237981 */ /* 0x000f62000c1e1900 */
[----:B------:R-:W-:Y:S01]  /*06e0*/  IADD3 R30, PT, PT, R30, 0xbf, RZ ;  /* 0x000000bf1e1e7810 */ /* 0x000fe20007ffe0ff */
[----:B------:R-:W0:Y:S01]  /*06f0*/  LDCU UR12, c[0x0][0x3b0] ;  /* 0x00007600ff0c77ac */ /* 0x000e220008000800 */
[----:B------:R-:W-:-:S02]  /*0700*/  IADD3 R2, P2, PT, R2, UR18, RZ ;  /* 0x0000001202027c10 */ /* 0x000fc4000ff5e0ff */
[----:B------:R-:W-:Y:S02]  /*0710*/  LEA.HI.X.SX32 R15, R32, UR13, 0x2, P0 ;  /* 0x0000000d200f7c11 */ /* 0x000fe400080f16ff */
[----:B------:R-:W-:Y:S01]  /*0720*/  IADD3 R28, PT, PT, R19, 0xd9, RZ ;  /* 0x000000d9131c7810 */ /* 0x000fe20007ffe0ff */
[----:B------:R-:W-:Y:S01]  /*0730*/  IMAD R19, R30, UR11, R9 ;  /* 0x0000000b1e137c24 */ /* 0x000fe2000f8e0209 */
[----:B------:R-:W-:Y:S01]  /*0740*/  SHF.R.S64 R32, RZ, 0x1e, R29 ;  /* 0x0000001eff207819 */ /* 0x000fe2000000101d */
[----:B------:R-:W5:Y:S01]  /*0750*/  LDG.E R14, desc[UR4][R14.64] ;  /* 0x000000040e0e7981 */ /* 0x000f62000c1e1900 */
[----:B------:R-:W-:Y:S02]  /*0760*/  LEA.HI.X.SX32 R3, R20, UR19, 0x2, P2 ;  /* 0x0000001314037c11 */ /* 0x000fe400090f16ff */
[----:B------:R-:W-:Y:S01]  /*0770*/  IADD3 R32, P0, PT, R32, UR16, RZ ;  /* 0x0000001020207c10 */ /* 0x000fe2000ff1e0ff */
[----:B------:R1:W5:Y:S01]  /*0780*/  LDG.E R20, desc[UR4][R10.64] ;  /* 0x000000040a147981 */ /* 0x000362000c1e1900 */
[----:B------:R-:W-:-:S02]  /*0790*/  SHF.R.S64 R31, RZ, 0x1e, R5 ;  /* 0x0000001eff1f7819 */ /* 0x000fc40000001005 */
[----:B------:R-:W-:Y:S01]  /*07a0*/  LEA.HI.X.SX32 R33, R29, UR17, 0x2, P0 ;  /* 0x000000111d217c11 */ /* 0x000fe200080f16ff */
[----:B------:R2:W5:Y:S01]  /*07b0*/  LDG.E R21, desc[UR4][R2.64] ;  /* 0x0000000402157981 */ /* 0x000562000c1e1900 */
[----:B------:R-:W-:Y:S01]  /*07c0*/  IADD3 R30, P2, PT, R31, UR16, RZ ;  /* 0x000000101f1e7c10 */ /* 0x000fe2000ff5e0ff */
[----:B-1----:R-:W-:Y:S01]  /*07d0*/  IMAD R10, R28, UR11, R9 ;  /* 0x0000000b1c0a7c24 */ /* 0x002fe2000f8e0209 */
[----:B------:R-:W-:Y:S02]  /*07e0*/  SHF.R.S64 R28, RZ, 0x1e, R19 ;  /* 0x0000001eff1c7819 */ /* 0x000fe40000001013 */
[----:B--2---:R-:W-:Y:S02]  /*07f0*/  SHF.R.S64 R2, RZ, 0x1e, R18 ;  /* 0x0000001eff027819 */ /* 0x004fe40000001012 */
[----:B------:R-:W-:Y:S02]  /*0800*/  IADD3 R28, P0, PT, R28, UR16, RZ ;  /* 0x000000101c1c7c10 */ /* 0x000fe4000ff1e0ff */
[----:B------:R-:W-:-:S02]  /*0810*/  SHF.R.S64 R26, RZ, 0x1e, R10 ;  /* 0x0000001eff1a7819 */ /* 0x000fc4000000100a */
[----:B------:R-:W-:Y:S02]  /*0820*/  LEA.HI.X.SX32 R31, R5, UR17, 0x2, P2 ;  /* 0x00000011051f7c11 */ /* 0x000fe400090f16ff */
[----:B------:R-:W-:Y:S01]  /*0830*/  LEA.HI.X.SX32 R29, R19, UR17, 0x2, P0 ;  /* 0x00000011131d7c11 */ /* 0x000fe200080f16ff */
[----:B------:R1:W5:Y:S01]  /*0840*/  LDG.E R5, desc[UR4][R32.64] ;  /* 0x0000000420057981 */ /* 0x000362000c1e1900 */
[----:B------:R-:W-:Y:S02]  /*0850*/  IADD3 R2, P2, PT, R2, UR16, RZ ;  /* 0x0000001002027c10 */ /* 0x000fe4000ff5e0ff */
[----:B------:R-:W-:Y:S01]  /*0860*/  IADD3 R26, P0, PT, R26, UR16, RZ ;  /* 0x000000101a1a7c10 */ /* 0x000fe2000ff1e0ff */
[----:B------:R1:W5:Y:S01]  /*0870*/  LDG.E R11, desc[UR4][R30.64] ;  /* 0x000000041e0b7981 */ /* 0x000362000c1e1900 */
[----:B------:R-:W-:Y:S02]  /*0880*/  LEA.HI.X.SX32 R3, R18, UR17, 0x2, P2 ;  /* 0x0000001112037c11 */ /* 0x000fe400090f16ff */
[----:B------:R-:W-:Y:S01]  /*0890*/  LEA.HI.X.SX32 R27, R10, UR17, 0x2, P0 ;  /* 0x000000110a1b7c11 */ /* 0x000fe200080f16ff */
[----:B------:R1:W5:Y:S04]  /*08a0*/  LDG.E R19, desc[UR4][R28.64] ;  /* 0x000000041c137981 */ /* 0x000368000c1e1900 */
[----:B------:R1:W5:Y:S04]  /*08b0*/  LDG.E R10, desc[UR4][R2.64] ;  /* 0x00000004020a7981 */ /* 0x000368000c1e1900 */
[----:B------:R1:W5:Y:S01]  /*08c0*/  LDG.E R18, desc[UR4][R26.64] ;  /* 0x000000041a127981 */ /* 0x000362000c1e1900 */
[----:B------:R-:W-:-:S04]  /*08d0*/  ISETP.NE.AND P0, PT, R9, 0x3, PT ;  /* 0x000000030900780c */ /* 0x000fc80003f05270 */
[----:B------:R-:W-:-:S04]  /*08e0*/  ISETP.EQ.OR P0, PT, R9, RZ, !P0 ;  /* 0x000000ff0900720c */ /* 0x000fc80004702670 */
[C---:B------:R-:W-:Y:S02]  /*08f0*/  ISETP.EQ.OR P0, PT, R6.reuse, RZ, P0 ;  /* 0x000000ff0600720c */ /* 0x040fe40000702670 */
[----:B0-----:R-:W-:Y:S02]  /*0900*/  ISETP.NE.AND P2, PT, RZ, UR12, PT ;  /* 0x0000000cff007c0c */ /* 0x001fe4000bf45270 */
[----:B------:R-:W-:-:S13]  /*0910*/  ISETP.NE.AND P0, PT, R6, 0x3, !P0 ;  /* 0x000000030600780c */ /* 0x000fda0004705270 */
[----:B-1----:R-:W-:Y:S05]  /*0920*/  @P0 BRA P2, `(.L_x_22) ;  /* 0x0000000400ac0947 */ /* 0x002fea0001000000 */
[----:B------:R-:W0:Y:S01]  /*0930*/  LDC.64 R2, c[0x0][0x388] ;  /* 0x0000e200ff027b82 */ /* 0x000e220000000a00 */
[----:B------:R-:W1:Y:S01]  /*0940*/  LDCU.64 UR12, c[0x0][0x388] ;  /* 0x00007100ff0c77ac */ /* 0x000e620008000a00 */
[C-C-:B------:R-:W-:Y:S01]  /*0950*/  IMAD R32, R6.reuse, UR11, R9.reuse ;  /* 0x0000000b06207c24 */ /* 0x140fe2000f8e0209 */
[----:B------:R-:W-:Y:S01]  /*0960*/  IADD3 R26, PT, PT, R6, 0x1c, RZ ;  /* 0x0000001c061a7810 */ /* 0x000fe20007ffe0ff */
[--C-:B------:R-:W-:Y:S01]  /*0970*/  IMAD R29, R36, UR11, R9.reuse ;  /* 0x0000000b241d7c24 */ /* 0x100fe2000f8e0209 */
[----:B------:R-:W-:Y:S01]  /*0980*/  IADD3 R31, P0, PT, RZ, R25, RZ ;  /* 0x00000019ff1f7210 */ /* 0x000fe20007f1e0ff */
[--C-:B------:R-:W-:Y:S01]  /*0990*/  IMAD R0, R40, UR11, R9.reuse ;  /* 0x0000000b28007c24 */ /* 0x100fe2000f8e0209 */
[----:B------:R-:W-:Y:S01]  /*09a0*/  IADD3.X R32, PT, PT, R32, UR10, RZ, P1, !PT ;  /* 0x0000000a20207c10 */ /* 0x000fe20008ffe4ff */
[----:B------:R-:W-:Y:S01]  /*09b0*/  IMAD R41, R26, UR11, R9 ;  /* 0x0000000b1a297c24 */ /* 0x000fe2000f8e0209 */
[----:B------:R-:W-:Y:S02]  /*09c0*/  IADD3 R30, PT, PT, R6, 0x38, RZ ;  /* 0x00000038061e7810 */ /* 0x000fe40007ffe0ff */
[----:B------:R-:W-:-:S02]  /*09d0*/  SHF.R.S64 R26, R25, 0x1e, R32 ;  /* 0x0000001e191a7819 */ /* 0x000fc40000001020 */
[----:B------:R-:W-:Y:S01]  /*09e0*/  IADD3 R44, PT, PT, R6, 0x3c, RZ ;  /* 0x0000003c062c7810 */ /* 0x000fe20007ffe0ff */
[--C-:B------:R-:W-:Y:S01]  /*09f0*/  IMAD R15, R30, UR11, R9.reuse ;  /* 0x0000000b1e0f7c24 */ /* 0x100fe2000f8e0209 */
[----:B------:R-:W-:Y:S02]  /*0a00*/  IADD3.X R48, PT, PT, R32, UR10, RZ, P0, !PT ;  /* 0x0000000a20307c10 */ /* 0x000fe400087fe4ff */
[----:B------:R-:W-:Y:S02]  /*0a10*/  IADD3 R42, PT, PT, R6, 0x14, RZ ;  /* 0x00000014062a7810 */ /* 0x000fe40007ffe0ff */
[----:B-1----:R-:W-:Y:S02]  /*0a20*/  IADD3 R26, P0, PT, R26, UR12, RZ ;  /* 0x0000000c1a1a7c10 */ /* 0x002fe4000ff1e0ff */
[----:B------:R-:W-:Y:S01]  /*0a30*/  IADD3 R40, PT, PT, R6, 0x18, RZ ;  /* 0x0000001806287810 */ /* 0x000fe20007ffe0ff */
[----:B------:R-:W-:Y:S01]  /*0a40*/  IMAD R42, R42, UR11, R9 ;  /* 0x0000000b2a2a7c24 */ /* 0x000fe2000f8e0209 */
[C---:B------:R-:W-:Y:S01]  /*0a50*/  IADD3 R36, PT, PT, R6.reuse, 0x34, RZ ;  /* 0x0000003406247810 */ /* 0x040fe20007ffe0ff */
[----:B0-----:R-:W-:Y:S01]  /*0a60*/  IMAD.WIDE R2, R37, 0x4, R2 ;  /* 0x0000000425027825 */ /* 0x001fe200078e0202 */
[----:B------:R-:W-:-:S02]  /*0a70*/  IADD3 R46, PT, PT, R6, 0x44, RZ ;  /* 0x00000044062e7810 */ /* 0x000fc40007ffe0ff */
[----:B------:R-:W-:Y:S01]  /*0a80*/  IADD3 R28, PT, PT, R6, 0x48, RZ ;  /* 0x00000048061c7810 */ /* 0x000fe20007ffe0ff */
[--C-:B------:R-:W-:Y:S01]  /*0a90*/  IMAD R37, R34, UR11, R9.reuse ;  /* 0x0000000b22257c24 */ /* 0x100fe2000f8e0209 */
[----:B------:R-:W-:Y:S01]  /*0aa0*/  IADD3 R34, PT, PT, R6, 0x2c, RZ ;  /* 0x0000002c06227810 */ /* 0x000fe20007ffe0ff */
[--C-:B------:R-:W-:Y:S01]  /*0ab0*/  IMAD R6, R44, UR11, R9.reuse ;  /* 0x0000000b2c067c24 */ /* 0x100fe2000f8e0209 */
[----:B------:R-:W-:Y:S01]  /*0ac0*/  LEA.HI.X.SX32 R27, R32, UR13, 0x2, P0 ;  /* 0x0000000d201b7c11 */ /* 0x000fe200080f16ff */
[--C-:B------:R-:W-:Y:S01]  /*0ad0*/  IMAD R40, R40, UR11, R9.reuse ;  /* 0x0000000b28287c24 */ /* 0x100fe2000f8e0209 */
[----:B------:R-:W-:Y:S01]  /*0ae0*/  SHF.R.S64 R30, R31, 0x1e, R48 ;  /* 0x0000001e1f1e7819 */ /* 0x000fe20000001030 */
[--C-:B------:R-:W-:Y:S01]  /*0af0*/  IMAD R34, R34, UR11, R9.reuse ;  /* 0x0000000b22227c24 */ /* 0x100fe2000f8e0209 */
[----:B------:R-:W-:Y:S01]  /*0b00*/  IADD3 R44, P0, PT, RZ, R31, RZ ;  /* 0x0000001fff2c7210 */ /* 0x000fe20007f1e0ff */
[----:B------:R-:W-:Y:S01]  /*0b10*/  IMAD R36, R36, UR11, R9 ;  /* 0x0000000b24247c24 */ /* 0x000fe2000f8e0209 */
[----:B------:R-:W-:Y:S01]  /*0b20*/  SHF.R.S64 R25, RZ, 0x1e, R29 ;  /* 0x0000001eff197819 */ /* 0x000fe2000000101d */
[--C-:B------:R-:W-:Y:S01]  /*0b30*/  IMAD R39, R46, UR11, R9.reuse ;  /* 0x0000000b2e277c24 */ /* 0x100fe2000f8e0209 */
[----:B------:R-:W-:Y:S01]  /*0b40*/  IADD3 R30, P1, PT, R30, UR12, RZ ;  /* 0x0000000c1e1e7c10 */ /* 0x000fe2000ff3e0ff */
[----:B------:R-:W-:Y:S01]  /*0b50*/  IMAD R9, R28, UR11, R9 ;  /* 0x0000000b1c097c24 */ /* 0x000fe2000f8e0209 */
[----:B------:R-:W-:Y:S01]  /*0b60*/  IADD3.X R43, PT, PT, R48, UR9, RZ, P0, !PT ;  /* 0x00000009302b7c10 */ /* 0x000fe200087fe4ff */
[----:B-----5:R0:W-:Y:S01]  /*0b70*/  STG.E desc[UR4][R2.64], R35 ;  /* 0x0000002302007986 */ /* 0x0201e2000c101904 */
[----:B------:R-:W-:-:S02]  /*0b80*/  IADD3 R28, P2, PT, R25, UR12, RZ ;  /* 0x0000000c191c7c10 */ /* 0x000fc4000ff5e0ff */
[----:B------:R-:W-:Y:S01]  /*0b90*/  LEA.HI.X.SX32 R31, R48, UR13, 0x2, P1 ;  /* 0x0000000d301f7c11 */ /* 0x000fe200088f16ff */
[----:B------:R1:W-:Y:S01]  /*0ba0*/  STG.E desc[UR4][R26.64], R45 ;  /* 0x0000002d1a007986 */ /* 0x0003e2000c101904 */
[----:B------:R-:W-:Y:S02]  /*0bb0*/  SHF.R.S64 R32, R44, 0x1e, R43 ;  /* 0x0000001e2c207819 */ /* 0x000fe4000000102b */
[----:B------:R-:W-:Y:S01]  /*0bc0*/  IADD3 R44, P1, PT, RZ, R44, RZ ;  /* 0x0000002cff2c7210 */ /* 0x000fe20007f3e0ff */
[----:B------:R-:W-:Y:S01]  /*0bd0*/  STG.E desc[UR4][R30.64], R24 ;  /* 0x000000181e007986 */ /* 0x000fe2000c101904 */
[----:B------:R-:W-:Y:S02]  /*0be0*/  LEA.HI.X.SX32 R29, R29, UR13, 0x2, P2 ;  /* 0x0000000d1d1d7c11 */ /* 0x000fe400090f16ff */
[----:B------:R-:W-:Y:S02]  /*0bf0*/  SHF.R.S64 R33, RZ, 0x1e, R42 ;  /* 0x0000001eff217819 */ /* 0x000fe4000000102a */
[----:B0-----:R-:W-:Y:S01]  /*0c00*/  IADD3.X R35, PT, PT, R43, UR8, RZ, P1, !PT ;  /* 0x000000082b237c10 */ /* 0x001fe20008ffe4ff */
[----:B------:R0:W-:Y:S01]  /*0c10*/  STG.E desc[UR4][R28.64], R38 ;  /* 0x000000261c007986 */ /* 0x0001e2000c101904 */
[----:B------:R-:W-:-:S02]  /*0c20*/  IADD3 R32, P2, PT, R32, UR12, RZ ;  /* 0x0000000c20207c10 */ /* 0x000fc4000ff5e0ff */
[----:B------:R-:W-:Y:S02]  /*0c30*/  SHF.R.S64 R3, RZ, 0x1e, R40 ;  /* 0x0000001eff037819 */ /* 0x000fe40000001028 */
[----:B------:R-:W-:Y:S02]  /*0c40*/  IADD3 R2, P0, PT, R33, UR12, RZ ;  /* 0x0000000c21027c10 */ /* 0x000fe4000ff1e0ff */
[----:B------:R-:W-:Y:S02]  /*0c50*/  LEA.HI.X.SX32 R33, R43, UR13, 0x2, P2 ;  /* 0x0000000d2b217c11 */ /* 0x000fe400090f16ff */
[----:B-1----:R-:W-:Y:S02]  /*0c60*/  IADD3 R26, P2, PT, R3, UR12, RZ ;  /* 0x0000000c031a7c10 */ /* 0x002fe4000ff5e0ff */
[----:B------:R-:W-:Y:S01]  /*0c70*/  LEA.HI.X.SX32 R3, R42, UR13, 0x2, P0 ;  /* 0x0000000d2a037c11 */ /* 0x000fe200080f16ff */
[----:B------:R-:W-:Y:S01]  /*0c80*/  STG.E desc[UR4][R32.64], R23 ;  /* 0x0000001720007986 */ /* 0x000fe2000c101904 */
[----:B0-----:R-:W-:-:S02]  /*0c90*/  SHF.R.S64 R28, R44, 0x1e, R35 ;  /* 0x0000001e2c1c7819 */ /* 0x001fc40000001023 */
[----:B------:R-:W-:Y:S01]  /*0ca0*/  SHF.R.S64 R25, RZ, 0x1e, R41 ;  /* 0x0000001eff197819 */ /* 0x000fe20000001029 */
[----:B------:R-:W-:Y:S01]  /*0cb0*/  STG.E desc[UR4][R2.64], R16 ;  /* 0x0000001002007986 */ /* 0x000fe2000c101904 */
[----:B------:R-:W-:Y:S02]  /*0cc0*/  IADD3 R28, P0, PT, R28, UR12, RZ ;  /* 0x0000000c1c1c7c10 */ /* 0x000fe4000ff1e0ff */
[----:B------:R-:W-:Y:S02]  /*0cd0*/  LEA.HI.X.SX32 R27, R40, UR13, 0x2, P2 ;  /* 0x0000000d281b7c11 */ /* 0x000fe400090f16ff */
[----:B------:R-:W-:Y:S02]  /*0ce0*/  LEA.HI.X.SX32 R29, R35, UR13, 0x2, P0 ;  /* 0x0000000d231d7c11 */ /* 0x000fe400080f16ff */
[----:B------:R-:W-:Y:S01]  /*0cf0*/  IADD3 R30, P0, PT, R7, UR12, RZ ;  /* 0x0000000c071e7c10 */ /* 0x000fe2000ff1e0ff */
[----:B------:R0:W-:Y:S01]  /*0d00*/  STG.E desc[UR4][R26.64], R14 ;  /* 0x0000000e1a007986 */ /* 0x0001e2000c101904 */
[----:B------:R-:W-:-:S02]  /*0d10*/  IADD3 R24, P3, PT, R25, UR12, RZ ;  /* 0x0000000c19187c10 */ /* 0x000fc4000ff7e0ff */
[----:B------:R-:W-:Y:S02]  /*0d20*/  IADD3.X R31, PT, PT, R8, UR13, RZ, P0, !PT ;  /* 0x0000000d081f7c10 */ /* 0x000fe400087fe4ff */
[----:B------:R-:W-:Y:S02]  /*0d30*/  SHF.R.S64 R8, RZ, 0x1e, R34 ;  /* 0x0000001eff087819 */ /* 0x000fe40000001022 */
[----:B------:R-:W-:Y:S02]  /*0d40*/  SHF.R.S64 R38, RZ, 0x1e, R0 ;  /* 0x0000001eff267819 */ /* 0x000fe40000001000 */
[----:B------:R-:W-:Y:S02]  /*0d50*/  SHF.R.S64 R7, RZ, 0x1e, R37 ;  /* 0x0000001eff077819 */ /* 0x000fe40000001025 */
[----:B------:R-:W-:Y:S02]  /*0d60*/  LEA.HI.X.SX32 R25, R41, UR13, 0x2, P3 ;  /* 0x0000000d29197c11 */ /* 0x000fe400098f16ff */
[----:B0-----:R-:W-:-:S02]  /*0d70*/  IADD3 R26, P1, PT, R8, UR12, RZ ;  /* 0x0000000c081a7c10 */ /* 0x001fc4000ff3e0ff */
[----:B------:R-:W-:Y:S01]  /*0d80*/  IADD3 R32, P0, PT, R38, UR12, RZ ;  /* 0x0000000c26207c10 */ /* 0x000fe2000ff1e0ff */
[----:B------:R-:W-:Y:S01]  /*0d90*/  STG.E desc[UR4][R24.64], R17 ;  /* 0x0000001118007986 */ /* 0x000fe2000c101904 */
[----:B------:R-:W-:Y:S02]  /*0da0*/  IADD3 R2, P2, PT, R7, UR12, RZ ;  /* 0x0000000c07027c10 */ /* 0x000fe4000ff5e0ff */
[----:B------:R-:W-:Y:S01]  /*0db0*/  SHF.R.S64 R16, RZ, 0x1e, R36 ;  /* 0x0000001eff107819 */ /* 0x000fe20000001024 */
[----:B------:R0:W-:Y:S01]  /*0dc0*/  STG.E desc[UR4][R28.64], R4 ;  /* 0x000000041c007986 */ /* 0x0001e2000c101904 */
[----:B------:R-:W-:Y:S02]  /*0dd0*/  LEA.HI.X.SX32 R27, R34, UR13, 0x2, P1 ;  /* 0x0000000d221b7c11 */ /* 0x000fe400088f16ff */
[----:B------:R-:W-:Y:S01]  /*0de0*/  LEA.HI.X.SX32 R33, R0, UR13, 0x2, P0 ;  /* 0x0000000d00217c11 */ /* 0x000fe200080f16ff */
[----:B------:R1:W-:Y:S01]  /*0df0*/  STG.E desc[UR4][R30.64], R5 ;  /* 0x000000051e007986 */ /* 0x0003e2000c101904 */
[----:B------:R-:W-:-:S02]  /*0e00*/  IADD3 R44, P1, PT, RZ, R44, RZ ;  /* 0x0000002cff2c7210 */ /* 0x000fc40007f3e0ff */
[----:B------:R-:W-:Y:S01]  /*0e10*/  IADD3 R16, P0, PT, R16, UR12, RZ ;  /* 0x0000000c10107c10 */ /* 0x000fe2000ff1e0ff */
[----:B------:R-:W-:Y:S01]  /*0e20*/  STG.E desc[UR4][R32.64], R10 ;  /* 0x0000000a20007986 */ /* 0x000fe2000c101904 */
[----:B------:R-:W-:Y:S02]  /*0e30*/  LEA.HI.X.SX32 R3, R37, UR13, 0x2, P2 ;  /* 0x0000000d25037c11 */ /* 0x000fe400090f16ff */
[----:B------:R-:W-:Y:S01]  /*0e40*/  IADD3.X R35, PT, PT, R35, UR7, RZ, P1, !PT ;  /* 0x0000000723237c10 */ /* 0x000fe20008ffe4ff */
[----:B------:R-:W-:Y:S01]  /*0e50*/  STG.E desc[UR4][R26.64], R18 ;  /* 0x000000121a007986 */ /* 0x000fe2000c101904 */
[----:B0-----:R-:W-:Y:S02]  /*0e60*/  SHF.R.S64 R4, RZ, 0x1e, R15 ;  /* 0x0000001eff047819 */ /* 0x001fe4000000100f */
[----:B------:R-:W-:Y:S01]  /*0e70*/  LEA.HI.X.SX32 R17, R36, UR13, 0x2, P0 ;  /* 0x0000000d24117c11 */ /* 0x000fe200080f16ff */
[----:B------:R0:W-:Y:S01]  /*0e80*/  STG.E desc[UR4][R2.64], R11 ;  /* 0x0000000b02007986 */ /* 0x0001e2000c101904 */
[----:B------:R-:W-:-:S02]  /*0e90*/  SHF.R.S64 R14, RZ, 0x1e, R6 ;  /* 0x0000001eff0e7819 */ /* 0x000fc40000001006 */
[----:B------:R-:W-:Y:S01]  /*0ea0*/  IADD3 R4, P0, PT, R4, UR12, RZ ;  /* 0x0000000c04047c10 */ /* 0x000fe2000ff1e0ff */
[----:B------:R-:W-:Y:S01]  /*0eb0*/  STG.E desc[UR4][R16.64], R19 ;  /* 0x0000001310007986 */ /* 0x000fe2000c101904 */
[----:B------:R-:W-:Y:S02]  /*0ec0*/  SHF.R.S64 R0, RZ, 0x1e, R39 ;  /* 0x0000001eff007819 */ /* 0x000fe40000001027 */
[----:B------:R-:W-:Y:S02]  /*0ed0*/  SHF.R.S64 R8, RZ, 0x1e, R9 ;  /* 0x0000001eff087819 */ /* 0x000fe40000001009 */
[----:B------:R-:W-:Y:S02]  /*0ee0*/  IADD3 R14, P1, PT, R14, UR12, RZ ;  /* 0x0000000c0e0e7c10 */ /* 0x000fe4000ff3e0ff */
[----:B-1----:R-:W-:Y:S02]  /*0ef0*/  LEA.HI.X.SX32 R5, R15, UR13, 0x2, P0 ;  /* 0x0000000d0f057c11 */ /* 0x002fe400080f16ff */
[----:B0-----:R-:W-:-:S02]  /*0f00*/  SHF.R.S64 R2, R44, 0x1e, R35 ;  /* 0x0000001e2c027819 */ /* 0x001fc40000001023 */
[----:B------:R-:W-:Y:S01]  /*0f10*/  IADD3 R10, P2, PT, R0, UR12, RZ ;  /* 0x0000000c000a7c10 */ /* 0x000fe2000ff5e0ff */
[----:B------:R-:W-:Y:S01]  /*0f20*/  STG.E desc[UR4][R4.64], R22 ;  /* 0x0000001604007986 */ /* 0x000fe2000c101904 */
[----:B------:R-:W-:Y:S02]  /*0f30*/  IADD3 R2, P0, PT, R2, UR12, RZ ;  /* 0x0000000c02027c10 */ /* 0x000fe4000ff1e0ff */
[----:B------:R-:W-:Y:S02]  /*0f40*/  IADD3 R8, P3, PT, R8, UR12, RZ ;  /* 0x0000000c08087c10 */ /* 0x000fe4000ff7e0ff */
[----:B------:R-:W-:Y:S02]  /*0f50*/  LEA.HI.X.SX32 R15, R6, UR13, 0x2, P1 ;  /* 0x0000000d060f7c11 */ /* 0x000fe400088f16ff */
[----:B------:R-:W-:Y:S02]  /*0f60*/  LEA.HI.X.SX32 R3, R35, UR13, 0x2, P0 ;  /* 0x0000000d23037c11 */ /* 0x000fe400080f16ff */
[----:B------:R-:W-:Y:S01]  /*0f70*/  LEA.HI.X.SX32 R11, R39, UR13, 0x2, P2 ;  /* 0x0000000d270b7c11 */ /* 0x000fe200090f16ff */
[----:B------:R-:W-:Y:S01]  /*0f80*/  STG.E desc[UR4][R14.64], R12 ;  /* 0x0000000c0e007986 */ /* 0x000fe2000c101904 */
[----:B------:R-:W-:-:S03]  /*0f90*/  LEA.HI.X.SX32 R9, R9, UR13, 0x2, P3 ;  /* 0x0000000d09097c11 */ /* 0x000fc600098f16ff */
[----:B------:R-:W-:Y:S04]  /*0fa0*/  STG.E desc[UR4][R2.64], R21 ;  /* 0x0000001502007986 */ /* 0x000fe8000c101904 */
[----:B------:R-:W-:Y:S04]  /*0fb0*/  STG.E desc[UR4][R10.64], R13 ;  /* 0x0000000d0a007986 */ /* 0x000fe8000c101904 */
[----:B------:R-:W-:Y:S01]  /*0fc0*/  STG.E desc[UR4][R8.64], R20 ;  /* 0x0000001408007986 */ /* 0x000fe2000c101904 */
[----:B------:R-:W-:Y:S05]  /*0fd0*/  EXIT ;  /* 0x000000000000794d */ /* 0x000fea0003800000 */
.L_x_22:
[----:B-----5:R-:W-:Y:S01]  /*0fe0*/  FADD R28, R35, R38 ;  /* 0x00000026231c7221 */ /* 0x020fe20000000000 */
[C---:B------:R-:W-:Y:S01]  /*0ff0*/  FADD R26, R23.reuse, -R24 ;  /* 0x80000018171a7221 */ /* 0x040fe20000000000 */
[----:B------:R-:W-:Y:S01]  /*1000*/  FADD R25, R22, R13 ;  /* 0x0000000d16197221 */ /* 0x000fe20000000000 */
[----:B------:R-:W-:Y:S01]  /*1010*/  FADD R2, R38, -R45 ;  /* 0x8000002d26027221 */ /* 0x000fe20000000000 */
[----:B------:R-:W-:Y:S01]  /*1020*/  FADD R28, R23, R28 ;  /* 0x0000001c171c7221 */ /* 0x000fe20000000000 */
[C---:B------:R-:W-:Y:S01]  /*1030*/  FADD R15, R17.reuse, R26 ;  /* 0x0000001a110f7221 */ /* 0x040fe20000000000 */
[----:B------:R-:W-:Y:S01]  /*1040*/  FADD R25, R20, R25 ;  /* 0x0000001914197221 */ /* 0x000fe20000000000 */
[----:B------:R-:W-:Y:S01]  /*1050*/  FADD R3, R17, R2 ;  /* 0x0000000211037221 */ /* 0x000fe20000000000 */
[----:B------:R-:W-:Y:S01]  /*1060*/  FADD R27, R45, R28 ;  /* 0x0000001c2d1b7221 */ /* 0x000fe20000000000 */
[----:B------:R-:W-:Y:S01]  /*1070*/  FADD R30, R23, R24 ;  /* 0x00000018171e7221 */ /* 0x000fe20000000000 */
[----:B------:R-:W-:Y:S01]  /*1080*/  FADD R2, R12, R25 ;  /* 0x000000190c027221 */ /* 0x000fe20000000000 */
[----:B------:R-:W-:Y:S01]  /*1090*/  FADD R15, R4, R15 ;  /* 0x0000000f040f7221 */ /* 0x000fe20000000000 */
[----:B------:R-:W-:Y:S01]  /*10a0*/  FADD R26, R24, R27 ;  /* 0x0000001b181a7221 */ /* 0x000fe20000000000 */
[C---:B------:R-:W-:Y:S01]  /*10b0*/  FADD R29, R17.reuse, R30 ;  /* 0x0000001e111d7221 */ /* 0x040fe20000000000 */
[----:B------:R-:W-:Y:S01]  /*10c0*/  FADD R3, -R4, R3 ;  /* 0x0000000304037221 */ /* 0x000fe20000000100 */
[----:B------:R-:W-:Y:S01]  /*10d0*/  FADD R15, -R16, R15 ;  /* 0x0000000f100f7221 */ /* 0x000fe20000000100 */
[----:B------:R-:W-:Y:S01]  /*10e0*/  FADD R25, R17, R26 ;  /* 0x0000001a11197221 */ /* 0x000fe20000000000 */
[----:B------:R-:W-:Y:S01]  /*10f0*/  FADD R29, R4, R29 ;  /* 0x0000001d041d7221 */ /* 0x000fe20000000000 */
[----:B------:R-:W-:Y:S01]  /*1100*/  FADD R3, -R16, R3 ;  /* 0x0000000310037221 */ /* 0x000fe20000000100 */
[----:B------:R-:W-:Y:S01]  /*1110*/  FADD R26, R21, R2 ;  /* 0x00000002151a7221 */ /* 0x000fe20000000000 */
[----:B------:R-:W-:Y:S01]  /*1120*/  FADD R25, R4, R25 ;  /* 0x0000001904197221 */ /* 0x000fe20000000000 */
[----:B------:R-:W-:Y:S01]  /*1130*/  FADD R29, R16, R29 ;  /* 0x0000001d101d7221 */ /* 0x000fe20000000000 */
[C---:B------:R-:W-:Y:S01]  /*1140*/  FADD R15, -R14.reuse, R15 ;  /* 0x0000000f0e0f7221 */ /* 0x040fe20000000100 */
[----:B------:R-:W-:Y:S01]  /*1150*/  FADD R2, R14, R3 ;  /* 0x000000030e027221 */ /* 0x000fe20000000000 */
[----:B------:R-:W-:Y:S01]  /*1160*/  FADD R25, R16, R25 ;  /* 0x0000001910197221 */ /* 0x000fe20000000000 */
[----:B------:R-:W-:Y:S01]  /*1170*/  FADD R29, R14, R29 ;  /* 0x0000001d0e1d7221 */ /* 0x000fe20000000000 */
[----:B------:R-:W-:Y:S01]  /*1180*/  FADD R28, -R5, R26 ;  /* 0x0000001a051c7221 */ /* 0x000fe20000000100 */
[----:B------:R-:W-:Y:S01]  /*1190*/  FADD R26, R20, R15 ;  /* 0x0000000f141a7221 */ /* 0x000fe20000000000 */
[----:B------:R-:W-:Y:S01]  /*11a0*/  FADD R25, R14, R25 ;  /* 0x000000190e197221 */ /* 0x000fe20000000000 */
[----:B------:R-:W-:Y:S01]  /*11b0*/  FADD R3, R13, R2 ;  /* 0x000000020d037221 */ /* 0x000fe20000000000 */
[C---:B------:R-:W-:Y:S01]  /*11c0*/  FADD R32, -R22.reuse, R29 ;  /* 0x0000001d16207221 */ /* 0x040fe20000000100 */
[----:B------:R-:W-:Y:S01]  /*11d0*/  FADD R26, -R21, R26 ;  /* 0x0000001a151a7221 */ /* 0x000fe20000000100 */
[----:B------:R-:W-:Y:S01]  /*11e0*/  FADD R30, R22, R25 ;  /* 0x00000019161e7221 */ /* 0x000fe20000000000 */
[----:B------:R-:W-:Y:S01]  /*11f0*/  FADD R28, -R11, R28 ;  /* 0x0000001c0b1c7221 */ /* 0x000fe20000000100 */
[----:B------:R-:W-:Y:S01]  /*1200*/  FADD R2, -R12, R3 ;  /* 0x000000030c027221 */ /* 0x000fe20000000100 */
[C---:B------:R-:W-:Y:S01]  /*1210*/  FADD R27, -R13.reuse, R32 ;  /* 0x000000200d1b7221 */ /* 0x040fe20000000100 */
[----:B------:R-:W-:Y:S01]  /*1220*/  FADD R25, R13, R30 ;  /* 0x0000001e0d197221 */ /* 0x000fe20000000000 */
[C---:B------:R-:W-:Y:S01]  /*1230*/  FADD R3, R19.reuse, R26 ;  /* 0x0000001a13037221 */ /* 0x040fe20000000000 */
[----:B------:R-:W-:Y:S01]  /*1240*/  FADD R15, -R19, R28 ;  /* 0x0000001c130f7221 */ /* 0x000fe20000000100 */
[----:B------:R-:W-:Y:S01]  /*1250*/  FADD R29, R11, R2 ;  /* 0x000000020b1d7221 */ /* 0x000fe20000000000 */
[----:B------:R-:W-:Y:S01]  /*1260*/  FADD R25, R20, R25 ;  /* 0x0000001914197221 */ /* 0x000fe20000000000 */
[----:B------:R-:W-:Y:S01]  /*1270*/  FADD R26, -R12, R27 ;  /* 0x0000001b0c1a7221 */ /* 0x000fe20000000100 */
[----:B------:R-:W-:Y:S01]  /*1280*/  FADD R15, -R10, R15 ;  /* 0x0000000f0a0f7221 */ /* 0x000fe20000000100 */
[----:B------:R-:W-:Y:S01]  /*1290*/  FADD R44, -R18, R3 ;  /* 0x00000003122c7221 */ /* 0x000fe20000000100 */
[----:B------:R-:W-:Y:S01]  /*12a0*/  FADD R2, R12, R25 ;  /* 0x000000190c027221 */ /* 0x000fe20000000000 */
[----:B------:R-:W-:Y:S01]  /*12b0*/  FADD R28, -R5, R26 ;  /* 0x0000001a051c7221 */ /* 0x000fe20000000100 */
[----:B------:R-:W-:Y:S01]  /*12c0*/  FADD R29, -R10, R29 ;  /* 0x0000001d0a1d7221 */ /* 0x000fe20000000100 */
[----:B------:R-:W-:Y:S01]  /*12d0*/  FADD R33, -R18, R15 ;  /* 0x0000000f12217221 */ /* 0x000fe20000000100 */
[----:B------:R-:W-:Y:S01]  /*12e0*/  FADD R2, R21, R2 ;  /* 0x0000000215027221 */ /* 0x000fe20000000000 */
[----:B------:R-:W-:Y:S01]  /*12f0*/  FMUL R26, R44, R44 ;  /* 0x0000002c2c1a7220 */ /* 0x000fe20000400000 */
[----:B------:R-:W-:Y:S01]  /*1300*/  FADD R3, -R11, R28 ;  /* 0x0000001c0b037221 */ /* 0x000fe20000000100 */
[----:B------:R-:W-:Y:S01]  /*1310*/  FADD R30, R29, R29 ;  /* 0x0000001d1d1e7221 */ /* 0x000fe20000000000 */
[----:B------:R-:W-:Y:S01]  /*1320*/  FADD R2, R5, R2 ;  /* 0x0000000205027221 */ /* 0x000fe20000000000 */
[--C-:B------:R-:W-:Y:S01]  /*1330*/  FFMA R32, R33, R33, R26.reuse ;  /* 0x0000002121207223 */ /* 0x100fe2000000001a */
[--C-:B------:R-:W-:Y:S01]  /*1340*/  FFMA R28, R29, R29, R26.reuse ;  /* 0x0000001d1d1c7223 */ /* 0x100fe2000000001a */
[-C--:B------:R-:W-:Y:S01]  /*1350*/  FFMA R34, -R33, R33.reuse, R26 ;  /* 0x0000002121227223 */ /* 0x080fe2000000011a */
[----:B------:R-:W-:Y:S01]  /*1360*/  FADD R3, -R10, R3 ;  /* 0x000000030a037221 */ /* 0x000fe20000000100 */
[----:B------:R-:W-:Y:S01]  /*1370*/  FADD R26, R11, R2 ;  /* 0x000000020b1a7221 */ /* 0x000fe20000000000 */
[----:B------:R-:W-:Y:S01]  /*1380*/  FFMA R31, R29, R30, -R32 ;  /* 0x0000001e1d1f7223 */ /* 0x000fe20000000820 */
[-C--:B------:R-:W-:Y:S01]  /*1390*/  FFMA R2, R33, R33.reuse, R28 ;  /* 0x0000002121027223 */ /* 0x080fe2000000001c */
[----:B------:R-:W-:Y:S01]  /*13a0*/  FADD R25, R3, -R34 ;  /* 0x8000002203197221 */ /* 0x000fe20000000000 */
[----:B------:R-:W-:Y:S01]  /*13b0*/  FADD R3, R19, R26 ;  /* 0x0000001a13037221 */ /* 0x000fe20000000000 */
[C---:B------:R-:W-:Y:S01]  /*13c0*/  FMUL R15, R31.reuse, -0.027777777984738349915 ;  /* 0xbce38e391f0f7820 */ /* 0x040fe20000400000 */
[----:B------:R-:W-:Y:S01]  /*13d0*/  FMUL R27, R31, 0.027777777984738349915 ;  /* 0x3ce38e391f1b7820 */ /* 0x000fe20000400000 */
[----:B------:R-:W-:Y:S01]  /*13e0*/  FMUL R42, R2, 0.032375916838645935059 ;  /* 0x3d049c9c022a7820 */ /* 0x000fe20000400000 */
[----:B------:R-:W-:Y:S01]  /*13f0*/  FADD R3, R10, R3 ;  /* 0x000000030a037221 */ /* 0x000fe20000000000 */
[----:B------:R-:W-:Y:S01]  /*1400*/  FMUL R40, R2, 0.033572688698768615723 ;  /* 0x3d09838402287820 */ /* 0x000fe20000400000 */
[C-C-:B------:R-:W-:Y:S01]  /*1410*/  FFMA R43, R34.reuse, 0.083333335816860198975, R15.reuse ;  /* 0x3daaaaab222b7823 */ /* 0x140fe2000000000f */
[----:B------:R-:W-:Y:S01]  /*1420*/  FFMA R36, R34, -0.083333335816860198975, R15 ;  /* 0xbdaaaaab22247823 */ /* 0x000fe2000000000f */
[----:B------:R-:W-:Y:S01]  /*1430*/  FADD R3, R18, R3 ;  /* 0x0000000312037221 */ /* 0x000fe20000000000 */
[C-C-:B------:R-:W-:Y:S01]  /*1440*/  FFMA R37, R34.reuse, 0.083333335816860198975, R27.reuse ;  /* 0x3daaaaab22257823 */ /* 0x140fe2000000001b */
[C---:B------:R-:W-:Y:S01]  /*1450*/  FMUL R32, R29.reuse, -0.25 ;  /* 0xbe8000001d207820 */ /* 0x040fe20000400000 */
[----:B------:R-:W-:Y:S01]  /*1460*/  FFMA R34, R34, -0.083333335816860198975, R27 ;  /* 0xbdaaaaab22227823 */ /* 0x000fe2000000001b */
[----:B------:R-:W-:Y:S01]  /*1470*/  FMUL R26, R29, 0.25 ;  /* 0x3e8000001d1a7820 */ /* 0x000fe20000400000 */
[C---:B------:R-:W-:Y:S01]  /*1480*/  FFMA R42, R3.reuse, 0.10317460447549819946, R42 ;  /* 0x3dd34d35032a7823 */ /* 0x040fe2000000002a */
[----:B------:R-:W-:Y:S01]  /*1490*/  FFMA R40, R3, 0.015873014926910400391, R40 ;  /* 0x3c82082003287823 */ /* 0x000fe20000000028 */
[----:B------:R-:W-:Y:S01]  /*14a0*/  FADD R27, R29, R44 ;  /* 0x0000002c1d1b7221 */ /* 0x000fe20000000000 */
[C-C-:B------:R-:W-:Y:S01]  /*14b0*/  FFMA R3, R44.reuse, R32, R37.reuse ;  /* 0x000000202c037223 */ /* 0x140fe20000000025 */
[C-C-:B------:R-:W-:Y:S01]  /*14c0*/  FFMA R15, R33.reuse, R26, R34.reuse ;  /* 0x0000001a210f7223 */ /* 0x140fe20000000022 */
[----:B------:R-:W-:Y:S01]  /*14d0*/  FFMA R32, R33, R32, R34 ;  /* 0x0000002021207223 */ /* 0x000fe20000000022 */
[C---:B------:R-:W-:Y:S01]  /*14e0*/  FFMA R30, R44.reuse, R26, R37 ;  /* 0x0000001a2c1e7223 */ /* 0x040fe20000000025 */
[C-C-:B------:R-:W-:Y:S01]  /*14f0*/  FFMA R34, R44.reuse, 0.16666667163372039795, R42.reuse ;  /* 0x3e2aaaab2c227823 */ /* 0x140fe2000000002a */
[----:B------:R-:W-:Y:S01]  /*1500*/  FFMA R26, R44, -0.16666667163372039795, R42 ;  /* 0xbe2aaaab2c1a7823 */ /* 0x000fe2000000002a */
[C-C-:B------:R-:W-:Y:S01]  /*1510*/  FFMA R28, R27.reuse, 0.083333335816860198975, R40.reuse ;  /* 0x3daaaaab1b1c7823 */ /* 0x140fe20000000028 */
[----:B------:R-:W-:Y:S01]  /*1520*/  FFMA R27, R27, -0.083333335816860198975, R40 ;  /* 0xbdaaaaab1b1b7823 */ /* 0x000fe20000000028 */
[----:B------:R-:W-:Y:S01]  /*1530*/  FADD R37, R29, -R44 ;  /* 0x8000002c1d257221 */ /* 0x000fe20000000000 */
[--C-:B------:R-:W-:Y:S01]  /*1540*/  FADD R34, R34, R43.reuse ;  /* 0x0000002b22227221 */ /* 0x100fe20000000000 */
[----:B------:R-:W-:Y:S01]  /*1550*/  FADD R43, R26, R43 ;  /* 0x0000002b1a2b7221 */ /* 0x000fe20000000000 */
[--C-:B------:R-:W-:Y:S01]  /*1560*/  FADD R26, R28, R30.reuse ;  /* 0x0000001e1c1a7221 */ /* 0x100fe20000000000 */
[----:B------:R-:W-:Y:S01]  /*1570*/  FADD R27, R27, R30 ;  /* 0x0000001e1b1b7221 */ /* 0x000fe20000000000 */
[C-C-:B------:R-:W-:Y:S01]  /*1580*/  FFMA R28, R37.reuse, -0.083333335816860198975, R40.reuse ;  /* 0xbdaaaaab251c7823 */ /* 0x140fe20000000028 */
[----:B------:R-:W-:Y:S01]  /*1590*/  FFMA R30, R37, 0.083333335816860198975, R40 ;  /* 0x3daaaaab251e7823 */ /* 0x000fe20000000028 */
[----:B------:R-:W-:Y:S01]  /*15a0*/  FADD R39, R29, R33 ;  /* 0x000000211d277221 */ /* 0x000fe20000000000 */
[----:B------:R-:W-:Y:S01]  /*15b0*/  FFMA R37, R33, 0.16666667163372039795, R42 ;  /* 0x3e2aaaab21257823 */ /* 0x000fe2000000002a */
[--C-:B------:R-:W-:Y:S01]  /*15c0*/  FADD R47, R28, R3.reuse ;  /* 0x000000031c2f7221 */ /* 0x100fe20000000000 */
[----:B------:R-:W-:Y:S01]  /*15d0*/  FADD R3, R30, R3 ;  /* 0x000000031e037221 */ /* 0x000fe20000000000 */
[C-C-:B------:R-:W-:Y:S01]  /*15e0*/  FFMA R30, R39.reuse, 0.083333335816860198975, R40.reuse ;  /* 0x3daaaaab271e7823 */ /* 0x140fe20000000028 */
[----:B------:R-:W-:Y:S01]  /*15f0*/  FFMA R28, R39, -0.083333335816860198975, R40 ;  /* 0xbdaaaaab271c7823 */ /* 0x000fe20000000028 */
[----:B------:R-:W-:Y:S01]  /*1600*/  FFMA R41, R33, -0.16666667163372039795, R42 ;  /* 0xbe2aaaab21297823 */ /* 0x000fe2000000002a */
[----:B------:R-:W-:Y:S01]  /*1610*/  FADD R39, R17, -R4 ;  /* 0x8000000411277221 */ /* 0x000fe20000000000 */
[----:B------:R-:W-:Y:S01]  /*1620*/  FADD R46, R13, -R12 ;  /* 0x8000000c0d2e7221 */ /* 0x000fe20000000000 */
[--C-:B------:R-:W-:Y:S01]  /*1630*/  FADD R37, R37, R36.reuse ;  /* 0x0000002425257221 */ /* 0x100fe20000000000 */
[--C-:B------:R-:W-:Y:S01]  /*1640*/  FADD R30, R30, R15.reuse ;  /* 0x0000000f1e1e7221 */ /* 0x100fe20000000000 */
[----:B------:R-:W-:Y:S01]  /*1650*/  FADD R36, R41, R36 ;  /* 0x0000002429247221 */ /* 0x000fe20000000000 */
[----:B------:R-:W-:Y:S01]  /*1660*/  FADD R15, R28, R15 ;  /* 0x0000000f1c0f7221 */ /* 0x000fe20000000000 */
[----:B------:R-:W-:Y:S01]  /*1670*/  FADD R39, R16, R39 ;  /* 0x0000002710277221 */ /* 0x000fe20000000000 */
[C---:B------:R-:W-:Y:S01]  /*1680*/  FMUL R28, R38.reuse, 3 ;  /* 0x40400000261c7820 */ /* 0x040fe20000400000 */
[----:B------:R-:W-:Y:S01]  /*1690*/  FADD R41, -R11, R46 ;  /* 0x0000002e0b297221 */ /* 0x000fe20000000100 */
[----:B------:R-:W-:Y:S01]  /*16a0*/  FADD R46, R38, R38 ;  /* 0x00000026262e7221 */ /* 0x000fe20000000000 */
[----:B------:R-:W-:Y:S01]  /*16b0*/  FADD R48, -R14, R39 ;  /* 0x000000270e307221 */ /* 0x000fe20000000100 */
[----:B------:R-:W-:Y:S01]  /*16c0*/  FFMA R28, R45, 3, -R28 ;  /* 0x404000002d1c7823 */ /* 0x000fe2000000081c */
[----:B------:R-:W-:Y:S01]  /*16d0*/  FADD R52, R10, R41 ;  /* 0x000000290a347221 */ /* 0x000fe20000000000 */
[----:B------:R-:W-:Y:S01]  /*16e0*/  FADD R50, -R23, R46 ;  /* 0x0000002e17327221 */ /* 0x000fe20000000100 */
[C---:B------:R-:W-:Y:S01]  /*16f0*/  FFMA R41, -R29.reuse, R44, R48 ;  /* 0x0000002c1d297223 */ /* 0x040fe20000000130 */
[C---:B------:R-:W-:Y:S01]  /*1700*/  FADD R49, R29.reuse, -R33 ;  /* 0x800000211d317221 */ /* 0x040fe20000000000 */
[C---:B------:R-:W-:Y:S01]  /*1710*/  FADD R28, R29.reuse, R28 ;  /* 0x0000001c1d1c7221 */ /* 0x040fe20000000000 */
[CC--:B------:R-:W-:Y:S01]  /*1720*/  FFMA R39, -R29.reuse, R33.reuse, R52 ;  /* 0x000000211d277223 */ /* 0x0c0fe20000000134 */
[C-C-:B------:R-:W-:Y:S01]  /*1730*/  FFMA R46, R29.reuse, 0.16666667163372039795, R42.reuse ;  /* 0x3e2aaaab1d2e7823 */ /* 0x140fe2000000002a */
[----:B------:R-:W-:Y:S01]  /*1740*/  FFMA R48, R29, -0.16666667163372039795, R42 ;  /* 0xbe2aaaab1d307823 */ /* 0x000fe2000000002a */
[----:B------:R-:W-:Y:S01]  /*1750*/  FFMA R29, R45, 2, R50 ;  /* 0x400000002d1d7823 */ /* 0x000fe20000000032 */
[C-C-:B------:R-:W-:Y:S01]  /*1760*/  FFMA R51, R49.reuse, -0.083333335816860198975, R40.reuse ;  /* 0xbdaaaaab31337823 */ /* 0x140fe20000000028 */
[----:B------:R-:W-:Y:S01]  /*1770*/  FFMA R49, R49, 0.083333335816860198975, R40 ;  /* 0x3daaaaab31317823 */ /* 0x000fe20000000028 */
[----:B------:R-:W-:Y:S01]  /*1780*/  FADD R34, R23, -R34 ;  /* 0x8000002217227221 */ /* 0x000fe20000000000 */
[C---:B------:R-:W-:Y:S01]  /*1790*/  FADD R42, -R24.reuse, R29 ;  /* 0x0000001d182a7221 */ /* 0x040fe20000000100 */
[--C-:B------:R-:W-:Y:S01]  /*17a0*/  FADD R29, R51, R32.reuse ;  /* 0x00000020331d7221 */ /* 0x100fe20000000000 */
[----:B------:R-:W-:Y:S01]  /*17b0*/  FADD R32, R49, R32 ;  /* 0x0000002031207221 */ /* 0x000fe20000000000 */
[----:B------:R-:W-:Y:S01]  /*17c0*/  FADD R43, R24, -R43 ;  /* 0x8000002b182b7221 */ /* 0x000fe20000000000 */
[----:B------:R-:W-:Y:S01]  /*17d0*/  FADD R49, R17, R42 ;  /* 0x0000002a11317221 */ /* 0x000fe20000000000 */
[C---:B------:R-:W-:Y:S01]  /*17e0*/  FFMA R48, R31.reuse, 0.055555555969476699829, R48 ;  /* 0x3d638e391f307823 */ /* 0x040fe20000000030 */
[----:B------:R-:W-:Y:S01]  /*17f0*/  FADD R51, R44, -R33 ;  /* 0x800000212c337221 */ /* 0x000fe20000000000 */
[----:B------:R-:W-:Y:S01]  /*1800*/  FADD R42, R34, R43 ;  /* 0x0000002b222a7221 */ /* 0x000fe20000000000 */
[----:B------:R-:W-:Y:S01]  /*1810*/  FADD R49, R4, R49 ;  /* 0x0000003104317221 */ /* 0x000fe20000000000 */
[----:B------:R-:W-:Y:S01]  /*1820*/  FFMA R43, R31, 0.055555555969476699829, R46 ;  /* 0x3d638e391f2b7823 */ /* 0x000fe2000000002e */
[----:B------:R-:W-:Y:S01]  /*1830*/  FADD R46, R45, -R48 ;  /* 0x800000302d2e7221 */ /* 0x000fe20000000000 */
[----:B------:R-:W-:Y:S01]  /*1840*/  FADD R48, R22, -R37 ;  /* 0x8000002516307221 */ /* 0x000fe20000000000 */
[----:B------:R-:W-:Y:S01]  /*1850*/  FADD R49, R16, R49 ;  /* 0x0000003110317221 */ /* 0x000fe20000000000 */
[----:B------:R-:W-:Y:S01]  /*1860*/  FADD R43, R38, -R43 ;  /* 0x8000002b262b7221 */ /* 0x000fe20000000000 */
[----:B------:R-:W-:Y:S01]  /*1870*/  FADD R37, R44, R33 ;  /* 0x000000212c257221 */ /* 0x000fe20000000000 */
[----:B------:R-:W-:Y:S01]  /*1880*/  FADD R53, R5, -R36 ;  /* 0x8000002405357221 */ /* 0x000fe20000000000 */
[----:B------:R-:W-:Y:S01]  /*1890*/  FADD R49, R14, R49 ;  /* 0x000000310e317221 */ /* 0x000fe20000000000 */
[----:B------:R-:W-:Y:S01]  /*18a0*/  FADD R46, R43, R46 ;  /* 0x0000002e2b2e7221 */ /* 0x000fe20000000000 */
[C-C-:B------:R-:W-:Y:S01]  /*18b0*/  FFMA R43, R51.reuse, -0.083333335816860198975, R40.reuse ;  /* 0xbdaaaaab332b7823 */ /* 0x140fe20000000028 */
[----:B------:R-:W-:Y:S01]  /*18c0*/  FFMA R36, R51, 0.083333335816860198975, R40 ;  /* 0x3daaaaab33247823 */ /* 0x000fe20000000028 */
[----:B------:R-:W-:Y:S01]  /*18d0*/  FADD R34, -R22, R49 ;  /* 0x0000003116227221 */ /* 0x000fe20000000100 */
[----:B------:R-:W-:Y:S01]  /*18e0*/  FADD R49, R20, R20 ;  /* 0x0000001414317221 */ /* 0x000fe20000000000 */
[----:B------:R-:W-:Y:S01]  /*18f0*/  FADD R51, R17, -R26 ;  /* 0x8000001a11337221 */ /* 0x000fe20000000000 */
[----:B------:R-:W-:Y:S01]  /*1900*/  FADD R26, R21, R21 ;  /* 0x00000015151a7221 */ /* 0x000fe20000000000 */
[----:B------:R-:W-:Y:S01]  /*1910*/  FADD R34, R13, R34 ;  /* 0x000000220d227221 */ /* 0x000fe20000000000 */
[----:B------:R-:W-:Y:S01]  /*1920*/  FADD R27, R16, -R27 ;  /* 0x8000001b101b7221 */ /* 0x000fe20000000000 */
[----:B------:R-:W-:Y:S01]  /*1930*/  FADD R47, R4, -R47 ;  /* 0x8000002f042f7221 */ /* 0x000fe20000000000 */
[----:B------:R-:W-:Y:S01]  /*1940*/  FADD R42, R51, R42 ;  /* 0x0000002a332a7221 */ /* 0x000fe20000000000 */
[----:B------:R-:W-:Y:S01]  /*1950*/  FADD R49, R34, -R49 ;  /* 0x8000003122317221 */ /* 0x000fe20000000000 */
[C-C-:B------:R-:W-:Y:S01]  /*1960*/  FFMA R34, R37.reuse, 0.083333335816860198975, R40.reuse ;  /* 0x3daaaaab25227823 */ /* 0x140fe20000000028 */
[----:B------:R-:W-:Y:S01]  /*1970*/  FFMA R40, R37, -0.083333335816860198975, R40 ;  /* 0xbdaaaaab25287823 */ /* 0x000fe20000000028 */
[----:B------:R-:W-:Y:S01]  /*1980*/  FADD R37, R48, R53 ;  /* 0x0000003530257221 */ /* 0x000fe20000000000 */
[----:B------:R-:W-:Y:S01]  /*1990*/  FADD R49, R12, R49 ;  /* 0x000000310c317221 */ /* 0x000fe20000000000 */
[----:B------:R-:W-:Y:S01]  /*19a0*/  FADD R48, R46, R51 ;  /* 0x000000332e307221 */ /* 0x000fe20000000000 */
[----:B------:R-:W-:Y:S01]  /*19b0*/  FADD R46, R51, R27 ;  /* 0x0000001b332e7221 */ /* 0x000fe20000000000 */
[----:B------:R-:W-:Y:S01]  /*19c0*/  FADD R42, R47, R42 ;  /* 0x0000002a2f2a7221 */ /* 0x000fe20000000000 */
[----:B------:R-:W-:Y:S01]  /*19d0*/  FADD R26, R49, -R26 ;  /* 0x8000001a311a7221 */ /* 0x000fe20000000000 */
[----:B------:R-:W-:Y:S01]  /*19e0*/  FADD R48, R48, R47 ;  /* 0x0000002f30307221 */ /* 0x000fe20000000000 */
[----:B------:R-:W-:Y:S01]  /*19f0*/  FADD R46, -R47, R46 ;  /* 0x0000002e2f2e7221 */ /* 0x000fe20000000100 */
[----:B------:R-:W-:Y:S01]  /*1a00*/  FADD R47, R27, R42 ;  /* 0x0000002a1b2f7221 */ /* 0x000fe20000000000 */
[----:B------:R-:W-:Y:S01]  /*1a10*/  FADD R26, -R5, R26 ;  /* 0x0000001a051a7221 */ /* 0x000fe20000000100 */
[----:B------:R-:W-:Y:S01]  /*1a20*/  FADD R48, R48, R27 ;  /* 0x0000001b30307221 */ /* 0x000fe20000000000 */
[----:B------:R-:W-:Y:S01]  /*1a30*/  FADD R27, R19, R19 ;  /* 0x00000013131b7221 */ /* 0x000fe20000000000 */
[----:B------:R-:W-:Y:S01]  /*1a40*/  FADD R3, R14, -R3 ;  /* 0x800000030e037221 */ /* 0x000fe20000000000 */
[C---:B------:R-:W-:Y:S01]  /*1a50*/  FADD R26, R11.reuse, R26 ;  /* 0x0000001a0b1a7221 */ /* 0x040fe20000000000 */
[----:B------:R-:W-:Y:S01]  /*1a60*/  FADD R29, R12, -R29 ;  /* 0x8000001d0c1d7221 */ /* 0x000fe20000000000 */
[----:B------:R-:W-:Y:S01]  /*1a70*/  FADD R32, R11, -R32 ;  /* 0x800000200b207221 */ /* 0x000fe20000000000 */
[----:B------:R-:W-:Y:S01]  /*1a80*/  FADD R47, R3, R47 ;  /* 0x0000002f032f7221 */ /* 0x000fe20000000000 */
[----:B------:R-:W-:Y:S01]  /*1a90*/  FADD R49, R26, -R27 ;  /* 0x8000001b1a317221 */ /* 0x000fe20000000000 */
[----:B------:R-:W-:Y:S01]  /*1aa0*/  FADD R26, R20, -R21 ;  /* 0x80000015141a7221 */ /* 0x000fe20000000000 */
[----:B------:R-:W-:Y:S01]  /*1ab0*/  FMUL R27, R23, 3 ;  /* 0x40400000171b7820 */ /* 0x000fe20000400000 */
[----:B------:R-:W-:Y:S01]  /*1ac0*/  FADD R46, -R3, R46 ;  /* 0x0000002e032e7221 */ /* 0x000fe20000000100 */
[----:B------:R-:W-:Y:S01]  /*1ad0*/  FADD R49, R10, R49 ;  /* 0x000000310a317221 */ /* 0x000fe20000000000 */
[----:B------:R-:W-:Y:S01]  /*1ae0*/  FADD R51, -R19, R26 ;  /* 0x0000001a13337221 */ /* 0x000fe20000000100 */
[----:B------:R-:W-:Y:S01]  /*1af0*/  FADD R26, R18, R18 ;  /* 0x00000012121a7221 */ /* 0x000fe20000000000 */
[----:B------:R-:W-:Y:S01]  /*1b00*/  FFMA R27, R24, 3, -R27 ;  /* 0x40400000181b7823 */ /* 0x000fe2000000081b */
[----:B------:R-:W-:Y:S01]  /*1b10*/  BSSY.RECONVERGENT B0, `(.L_x_23) ;  /* 0x0000089000007945 */ /* 0x000fe20003800200 */
[----:B------:R-:W-:Y:S01]  /*1b20*/  FADD R51, R18, R51 ;  /* 0x0000003312337221 */ /* 0x000fe20000000000 */
[----:B------:R-:W-:Y:S01]  /*1b30*/  FADD R50, R49, -R26 ;  /* 0x8000001a31327221 */ /* 0x000fe20000000000 */
[C---:B------:R-:W-:Y:S01]  /*1b40*/  FADD R42, R44.reuse, R27 ;  /* 0x0000001b2c2a7221 */ /* 0x040fe20000000000 */
[C---:B------:R-:W-:Y:S01]  /*1b50*/  FMUL R49, R44.reuse, 0.25 ;  /* 0x3e8000002c317820 */ /* 0x040fe20000400000 */
[----:B------:R-:W-:Y:S01]  /*1b60*/  FFMA R26, -R44, R33, R51 ;  /* 0x000000212c1a7223 */ /* 0x000fe20000000133 */
[----:B------:R-:W-:Y:S01]  /*1b70*/  FADD R27, R50, -R31 ;  /* 0x8000001f321b7221 */ /* 0x000fe20000000000 */
[----:B------:R-:W-:Y:S01]  /*1b80*/  FMUL R44, R22, 3 ;  /* 0x40400000162c7820 */ /* 0x000fe20000400000 */
[----:B------:R-:W-:Y:S01]  /*1b90*/  FMUL R50, R31, -0.055555555969476699829 ;  /* 0xbd638e391f327820 */ /* 0x000fe20000400000 */
[----:B------:R-:W-:-:S02]  /*1ba0*/  FMUL R28, R28, 1.6666666269302368164 ;  /* 0x3fd555551c1c7820 */ /* 0x000fc40000400000 */
[----:B------:R-:W-:Y:S01]  /*1bb0*/  FFMA R44, R5, 3, -R44 ;  /* 0x40400000052c7823 */ /* 0x000fe2000000082c */
[CCC-:B------:R-:W-:Y:S01]  /*1bc0*/  FFMA R51, -R33.reuse, R49.reuse, R50.reuse ;  /* 0x0000003121337223 */ /* 0x1c0fe20000000132 */
[C---:B------:R-:W-:Y:S01]  /*1bd0*/  FFMA R31, R33.reuse, R49, R50 ;  /* 0x00000031211f7223 */ /* 0x040fe20000000032 */
[----:B------:R-:W-:Y:S01]  /*1be0*/  FADD R49, R10, -R15 ;  /* 0x8000000f0a317221 */ /* 0x000fe20000000000 */
[----:B------:R-:W-:Y:S01]  /*1bf0*/  FADD R33, R33, R44 ;  /* 0x0000002c21217221 */ /* 0x000fe20000000000 */
[----:B------:R-:W-:Y:S01]  /*1c00*/  FADD R44, R43, R51 ;  /* 0x000000332b2c7221 */ /* 0x000fe20000000000 */
[----:B------:R-:W-:Y:S01]  /*1c10*/  FADD R43, R34, R31 ;  /* 0x0000001f222b7221 */ /* 0x000fe20000000000 */
[----:B------:R-:W-:Y:S01]  /*1c20*/  FADD R34, R13, -R30 ;  /* 0x8000001e0d227221 */ /* 0x000fe20000000000 */
[----:B------:R-:W-:Y:S01]  /*1c30*/  FADD R36, R36, R51 ;  /* 0x0000003324247221 */ /* 0x000fe20000000000 */
[----:B------:R-:W-:Y:S01]  /*1c40*/  FADD R51, R48, R3 ;  /* 0x0000000330337221 */ /* 0x000fe20000000000 */
[----:B------:R-:W0:Y:S01]  /*1c50*/  LDC R15, c[0x0][0x360] ;  /* 0x0000d800ff0f7b82 */ /* 0x000e220000000800 */
[----:B------:R-:W-:Y:S01]  /*1c60*/  FADD R48, R34, R37 ;  /* 0x0000002522307221 */ /* 0x000fe20000000000 */
[----:B------:R-:W-:Y:S01]  /*1c70*/  FADD R31, R40, R31 ;  /* 0x0000001f281f7221 */ /* 0x000fe20000000000 */
        /* <DEDUP_REMOVED lines=10> */
[----:B------:R-:W-:Y:S01]  /*1d20*/  FADD R37, R49, R48 ;  /* 0x0000003031257221 */ /* 0x000fe20000000000 */
[--C-:B------:R-:W-:Y:S01]  /*1d30*/  FADD R34, R34, R49.reuse ;  /* 0x0000003122227221 */ /* 0x100fe20000000000 */
[----:B------:R-:W-:Y:S01]  /*1d40*/  FADD R49, R40, R49 ;  /* 0x0000003128317221 */ /* 0x000fe20000000000 */
[----:B------:R-:W-:Y:S01]  /*1d50*/  FADD R31, R18, -R31 ;  /* 0x8000001f121f7221 */ /* 0x000fe20000000000 */
[----:B------:R-:W-:Y:S01]  /*1d60*/  FADD R37, R30, R37 ;  /* 0x000000251e257221 */ /* 0x000fe20000000000 */
[----:B------:R-:W-:Y:S01]  /*1d70*/  FADD R48, R47, R36 ;  /* 0x000000242f307221 */ /* 0x000fe20000000000 */
[----:B------:R-:W-:Y:S01]  /*1d80*/  FMUL R40, R38, -4 ;  /* 0xc080000026287820 */ /* 0x000fe20000400000 */
[----:B------:R-:W-:Y:S01]  /*1d90*/  FADD R29, -R29, R34 ;  /* 0x000000221d1d7221 */ /* 0x000fe20000000100 */
[----:B------:R-:W-:Y:S01]  /*1da0*/  FADD R37, R44, R37 ;  /* 0x000000252c257221 */ /* 0x000fe20000000000 */
[----:B------:R-:W-:Y:S01]  /*1db0*/  FADD R48, R48, R31 ;  /* 0x0000001f30307221 */ /* 0x000fe20000000000 */
[----:B------:R-:W-:Y:S01]  /*1dc0*/  FFMA R40, R35, 12, R40 ;  /* 0x4140000023287823 */ /* 0x000fe20000000028 */
[----:B0-----:R-:W-:-:S02]  /*1dd0*/  IMAD R15, R15, UR6, R0 ;  /* 0x000000060f0f7c24 */ /* 0x001fc4000f8e0200 */
[----:B------:R-:W-:Y:S01]  /*1de0*/  FADD R0, R36, R37 ;  /* 0x0000002524007221 */ /* 0x000fe20000000000 */
[----:B------:R-:W-:Y:S01]  /*1df0*/  FMUL R48, R48, R48 ;  /* 0x0000003030307220 */ /* 0x000fe20000400000 */
[----:B------:R-:W-:Y:S01]  /*1e00*/  FFMA R40, R23, -4, R40 ;  /* 0xc080000017287823 */ /* 0x000fe20000000028 */
[----:B------:R-:W-:Y:S01]  /*1e10*/  FADD R37, R30, R31 ;  /* 0x0000001f1e257221 */ /* 0x000fe20000000000 */
[----:B------:R-:W-:Y:S01]  /*1e20*/  FADD R0, R31, R0 ;  /* 0x000000001f007221 */ /* 0x000fe20000000000 */
[----:B------:R-:W-:Y:S01]  /*1e30*/  FFMA R49, R49, R49, R48 ;  /* 0x0000003131317223 */ /* 0x000fe20000000030 */
[----:B------:R-:W-:Y:S01]  /*1e40*/  FFMA R3, R45, -4, R40 ;  /* 0xc08000002d037823 */ /* 0x000fe20000000028 */
[----:B------:R-:W-:Y:S01]  /*1e50*/  FADD R37, -R44, R37 ;  /* 0x000000252c257221 */ /* 0x000fe20000000100 */
[----:B------:R-:W-:Y:S01]  /*1e60*/  FADD R30, R46, R46 ;  /* 0x0000002e2e1e7221 */ /* 0x000fe20000000000 */
[----:B------:R-:W-:Y:S01]  /*1e70*/  FFMA R49, R0, R0, R49 ;  /* 0x0000000000317223 */ /* 0x000fe20000000031 */
[----:B------:R-:W-:Y:S01]  /*1e80*/  FFMA R0, R24, -4, R3 ;  /* 0xc080000018007823 */ /* 0x000fe20000000003 */
[----:B------:R-:W-:Y:S01]  /*1e90*/  FADD R37, -R36, R37 ;  /* 0x0000002524257221 */ /* 0x000fe20000000100 */
[----:B------:R-:W-:Y:S01]  /*1ea0*/  FADD R31, R23, R23 ;  /* 0x00000017171f7221 */ /* 0x000fe20000000000 */
[----:B------:R-:W-:Y:S01]  /*1eb0*/  FFMA R30, R46, R30, R49 ;  /* 0x0000001e2e1e7223 */ /* 0x000fe20000000031 */
[----:B------:R-:W-:Y:S01]  /*1ec0*/  FADD R3, R17, R0 ;  /* 0x0000000011037221 */ /* 0x000fe20000000000 */
[C---:B------:R-:W-:Y:S01]  /*1ed0*/  FADD R0, R37.reuse, R37 ;  /* 0x0000002525007221 */ /* 0x040fe20000000000 */
[----:B------:R-:W-:Y:S01]  /*1ee0*/  FADD R36, -R32, R29 ;  /* 0x0000001d20247221 */ /* 0x000fe20000000100 */
[----:B------:R-:W-:Y:S01]  /*1ef0*/  FADD R34, R24, R24 ;  /* 0x0000001818227221 */ /* 0x000fe20000000000 */
[----:B------:R-:W-:Y:S01]  /*1f00*/  FADD R29, R4, R3 ;  /* 0x00000003041d7221 */ /* 0x000fe20000000000 */
[----:B------:R-:W-:Y:S01]  /*1f10*/  FFMA R37, R37, R0, R30 ;  /* 0x0000000025257223 */ /* 0x000fe2000000001e */
[----:B------:R-:W-:Y:S01]  /*1f20*/  FFMA R0, R38, -4, R31 ;  /* 0xc080000026007823 */ /* 0x000fe2000000001f */
[----:B------:R-:W-:Y:S01]  /*1f30*/  FADD R3, -R35, R17 ;  /* 0x0000001123037221 */ /* 0x000fe20000000100 */
[----:B------:R-:W-:Y:S01]  /*1f40*/  FADD R31, R36, R36 ;  /* 0x00000024241f7221 */ /* 0x000fe20000000000 */
[----:B------:R-:W-:Y:S01]  /*1f50*/  FADD R29, R16, R29 ;  /* 0x0000001d101d7221 */ /* 0x000fe20000000000 */
[----:B------:R-:W-:Y:S01]  /*1f60*/  FFMA R0, R45, -4, R0 ;  /* 0xc08000002d007823 */ /* 0x000fe20000000000 */
[----:B------:R-:W-:Y:S01]  /*1f70*/  FADD R3, R4, R3 ;  /* 0x0000000304037221 */ /* 0x000fe20000000000 */
[----:B------:R-:W-:-:S02]  /*1f80*/  IMAD R15, R6, UR11, R15 ;  /* 0x0000000b060f7c24 */ /* 0x000fc4000f8e020f */
[----:B------:R-:W-:Y:S01]  /*1f90*/  FADD R29, R14, R29 ;  /* 0x0000001d0e1d7221 */ /* 0x000fe20000000000 */
[----:B------:R-:W-:Y:S01]  /*1fa0*/  FADD R30, R0, R34 ;  /* 0x00000022001e7221 */ /* 0x000fe20000000000 */
[----:B------:R-:W-:Y:S01]  /*1fb0*/  FADD R3, R16, R3 ;  /* 0x0000000310037221 */ /* 0x000fe20000000000 */
[----:B------:R-:W-:Y:S01]  /*1fc0*/  FFMA R0, R36, R31, R37 ;  /* 0x0000001f24007223 */ /* 0x000fe20000000025 */
[----:B------:R-:W-:Y:S01]  /*1fd0*/  FFMA R32, R22, -4, R29 ;  /* 0xc080000016207823 */ /* 0x000fe2000000001d */
[----:B------:R-:W-:Y:S01]  /*1fe0*/  FADD R31, R17, R30 ;  /* 0x0000001e111f7221 */ /* 0x000fe20000000000 */
[----:B------:R-:W-:Y:S01]  /*1ff0*/  FADD R30, R14, R3 ;  /* 0x000000030e1e7221 */ /* 0x000fe20000000000 */
[----:B------:R-:W-:Y:S01]  /*2000*/  FFMA R34, R23, -2, -R34 ;  /* 0xc000000017227823 */ /* 0x000fe20000000822 */
        /* <DEDUP_REMOVED lines=13> */
[----:B------:R-:W-:Y:S01]  /*20e0*/  FFMA R34, R22, 2, R31 ;  /* 0x4000000016227823 */ /* 0x000fe2000000001f */
[----:B------:R-:W-:Y:S01]  /*20f0*/  FADD R30, R21, R30 ;  /* 0x0000001e151e7221 */ /* 0x000fe20000000000 */
[----:B------:R-:W-:Y:S01]  /*2100*/  FADD R37, R14, R37 ;  /* 0x000000250e257221 */ /* 0x000fe20000000000 */
[----:B------:R-:W-:Y:S01]  /*2110*/  FFMA R32, R5, -4, R32 ;  /* 0xc080000005207823 */ /* 0x000fe20000000020 */
[----:B------:R-:W-:Y:S01]  /*2120*/  FADD R3, R13, R34 ;  /* 0x000000220d037221 */ /* 0x000fe20000000000 */
[C---:B------:R-:W-:Y:S01]  /*2130*/  FADD R30, R11.reuse, R30 ;  /* 0x0000001e0b1e7221 */ /* 0x040fe20000000000 */
[----:B------:R-:W-:Y:S01]  /*2140*/  FFMA R34, R22, 2, R37 ;  /* 0x4000000016227823 */ /* 0x000fe20000000025 */
[----:B------:R-:W-:Y:S01]  /*2150*/  FADD R32, R11, R32 ;  /* 0x000000200b207221 */ /* 0x000fe20000000000 */
[----:B------:R-:W-:Y:S01]  /*2160*/  FFMA R31, R20, -2, R3 ;  /* 0xc0000000141f7823 */ /* 0x000fe20000000003 */
[----:B------:R-:W-:Y:S01]  /*2170*/  FADD R3, R19, R30 ;  /* 0x0000001e13037221 */ /* 0x000fe20000000000 */
[----:B------:R-:W-:Y:S01]  /*2180*/  FADD R37, -R13, R34 ;  /* 0x000000220d257221 */ /* 0x000fe20000000100 */
[----:B------:R-:W-:Y:S01]  /*2190*/  FADD R29, R19, R32 ;  /* 0x00000020131d7221 */ /* 0x000fe20000000000 */
[----:B------:R-:W-:Y:S01]  /*21a0*/  FADD R30, R12, R31 ;  /* 0x0000001f0c1e7221 */ /* 0x000fe20000000000 */
[----:B------:R-:W-:Y:S01]  /*21b0*/  IADD3 R31, PT, PT, R0, -0xd000000, RZ ;  /* 0xf3000000001f7810 */ /* 0x000fe20007ffe0ff */
[----:B------:R-:W-:Y:S01]  /*21c0*/  FADD R3, R10, R3 ;  /* 0x000000030a037221 */ /* 0x000fe20000000000 */
[----:B------:R-:W-:Y:S01]  /*21d0*/  FADD R32, -R12, R37 ;  /* 0x000000250c207221 */ /* 0x000fe20000000100 */
[----:B------:R-:W-:Y:S01]  /*21e0*/  FFMA R30, R21, -2, R30 ;  /* 0xc0000000151e7823 */ /* 0x000fe2000000001e */
[----:B------:R-:W-:Y:S01]  /*21f0*/  ISETP.GT.U32.AND P0, PT, R31, 0x727fffff, PT ;  /* 0x727fffff1f00780c */ /* 0x000fe20003f04070 */
[----:B------:R0:W1:Y:S01]  /*2200*/  MUFU.RSQ R47, R0 ;  /* 0x00000000002f7308 */ /* 0x0000620000001400 */
[----:B------:R-:W-:Y:S01]  /*2210*/  FADD R29, R10, R29 ;  /* 0x0000001d0a1d7221 */ /* 0x000fe20000000000 */
[C---:B------:R-:W-:Y:S01]  /*2220*/  FFMA R30, R5.reuse, 2, R30 ;  /* 0x40000000051e7823 */ /* 0x040fe2000000001e */
[C---:B------:R-:W-:Y:S01]  /*2230*/  FADD R3, R18.reuse, R3 ;  /* 0x0000000312037221 */ /* 0x040fe20000000000 */
[----:B------:R-:W-:Y:S01]  /*2240*/  FFMA R32, R5, 2, R32 ;  /* 0x4000000005207823 */ /* 0x000fe20000000020 */
[----:B------:R-:W-:Y:S01]  /*2250*/  FADD R29, R18, R29 ;  /* 0x0000001d121d7221 */ /* 0x000fe20000000000 */
[C---:B------:R-:W-:Y:S01]  /*2260*/  FADD R30, R11.reuse, R30 ;  /* 0x0000001e0b1e7221 */ /* 0x040fe20000000000 */
[C---:B------:R-:W-:Y:S01]  /*2270*/  FADD R3, -R2.reuse, R3 ;  /* 0x0000000302037221 */ /* 0x040fe20000000100 */
[----:B------:R-:W-:Y:S01]  /*2280*/  FADD R43, -R11, R32 ;  /* 0x000000200b2b7221 */ /* 0x000fe20000000100 */
[----:B------:R-:W-:Y:S01]  /*2290*/  FFMA R37, R2, 7.5396823883056640625, R29 ;  /* 0x40f1451402257823 */ /* 0x000fe2000000001d */
[----:B------:R-:W-:Y:S01]  /*22a0*/  FFMA R31, R19, -2, R30 ;  /* 0xc0000000131f7823 */ /* 0x000fe2000000001e */
[----:B------:R-:W-:Y:S01]  /*22b0*/  FMUL R29, R42, 1.6666666269302368164 ;  /* 0x3fd555552a1d7820 */ /* 0x000fe20000400000 */
[----:B------:R-:W-:Y:S01]  /*22c0*/  FMUL R30, R33, 1.6666666269302368164 ;  /* 0x3fd55555211e7820 */ /* 0x000fe20000400000 */
[C---:B------:R-:W-:Y:S01]  /*22d0*/  FADD R32, -R10.reuse, R43 ;  /* 0x0000002b0a207221 */ /* 0x040fe20000000100 */
[----:B------:R-:W-:Y:S01]  /*22e0*/  FADD R31, R10, R31 ;  /* 0x0000001f0a1f7221 */ /* 0x000fe20000000000 */
[----:B------:R-:W-:-:S03]  /*22f0*/  FMUL R40, R3, 19 ;  /* 0x4198000003287820 */ /* 0x000fc60000400000 */
[----:B------:R-:W-:Y:S01]  /*2300*/  FFMA R34, R18, -2, R31 ;  /* 0xc000000012227823 */ /* 0x000fe2000000001f */
[----:B01----:R-:W-:Y:S06]  /*2310*/  @!P0 BRA `(.L_x_24) ;  /* 0x0000000000108947 */ /* 0x003fec0003800000 */
[----:B------:R-:W-:-:S07]  /*2320*/  MOV R43, 0x2340 ;  /* 0x00002340002b7802 */ /* 0x000fce0000000f00 */
[----:B------:R-:W-:Y:S05]  /*2330*/  CALL.REL.NOINC `($__internal_3_$__cuda_sm20_sqrt_rn_f32_slowpath) ;  /* 0x0000001400c07944 */ /* 0x000fea0003c00000 */
[----:B------:R-:W-:Y:S01]  /*2340*/  MOV R31, R0 ;  /* 0x00000000001f7202 */ /* 0x000fe20000000f00 */
[----:B------:R-:W-:Y:S06]  /*2350*/  BRA `(.L_x_25) ;  /* 0x0000000000107947 */ /* 0x000fec0003800000 */
.L_x_24:
[----:B------:R-:W-:Y:S01]  /*2360*/  FMUL.FTZ R31, R0, R47 ;  /* 0x0000002f001f7220 */ /* 0x000fe20000410000 */
[----:B------:R-:W-:-:S03]  /*2370*/  FMUL.FTZ R47, R47, 0.5 ;  /* 0x3f0000002f2f7820 */ /* 0x000fc60000410000 */
[----:B------:R-:W-:-:S04]  /*2380*/  FFMA R0, -R31, R31, R0 ;  /* 0x0000001f1f007223 */ /* 0x000fc80000000100 */
[----:B------:R-:W-:-:S07]  /*2390*/  FFMA R31, R0, R47, R31 ;  /* 0x0000002f001f7223 */ /* 0x000fce000000001f */
.L_x_25:
[----:B------:R-:W-:Y:S05]  /*23a0*/  BSYNC.RECONVERGENT B0 ;  /* 0x0000000000007941 */ /* 0x000fea0003800200 */
.L_x_23:
        /* <DEDUP_REMOVED lines=8> */
[----:B------:R-:W-:Y:S05]  /*2430*/  CALL.REL.NOINC `($__internal_2_$__cuda_sm20_rcp_rn_f32_slowpath) ;  /* 0x0000001000a87944 */ /* 0x000fea0003c00000 */
[----:B------:R-:W-:Y:S01]  /*2440*/  MOV R33, R0 ;  /* 0x0000000000217202 */ /* 0x000fe20000000f00 */
[----:B------:R-:W-:Y:S06]  /*2450*/  BRA `(.L_x_27) ;  /* 0x0000000000107947 */ /* 0x000fec0003800000 */
.L_x_26:
[----:B------:R-:W0:Y:S02]  /*2460*/  MUFU.RCP R33, R2 ;  /* 0x0000000200217308 */ /* 0x000e240000001000 */
[----:B0-----:R-:W-:-:S04]  /*2470*/  FFMA R0, R33, R2, -1 ;  /* 0xbf80000021007423 */ /* 0x001fc80000000002 */
[----:B------:R-:W-:-:S04]  /*2480*/  FADD.FTZ R0, -R0, -RZ ;  /* 0x800000ff00007221 */ /* 0x000fc80000010100 */
[----:B------:R-:W-:-:S07]  /*2490*/  FFMA R33, R33, R0, R33 ;  /* 0x0000000021217223 */ /* 0x000fce0000000021 */
.L_x_27:
[----:B------:R-:W-:Y:S01]  /*24a0*/  FMUL R0, R31, 1.0182336568832397461 ;  /* 0x3f82557b1f007820 */ /* 0x000fe20000400000 */
[----:B------:R-:W-:Y:S03]  /*24b0*/  BSSY.RECONVERGENT B0, `(.L_x_28) ;  /* 0x000000e000007945 */ /* 0x000fe60003800200 */
[----:B------:R-:W-:-:S04]  /*24c0*/  FFMA R3, R33, R33, R0 ;  /* 0x0000002121037223 */ /* 0x000fc80000000000 */
[----:B------:R0:W1:Y:S01]  /*24d0*/  MUFU.RSQ R2, R3 ;  /* 0x0000000300027308 */ /* 0x0000620000001400 */
[----:B------:R-:W-:-:S04]  /*24e0*/  IADD3 R0, PT, PT, R3, -0xd000000, RZ ;  /* 0xf300000003007810 */ /* 0x000fc80007ffe0ff */
[----:B------:R-:W-:-:S13]  /*24f0*/  ISETP.GT.U32.AND P0, PT, R0, 0x727fffff, PT ;  /* 0x727fffff0000780c */ /* 0x000fda0003f04070 */
[----:B01----:R-:W-:Y:S05]  /*2500*/  @!P0 BRA `(.L_x_29) ;  /* 0x0000000000108947 */ /* 0x003fea0003800000 */
[----:B------:R-:W-:Y:S02]  /*2510*/  MOV R0, R3 ;  /* 0x0000000300007202 */ /* 0x000fe40000000f00 */
[----:B------:R-:W-:-:S07]  /*2520*/  MOV R43, 0x2540 ;  /* 0x00002540002b7802 */ /* 0x000fce0000000f00 */
[----:B------:R-:W-:Y:S05]  /*2530*/  CALL.REL.NOINC `($__internal_3_$__cuda_sm20_sqrt_rn_f32_slowpath) ;  /* 0x0000001400407944 */ /* 0x000fea0003c00000 */
[----:B------:R-:W-:Y:S05]  /*2540*/  BRA `(.L_x_30) ;  /* 0x0000000000107947 */ /* 0x000fea0003800000 */
.L_x_29:
[----:B------:R-:W-:Y:S01]  /*2550*/  FMUL.FTZ R0, R3, R2 ;  /* 0x0000000203007220 */ /* 0x000fe20000410000 */
[----:B------:R-:W-:-:S03]  /*2560*/  FMUL.FTZ R2, R2, 0.5 ;  /* 0x3f00000002027820 */ /* 0x000fc60000410000 */
[----:B------:R-:W-:-:S04]  /*2570*/  FFMA R3, -R0, R0, R3 ;  /* 0x0000000000037223 */ /* 0x000fc80000000103 */
[----:B------:R-:W-:-:S07]  /*2580*/  FFMA R0, R3, R2, R0 ;  /* 0x0000000203007223 */ /* 0x000fce0000000000 */
.L_x_30:
[----:B------:R-:W-:Y:S05]  /*2590*/  BSYNC.RECONVERGENT B0 ;  /* 0x0000000000007941 */ /* 0x000fea0003800200 */
.L_x_28:
[--C-:B------:R-:W-:Y:S01]  /*25a0*/  FADD R0, R0, -R33.reuse ;  /* 0x8000002100007221 */ /* 0x100fe20000000000 */
[----:B------:R-:W-:Y:S01]  /*25b0*/  FADD R31, R13, -R20 ;  /* 0x800000140d1f7221 */ /* 0x000fe20000000000 */
[C-C-:B------:R-:W-:Y:S01]  /*25c0*/  FADD R3, -R17.reuse, -R4.reuse ;  /* 0x8000000411037221 */ /* 0x140fe20000000100 */
[----:B------:R-:W-:Y:S01]  /*25d0*/  FADD R43, R17, -R4 ;  /* 0x80000004112b7221 */ /* 0x000fe20000000000 */
[----:B------:R-:W-:Y:S01]  /*25e0*/  FFMA R0, R0, 0.5, R33 ;  /* 0x3f00000000007823 */ /* 0x000fe20000000021 */
[----:B------:R-:W-:Y:S01]  /*25f0*/  FADD R2, R12, R31 ;  /* 0x0000001f0c027221 */ /* 0x000fe20000000000 */
[C---:B------:R-:W-:Y:S01]  /*2600*/  FADD R3, R16.reuse, R3 ;  /* 0x0000000310037221 */ /* 0x040fe20000000000 */
[----:B------:R-:W-:Y:S01]  /*2610*/  FADD R31, -R16, R43 ;  /* 0x0000002b101f7221 */ /* 0x000fe20000000100 */
[----:B------:R-:W-:Y:S01]  /*2620*/  BSSY.RECONVERGENT B0, `(.L_x_31) ;  /* 0x000001b000007945 */ /* 0x000fe20003800200 */
[----:B------:R-:W-:Y:S01]  /*2630*/  FADD R42, -R21, R2 ;  /* 0x00000002152a7221 */ /* 0x000fe20000000100 */
[----:B------:R-:W-:Y:S01]  /*2640*/  IADD3 R2, PT, PT, R0, 0x1800000, RZ ;  /* 0x0180000000027810 */ /* 0x000fe20007ffe0ff */
[C---:B------:R-:W-:Y:S01]  /*2650*/  FADD R3, R14.reuse, R3 ;  /* 0x000000030e037221 */ /* 0x040fe20000000000 */
[----:B------:R-:W-:Y:S01]  /*2660*/  FADD R44, R14, R31 ;  /* 0x0000001f0e2c7221 */ /* 0x000fe20000000000 */
[----:B------:R-:W-:Y:S01]  /*2670*/  FADD R42, -R11, R42 ;  /* 0x0000002a0b2a7221 */ /* 0x000fe20000000100 */
[----:B------:R-:W-:Y:S01]  /*2680*/  LOP3.LUT R2, R2, 0x7f800000, RZ, 0xc0, !PT ;  /* 0x7f80000002027812 */ /* 0x000fe200078ec0ff */
[----:B------:R-:W-:Y:S01]  /*2690*/  FADD R36, R20, R3 ;  /* 0x0000000314247221 */ /* 0x000fe20000000000 */
[----:B------:R-:W-:Y:S01]  /*26a0*/  FADD R31, -R13, R44 ;  /* 0x0000002c0d1f7221 */ /* 0x000fe20000000100 */
[----:B------:R-:W-:Y:S01]  /*26b0*/  FADD R3, R19, R42 ;  /* 0x0000002a13037221 */ /* 0x000fe20000000000 */
[----:B------:R-:W-:Y:S01]  /*26c0*/  ISETP.GT.U32.AND P0, PT, R2, 0x1ffffff, PT ;  /* 0x01ffffff0200780c */ /* 0x000fe20003f04070 */
[----:B------:R-:W-:Y:S01]  /*26d0*/  FADD R36, -R21, R36 ;  /* 0x0000002415247221 */ /* 0x000fe20000000100 */
[----:B------:R-:W-:Y:S01]  /*26e0*/  FADD R42, R12, R31 ;  /* 0x0000001f0c2a7221 */ /* 0x000fe20000000000 */
[----:B------:R-:W-:-:S02]  /*26f0*/  FADD R3, -R10, R3 ;  /* 0x000000030a037221 */ /* 0x000fc40000000100 */
[----:B------:R-:W-:Y:S01]  /*2700*/  FADD R31, R19, R36 ;  /* 0x00000024131f7221 */ /* 0x000fe20000000000 */
[----:B------:R-:W-:Y:S01]  /*2710*/  FADD R43, -R11, R42 ;  /* 0x0000002a0b2b7221 */ /* 0x000fe20000000100 */
[C---:B------:R-:W-:Y:S02]  /*2720*/  FADD R33, R18.reuse, R3 ;  /* 0x0000000312217221 */ /* 0x040fe40000000000 */
[----:B------:R-:W-:Y:S01]  /*2730*/  FADD R31, -R18, R31 ;  /* 0x0000001f121f7221 */ /* 0x000fe20000000100 */
[----:B------:R-:W-:-:S03]  /*2740*/  FADD R36, R10, R43 ;  /* 0x0000002b0a247221 */ /* 0x000fc60000000000 */
[----:B------:R-:W-:Y:S05]  /*2750*/  @P0 BRA `(.L_x_32) ;  /* 0x00000000000c0947 */ /* 0x000fea0003800000 */
[----:B------:R-:W-:-:S07]  /*2760*/  MOV R42, 0x2780 ;  /* 0x00002780002a7802 */ /* 0x000fce0000000f00 */
[----:B------:R-:W-:Y:S05]  /*2770*/  CALL.REL.NOINC `($__internal_2_$__cuda_sm20_rcp_rn_f32_slowpath) ;  /* 0x0000000c00d87944 */ /* 0x000fea0003c00000 */
[----:B------:R-:W-:Y:S05]  /*2780*/  BRA `(.L_x_33) ;  /* 0x0000000000107947 */ /* 0x000fea0003800000 */
.L_x_32:
[----:B------:R-:W0:Y:S02]  /*2790*/  MUFU.RCP R3, R0 ;  /* 0x0000000000037308 */ /* 0x000e240000001000 */
[----:B0-----:R-:W-:-:S04]  /*27a0*/  FFMA R2, R0, R3, -1 ;  /* 0xbf80000000027423 */ /* 0x001fc80000000003 */
[----:B------:R-:W-:-:S04]  /*27b0*/  FADD.FTZ R2, -R2, -RZ ;  /* 0x800000ff02027221 */ /* 0x000fc80000010100 */
[----:B------:R-:W-:-:S07]  /*27c0*/  FFMA R0, R3, R2, R3 ;  /* 0x0000000203007223 */ /* 0x000fce0000000003 */
.L_x_33:
[----:B------:R-:W-:Y:S05]  /*27d0*/  BSYNC.RECONVERGENT B0 ;  /* 0x0000000000007941 */ /* 0x000fea0003800200 */
.L_x_31:
[C---:B------:R-:W-:Y:S01]  /*27e0*/  FMUL R3, R37.reuse, -0.015873016789555549622 ;  /* 0xbc82082125037820 */ /* 0x040fe20000400000 */
[C---:B------:R-:W-:Y:S01]  /*27f0*/  FMUL R2, R40.reuse, -0.012531328015029430389 ;  /* 0xbc4d503328027820 */ /* 0x040fe20000400000 */
[----:B------:R-:W-:Y:S01]  /*2800*/  FMUL R43, R37, 0.0039682541973888874054 ;  /* 0x3b820821252b7820 */ /* 0x000fe20000400000 */
[-C--:B------:R-:W-:Y:S01]  /*2810*/  FFMA R46, R27, R0.reuse, -R34 ;  /* 0x000000001b2e7223 */ /* 0x080fe20000000822 */
[C---:B------:R-:W-:Y:S01]  /*2820*/  FFMA R3, R40.reuse, -0.0045948205515742301941, R3 ;  /* 0xbb96902628037823 */ /* 0x040fe20000000003 */
[----:B------:R-:W-:Y:S01]  /*2830*/  FFMA R42, R37, 0.047619048506021499634, R2 ;  /* 0x3d430c31252a7823 */ /* 0x000fe20000000002 */
[----:B------:R-:W-:Y:S01]  /*2840*/  FMUL R44, R27, 0.027777777984738349915 ;  /* 0x3ce38e391b2c7820 */ /* 0x000fe20000400000 */
[----:B------:R-:W-:Y:S01]  /*2850*/  FFMA R2, R40, 0.0033416876103729009628, R43 ;  /* 0x3b5b003728027823 */ /* 0x000fe2000000002b */
[C---:B------:R-:W-:Y:S01]  /*2860*/  FFMA R37, R28.reuse, -0.10000000149011611938, R3 ;  /* 0xbdcccccd1c257823 */ /* 0x040fe20000000003 */
[C---:B------:R-:W-:Y:S01]  /*2870*/  FADD R51, R28.reuse, R29 ;  /* 0x0000001d1c337221 */ /* 0x040fe20000000000 */
[C-C-:B------:R-:W-:Y:S01]  /*2880*/  FFMA R40, R25.reuse, 0.083333335816860198975, R44.reuse ;  /* 0x3daaaaab19287823 */ /* 0x140fe2000000002c */
[----:B------:R-:W-:Y:S01]  /*2890*/  FFMA R49, R28, 0.10000000149011611938, R3 ;  /* 0x3dcccccd1c317823 */ /* 0x000fe20000000003 */
[----:B------:R-:W-:Y:S01]  /*28a0*/  FFMA R47, R46, 0.055555555969476699829, R37 ;  /* 0x3d638e392e2f7823 */ /* 0x000fe20000000025 */
[----:B------:R-:W-:Y:S01]  /*28b0*/  FFMA R44, R25, -0.083333335816860198975, R44 ;  /* 0xbdaaaaab192c7823 */ /* 0x000fe2000000002c */
[C-C-:B------:R-:W-:Y:S01]  /*28c0*/  FFMA R43, R41.reuse, 0.25, R40.reuse ;  /* 0x3e800000292b7823 */ /* 0x140fe20000000028 */
[----:B------:R-:W-:Y:S01]  /*28d0*/  FFMA R41, R41, -0.25, R40 ;  /* 0xbe80000029297823 */ /* 0x000fe20000000028 */
[----:B------:R-:W-:Y:S01]  /*28e0*/  FADD R38, R38, -R47 ;  /* 0x8000002f26267221 */ /* 0x000fe20000000000 */
[C-C-:B------:R-:W-:Y:S01]  /*28f0*/  FFMA R47, R51.reuse, 0.025000000372529029846, R2.reuse ;  /* 0x3ccccccd332f7823 */ /* 0x140fe20000000002 */
[----:B------:R-:W-:Y:S01]  /*2900*/  FFMA R40, R46, 0.055555555969476699829, R49 ;  /* 0x3d638e392e287823 */ /* 0x000fe20000000031 */
[----:B------:R-:W-:Y:S01]  /*2910*/  FADD R49, R28, -R29 ;  /* 0x8000001d1c317221 */ /* 0x000fe20000000000 */
[----:B------:R-:W-:Y:S01]  /*2920*/  FFMA R51, R51, -0.025000000372529029846, R2 ;  /* 0xbccccccd33337823 */ /* 0x000fe20000000002 */
[C---:B------:R-:W-:Y:S01]  /*2930*/  FFMA R47, R34.reuse, 0.013888888992369174957, R47 ;  /* 0x3c638e39222f7823 */ /* 0x040fe2000000002f */
[----:B------:R-:W-:Y:S01]  /*2940*/  FADD R45, R45, -R40 ;  /* 0x800000282d2d7221 */ /* 0x000fe20000000000 */
[----:B------:R-:W-:Y:S01]  /*2950*/  FADD R40, -R31, R36 ;  /* 0x000000241f287221 */ /* 0x000fe20000000100 */
[----:B------:R-:W-:Y:S01]  /*2960*/  FFMA R51, R34, 0.013888888992369174957, R51 ;  /* 0x3c638e3922337823 */ /* 0x000fe20000000033 */
[C---:B------:R-:W-:Y:S01]  /*2970*/  FFMA R47, R32.reuse, 0.041666667908430099487, R47 ;  /* 0x3d2aaaab202f7823 */ /* 0x040fe2000000002f */
[----:B------:R-:W-:Y:S01]  /*2980*/  FADD R35, R35, -R42 ;  /* 0x8000002a23237221 */ /* 0x000fe20000000000 */
[----:B------:R-:W-:Y:S01]  /*2990*/  FADD R42, R31, -R36 ;  /* 0x800000241f2a7221 */ /* 0x000fe20000000000 */
[----:B------:R-:W-:Y:S01]  /*29a0*/  FFMA R51, R32, 0.041666667908430099487, R51 ;  /* 0x3d2aaaab20337823 */ /* 0x000fe20000000033 */
[----:B------:R-:W-:Y:S01]  /*29b0*/  FFMA R40, R40, 0.125, R47 ;  /* 0x3e00000028287823 */ /* 0x000fe2000000002f */
[----:B------:R-:W-:Y:S01]  /*29c0*/  FFMA R47, R49, -0.025000000372529029846, R2 ;  /* 0xbccccccd312f7823 */ /* 0x000fe20000000002 */
[----:B------:R-:W-:Y:S01]  /*29d0*/  FFMA R37, R39, 0.25, R44 ;  /* 0x3e80000027257823 */ /* 0x000fe2000000002c */
[----:B------:R-:W-:Y:S01]  /*29e0*/  FFMA R49, R49, 0.025000000372529029846, R2 ;  /* 0x3ccccccd31317823 */ /* 0x000fe20000000002 */
[----:B------:R-:W-:Y:S01]  /*29f0*/  FFMA R39, R39, -0.25, R44 ;  /* 0xbe80000027277823 */ /* 0x000fe2000000002c */
[----:B------:R-:W-:Y:S01]  /*2a00*/  FFMA R47, R34, 0.013888888992369174957, R47 ;  /* 0x3c638e39222f7823 */ /* 0x000fe2000000002f */
[----:B------:R-:W-:Y:S01]  /*2a10*/  FFMA R42, R42, 0.125, R51 ;  /* 0x3e0000002a2a7823 */ /* 0x000fe20000000033 */
[----:B------:R-:W-:Y:S01]  /*2a20*/  FFMA R49, R34, 0.013888888992369174957, R49 ;  /* 0x3c638e3922317823 */ /* 0x000fe20000000031 */
[-C--:B------:R-:W-:Y:S01]  /*2a30*/  FFMA R40, R43, R0.reuse, R40 ;  /* 0x000000002b287223 */ /* 0x080fe20000000028 */
[C---:B------:R-:W-:Y:S01]  /*2a40*/  FFMA R44, R32.reuse, 0.041666667908430099487, R47 ;  /* 0x3d2aaaab202c7823 */ /* 0x040fe2000000002f */
[----:B------:R-:W-:Y:S01]  /*2a50*/  FADD R47, -R31, -R36 ;  /* 0x800000241f2f7221 */ /* 0x000fe20000000100 */
[-C--:B------:R-:W-:Y:S01]  /*2a60*/  FFMA R43, R43, R0.reuse, R42 ;  /* 0x000000002b2b7223 */ /* 0x080fe2000000002a */
[----:B------:R-:W-:Y:S01]  /*2a70*/  FFMA R42, R32, 0.041666667908430099487, R49 ;  /* 0x3d2aaaab202a7823 */ /* 0x000fe20000000031 */
[----:B------:R-:W-:Y:S01]  /*2a80*/  FADD R49, R31, R36 ;  /* 0x000000241f317221 */ /* 0x000fe20000000000 */
[----:B------:R-:W-:Y:S01]  /*2a90*/  FFMA R44, R47, 0.125, R44 ;  /* 0x3e0000002f2c7823 */ /* 0x000fe2000000002c */
[C---:B------:R-:W-:Y:S01]  /*2aa0*/  FADD R47, R28.reuse, R30 ;  /* 0x0000001e1c2f7221 */ /* 0x040fe20000000000 */
[-C--:B------:R-:W-:Y:S01]  /*2ab0*/  FFMA R25, R25, R0.reuse, -R32 ;  /* 0x0000000019197223 */ /* 0x080fe20000000820 */
[----:B------:R-:W-:Y:S01]  /*2ac0*/  FFMA R42, R49, 0.125, R42 ;  /* 0x3e000000312a7823 */ /* 0x000fe2000000002a */
[----:B------:R-:W-:Y:S01]  /*2ad0*/  FADD R49, R28, -R30 ;  /* 0x8000001e1c317221 */ /* 0x000fe20000000000 */
[C-C-:B------:R-:W-:Y:S01]  /*2ae0*/  FFMA R51, R47.reuse, 0.025000000372529029846, R2.reuse ;  /* 0x3ccccccd2f337823 */ /* 0x140fe20000000002 */
[--C-:B------:R-:W-:Y:S01]  /*2af0*/  FFMA R47, R47, -0.025000000372529029846, R2.reuse ;  /* 0xbccccccd2f2f7823 */ /* 0x100fe20000000002 */
[----:B------:R-:W-:Y:S01]  /*2b00*/  FADD R43, R16, -R43 ;  /* 0x8000002b102b7221 */ /* 0x000fe20000000000 */
[C-C-:B------:R-:W-:Y:S01]  /*2b10*/  FFMA R53, R49.reuse, -0.025000000372529029846, R2.reuse ;  /* 0xbccccccd31357823 */ /* 0x140fe20000000002 */
[C---:B------:R-:W-:Y:S01]  /*2b20*/  FFMA R51, R34.reuse, 0.013888888992369174957, R51 ;  /* 0x3c638e3922337823 */ /* 0x040fe20000000033 */
[----:B------:R-:W-:Y:S01]  /*2b30*/  FFMA R49, R49, 0.025000000372529029846, R2 ;  /* 0x3ccccccd31317823 */ /* 0x000fe20000000002 */
[C---:B------:R-:W-:Y:S01]  /*2b40*/  FFMA R47, R34.reuse, 0.013888888992369174957, R47 ;  /* 0x3c638e39222f7823 */ /* 0x040fe2000000002f */
[----:B------:R-:W-:Y:S01]  /*2b50*/  FFMA R53, R34, 0.013888888992369174957, R53 ;  /* 0x3c638e3922357823 */ /* 0x000fe20000000035 */
[C---:B------:R-:W-:Y:S01]  /*2b60*/  FFMA R28, R32.reuse, -0.041666667908430099487, R51 ;  /* 0xbd2aaaab201c7823 */ /* 0x040fe20000000033 */
[----:B------:R-:W-:Y:S01]  /*2b70*/  FADD R51, R33, -R36 ;  /* 0x8000002421337221 */ /* 0x000fe20000000000 */
[----:B------:R-:W0:Y:S01]  /*2b80*/  LDCU.64 UR12, c[0x0][0x388] ;  /* 0x00007100ff0c77ac */ /* 0x000e220008000a00 */
[----:B------:R-:W-:Y:S01]  /*2b90*/  FFMA R48, R32, -0.041666667908430099487, R53 ;  /* 0xbd2aaaab20307823 */ /* 0x000fe20000000035 */
[----:B------:R-:W-:Y:S01]  /*2ba0*/  FMUL R53, R27, -0.055555555969476699829 ;  /* 0xbd638e391b357820 */ /* 0x000fe20000400000 */
[----:B------:R-:W-:Y:S01]  /*2bb0*/  FFMA R28, R51, 0.125, R28 ;  /* 0x3e000000331c7823 */ /* 0x000fe2000000001c */
[----:B------:R-:W-:Y:S01]  /*2bc0*/  FADD R51, R33, R36 ;  /* 0x0000002421337221 */ /* 0x000fe20000000000 */
[----:B------:R-:W-:Y:S01]  /*2bd0*/  FADD R40, R17, -R40 ;  /* 0x8000002811287221 */ /* 0x000fe20000000000 */
[----:B------:R-:W-:Y:S01]  /*2be0*/  FFMA R27, R26, 0.25, R53 ;  /* 0x3e8000001a1b7823 */ /* 0x000fe20000000035 */
[----:B------:R-:W-:Y:S01]  /*2bf0*/  FFMA R28, R37, R0, R28 ;  /* 0x00000000251c7223 */ /* 0x000fe2000000001c */
[----:B------:R-:W-:Y:S01]  /*2c00*/  FFMA R48, R51, 0.125, R48 ;  /* 0x3e00000033307823 */ /* 0x000fe20000000030 */
[----:B------:R-:W-:Y:S01]  /*2c10*/  FFMA R51, R29, -0.10000000149011611938, R3 ;  /* 0xbdcccccd1d337823 */ /* 0x000fe20000000003 */
[----:B------:R-:W-:-:S03]  /*2c20*/  IADD3 R17, PT, PT, R6, 0x14, RZ ;  /* 0x0000001406117810 */ /* 0x000fc60007ffe0ff */
[----:B------:R-:W-:Y:S01]  /*2c30*/  FFMA R50, R46, -0.027777777984738349915, R51 ;  /* 0xbce38e392e327823 */ /* 0x000fe20000000033 */
[----:B------:R-:W-:-:S03]  /*2c40*/  FFMA R51, R29, 0.10000000149011611938, R3 ;  /* 0x3dcccccd1d337823 */ /* 0x000fc60000000003 */
[----:B------:R-:W-:-:S04]  /*2c50*/  FFMA R50, R25, 0.083333335816860198975, R50 ;  /* 0x3daaaaab19327823 */ /* 0x000fc80000000032 */
[----:B------:R-:W-:Y:S01]  /*2c60*/  FADD R23, R23, -R50 ;  /* 0x8000003217177221 */ /* 0x000fe20000000000 */
[----:B------:R-:W-:-:S04]  /*2c70*/  FFMA R50, R46, -0.027777777984738349915, R51 ;  /* 0xbce38e392e327823 */ /* 0x000fc80000000033 */
[----:B------:R-:W-:-:S04]  /*2c80*/  FFMA R51, R25, 0.083333335816860198975, R50 ;  /* 0x3daaaaab19337823 */ /* 0x000fc80000000032 */
[----:B------:R-:W-:Y:S01]  /*2c90*/  FADD R24, R24, -R51 ;  /* 0x8000003318187221 */ /* 0x000fe20000000000 */
[----:B------:R-:W-:-:S04]  /*2ca0*/  FFMA R51, R30, -0.10000000149011611938, R3 ;  /* 0xbdcccccd1e337823 */ /* 0x000fc80000000003 */
[----:B------:R-:W-:-:S04]  /*2cb0*/  FFMA R50, R46, -0.027777777984738349915, R51 ;  /* 0xbce38e392e327823 */ /* 0x000fc80000000033 */
[----:B------:R-:W-:Y:S01]  /*2cc0*/  FFMA R51, R25, -0.083333335816860198975, R50 ;  /* 0xbdaaaaab19337823 */ /* 0x000fe20000000032 */
[----:B------:R-:W-:Y:S01]  /*2cd0*/  FFMA R50, R30, 0.10000000149011611938, R3 ;  /* 0x3dcccccd1e327823 */ /* 0x000fe20000000003 */
[C---:B------:R-:W-:Y:S02]  /*2ce0*/  FADD R3, R29.reuse, R30 ;  /* 0x0000001e1d037221 */ /* 0x040fe40000000000 */
[----:B------:R-:W-:Y:S01]  /*2cf0*/  FADD R22, R22, -R51 ;  /* 0x8000003316167221 */ /* 0x000fe20000000000 */
[----:B------:R-:W-:Y:S01]  /*2d00*/  FFMA R50, R46, -0.027777777984738349915, R50 ;  /* 0xbce38e392e327823 */ /* 0x000fe20000000032 */
[----:B------:R-:W-:Y:S01]  /*2d10*/  FADD R51, R29, -R30 ;  /* 0x8000001e1d337221 */ /* 0x000fe20000000000 */
[----:B------:R-:W-:Y:S01]  /*2d20*/  FFMA R29, R26, -0.25, R53 ;  /* 0xbe8000001a1d7823 */ /* 0x000fe20000000035 */
[----:B------:R-:W-:Y:S01]  /*2d30*/  FFMA R30, R3, 0.025000000372529029846, R2 ;  /* 0x3ccccccd031e7823 */ /* 0x000fe20000000002 */
[----:B------:R-:W-:Y:S01]  /*2d40*/  FFMA R50, R25, -0.083333335816860198975, R50 ;  /* 0xbdaaaaab19327823 */ /* 0x000fe20000000032 */
[----:B------:R-:W-:Y:S01]  /*2d50*/  FFMA R25, R34, 0.013888888992369174957, R49 ;  /* 0x3c638e3922197823 */ /* 0x000fe20000000031 */
[C-C-:B------:R-:W-:Y:S01]  /*2d60*/  FFMA R26, R51.reuse, -0.025000000372529029846, R2.reuse ;  /* 0xbccccccd331a7823 */ /* 0x140fe20000000002 */
[--C-:B------:R-:W-:Y:S01]  /*2d70*/  FFMA R46, R51, 0.025000000372529029846, R2.reuse ;  /* 0x3ccccccd332e7823 */ /* 0x100fe20000000002 */
[----:B------:R-:W-:Y:S01]  /*2d80*/  FFMA R2, R3, -0.025000000372529029846, R2 ;  /* 0xbccccccd03027823 */ /* 0x000fe20000000002 */
[C---:B------:R-:W-:Y:S01]  /*2d90*/  FFMA R25, R32.reuse, -0.041666667908430099487, R25 ;  /* 0xbd2aaaab20197823 */ /* 0x040fe20000000019 */
[----:B------:R-:W-:Y:S01]  /*2da0*/  FFMA R32, R32, -0.041666667908430099487, R47 ;  /* 0xbd2aaaab20207823 */ /* 0x000fe2000000002f */
[C-C-:B------:R-:W-:Y:S01]  /*2db0*/  FADD R3, -R31.reuse, -R33.reuse ;  /* 0x800000211f037221 */ /* 0x140fe20000000100 */
[C-C-:B------:R-:W-:Y:S01]  /*2dc0*/  FADD R47, R31.reuse, R33.reuse ;  /* 0x000000211f2f7221 */ /* 0x140fe20000000000 */
[C-C-:B------:R-:W-:Y:S01]  /*2dd0*/  FADD R49, R31.reuse, -R33.reuse ;  /* 0x800000211f317221 */ /* 0x140fe20000000000 */
[----:B------:R-:W-:Y:S01]  /*2de0*/  FADD R31, -R31, R33 ;  /* 0x000000211f1f7221 */ /* 0x000fe20000000100 */
[----:B------:R-:W-:Y:S01]  /*2df0*/  FFMA R3, R3, 0.125, R26 ;  /* 0x3e00000003037823 */ /* 0x000fe2000000001a */
[----:B------:R-:W-:Y:S01]  /*2e00*/  FFMA R47, R47, 0.125, R46 ;  /* 0x3e0000002f2f7823 */ /* 0x000fe2000000002e */
[----:B------:R-:W-:Y:S01]  /*2e10*/  FADD R26, -R33, -R36 ;  /* 0x80000024211a7221 */ /* 0x000fe20000000100 */
[----:B------:R-:W-:Y:S01]  /*2e20*/  FFMA R49, R49, 0.125, R30 ;  /* 0x3e00000031317823 */ /* 0x000fe2000000001e */
[----:B------:R-:W-:Y:S01]  /*2e30*/  FFMA R31, R31, 0.125, R2 ;  /* 0x3e0000001f1f7823 */ /* 0x000fe20000000002 */
[----:B------:R-:W-:Y:S01]  /*2e40*/  FADD R33, -R33, R36 ;  /* 0x0000002421217221 */ /* 0x000fe20000000100 */
[C---:B------:R-:W-:Y:S01]  /*2e50*/  FFMA R36, R34.reuse, -0.027777777984738349915, R3 ;  /* 0xbce38e3922247823 */ /* 0x040fe20000000003 */
[C---:B------:R-:W-:Y:S01]  /*2e60*/  FFMA R47, R34.reuse, -0.027777777984738349915, R47 ;  /* 0xbce38e39222f7823 */ /* 0x040fe2000000002f */
[C---:B------:R-:W-:Y:S01]  /*2e70*/  FFMA R30, R34.reuse, -0.027777777984738349915, R49 ;  /* 0xbce38e39221e7823 */ /* 0x040fe20000000031 */
[----:B------:R-:W-:Y:S01]  /*2e80*/  FFMA R31, R34, -0.027777777984738349915, R31 ;  /* 0xbce38e39221f7823 */ /* 0x000fe2000000001f */
[----:B------:R-:W-:Y:S01]  /*2e90*/  FFMA R26, R26, 0.125, R25 ;  /* 0x3e0000001a1a7823 */ /* 0x000fe20000000019 */
[----:B------:R-:W-:Y:S01]  /*2ea0*/  FFMA R32, R33, 0.125, R32 ;  /* 0x3e00000021207823 */ /* 0x000fe20000000020 */
[CC--:B------:R-:W-:Y:S01]  /*2eb0*/  FFMA R34, R29.reuse, R0.reuse, R36 ;  /* 0x000000001d227223 */ /* 0x0c0fe20000000024 */
[-C--:B------:R-:W-:Y:S01]  /*2ec0*/  FFMA R36, R29, R0.reuse, R47 ;  /* 0x000000001d247223 */ /* 0x080fe2000000002f */
[CC--:B------:R-:W-:Y:S01]  /*2ed0*/  FFMA R29, R27.reuse, R0.reuse, R30 ;  /* 0x000000001b1d7223 */ /* 0x0c0fe2000000001e */
[-C--:B------:R-:W-:Y:S01]  /*2ee0*/  FFMA R31, R27, R0.reuse, R31 ;  /* 0x000000001b1f7223 */ /* 0x080fe2000000001f */
[CC--:B------:R-:W-:Y:S01]  /*2ef0*/  FFMA R25, R41.reuse, R0.reuse, R44 ;  /* 0x0000000029197223 */ /* 0x0c0fe2000000002c */
[----:B------:R-:W1:Y:S01]  /*2f00*/  LDC.64 R2, c[0x0][0x388] ;  /* 0x0000e200ff027b82 */ /* 0x000e620000000a00 */
[-C--:B------:R-:W-:Y:S01]  /*2f10*/  FFMA R41, R41, R0.reuse, R42 ;  /* 0x0000000029297223 */ /* 0x080fe2000000002a */
[CC--:B------:R-:W-:Y:S01]  /*2f20*/  FFMA R27, R39.reuse, R0.reuse, R48 ;  /* 0x00000000271b7223 */ /* 0x0c0fe20000000030 */
[-C--:B------:R-:W-:Y:S01]  /*2f30*/  FFMA R26, R39, R0.reuse, R26 ;  /* 0x00000000271a7223 */ /* 0x080fe2000000001a */
[----:B------:R-:W-:Y:S01]  /*2f40*/  FFMA R37, R37, R0, R32 ;  /* 0x0000000025257223 */ /* 0x000fe20000000020 */
[----:B------:R-:W-:Y:S01]  /*2f50*/  IADD3 R39, P0, PT, RZ, RZ, RZ ;  /* 0x000000ffff277210 */ /* 0x000fe20007f1e0ff */
[----:B------:R-:W-:Y:S01]  /*2f60*/  FADD R4, R4, -R25 ;  /* 0x8000001904047221 */ /* 0x000fe20000000000 */
[----:B------:R-:W-:Y:S01]  /*2f70*/  FADD R25, R13, -R28 ;  /* 0x8000001c0d197221 */ /* 0x000fe20000000000 */
[----:B------:R-:W2:Y:S01]  /*2f80*/  LDC R0, c[0x0][0x3a8] ;  /* 0x0000ea00ff007b82 */ /* 0x000ea20000000800 */
[----:B------:R-:W-:Y:S01]  /*2f90*/  IADD3 R13, PT, PT, R6, 0xc, RZ ;  /* 0x0000000c060d7810 */ /* 0x000fe20007ffe0ff */
[----:B------:R-:W-:Y:S01]  /*2fa0*/  FADD R20, R20, -R29 ;  /* 0x8000001d14147221 */ /* 0x000fe20000000000 */
[----:B------:R-:W-:Y:S01]  /*2fb0*/  FADD R29, R10, -R37 ;  /* 0x800000250a1d7221 */ /* 0x000fe20000000000 */
[----:B------:R-:W-:Y:S01]  /*2fc0*/  IADD3 R10, PT, PT, R6, 0x38, RZ ;  /* 0x00000038060a7810 */ /* 0x000fe20007ffe0ff */
[----:B------:R-:W-:Y:S01]  /*2fd0*/  FADD R21, R21, -R34 ;  /* 0x8000002215157221 */ /* 0x000fe20000000000 */
[----:B------:R-:W-:Y:S01]  /*2fe0*/  FADD R19, R19, -R36 ;  /* 0x8000002413137221 */ /* 0x000fe20000000000 */
[----:B------:R-:W-:Y:S01]  /*2ff0*/  FADD R18, R18, -R31 ;  /* 0x8000001f12127221 */ /* 0x000fe20000000000 */
[----:B------:R-:W-:Y:S01]  /*3000*/  FADD R14, R14, -R41 ;  /* 0x800000290e0e7221 */ /* 0x000fe20000000000 */
[----:B------:R-:W-:Y:S01]  /*3010*/  FADD R28, R11, -R26 ;  /* 0x8000001a0b1c7221 */ /* 0x000fe20000000000 */
[C---:B------:R-:W-:Y:S01]  /*3020*/  IADD3 R37, PT, PT, R6.reuse, 0x18, RZ ;  /* 0x0000001806257810 */ /* 0x040fe20007ffe0ff */
[----:B------:R-:W-:Y:S01]  /*3030*/  FADD R5, R5, -R50 ;  /* 0x8000003205057221 */ /* 0x000fe20000000000 */
[----:B------:R-:W-:-:S02]  /*3040*/  IADD3 R36, PT, PT, R6, 0x1c, RZ ;  /* 0x0000001c06247810 */ /* 0x000fc40007ffe0ff */
[----:B------:R-:W-:Y:S01]  /*3050*/  IADD3 R33, PT, PT, R6, 0x28, RZ ;  /* 0x0000002806217810 */ /* 0x000fe20007ffe0ff */
[----:B-1----:R-:W-:-:S04]  /*3060*/  IMAD.WIDE R2, R15, 0x4, R2 ;  /* 0x000000040f027825 */ /* 0x002fc800078e0202 */
[----:B------:R-:W-:Y:S01]  /*3070*/  FADD R15, R12, -R27 ;  /* 0x8000001b0c0f7221 */ /* 0x000fe20000000000 */
[C---:B------:R-:W-:Y:S02]  /*3080*/  IADD3 R12, PT, PT, R6.reuse, 0x30, RZ ;  /* 0x00000030060c7810 */ /* 0x040fe40007ffe0ff */
[C---:B------:R-:W-:Y:S01]  /*3090*/  IADD3 R30, PT, PT, R6.reuse, 0x2c, RZ ;  /* 0x0000002c061e7810 */ /* 0x040fe20007ffe0ff */
[----:B------:R1:W-:Y:S01]  /*30a0*/  STG.E desc[UR4][R2.64], R35 ;  /* 0x0000002302007986 */ /* 0x0003e2000c101904 */
[C---:B------:R-:W-:Y:S01]  /*30b0*/  IADD3 R34, PT, PT, R6.reuse, 0x34, RZ ;  /* 0x0000003406227810 */ /* 0x040fe20007ffe0ff */
[-CC-:B--2---:R-:W-:Y:S01]  /*30c0*/  IMAD R16, R6, R0.reuse, R9.reuse ;  /* 0x0000000006107224 */ /* 0x184fe200078e0209 */
[----:B------:R-:W-:Y:S01]  /*30d0*/  SHF.L.U32 R27, R0, 0x2, RZ ;  /* 0x00000002001b7819 */ /* 0x000fe200000006ff */
[-CC-:B------:R-:W-:Y:S01]  /*30e0*/  IMAD R13, R13, R0.reuse, R9.reuse ;  /* 0x000000000d0d7224 */ /* 0x180fe200078e0209 */
[C---:B------:R-:W-:Y:S01]  /*30f0*/  IADD3 R31, PT, PT, R6.reuse, 0x3c, RZ ;  /* 0x0000003c061f7810 */ /* 0x040fe20007ffe0ff */
[--C-:B------:R-:W-:Y:S01]  /*3100*/  IMAD R37, R37, R0, R9.reuse ;  /* 0x0000000025257224 */ /* 0x100fe200078e0209 */
[----:B------:R-:W-:Y:S01]  /*3110*/  IADD3.X R16, PT, PT, R27, R16, RZ, P0, !PT ;  /* 0x000000101b107210 */ /* 0x000fe200007fe4ff */
[-CC-:B------:R-:W-:Y:S01]  /*3120*/  IMAD R17, R17, R0.reuse, R9.reuse ;  /* 0x0000000011117224 */ /* 0x180fe200078e0209 */
[----:B------:R-:W-:Y:S01]  /*3130*/  IADD3 R32, PT, PT, R6, 0x44, RZ ;  /* 0x0000004406207810 */ /* 0x000fe20007ffe0ff */
[-CC-:B------:R-:W-:Y:S01]  /*3140*/  IMAD R36, R36, R0.reuse, R9.reuse ;  /* 0x0000000024247224 */ /* 0x180fe200078e0209 */
[----:B-1----:R-:W-:Y:S01]  /*3150*/  IADD3 R3, P1, PT, RZ, R39, RZ ;  /* 0x00000027ff037210 */ /* 0x002fe20007f3e0ff */
[-CC-:B------:R-:W-:Y:S01]  /*3160*/  IMAD R35, R12, R0.reuse, R9.reuse ;  /* 0x000000000c237224 */ /* 0x180fe200078e0209 */
[----:B------:R-:W-:Y:S01]  /*3170*/  SHF.R.S64 R2, R39, 0x1e, R16 ;  /* 0x0000001e27027819 */ /* 0x000fe20000001010 */
[-CC-:B------:R-:W-:Y:S01]  /*3180*/  IMAD R33, R33, R0.reuse, R9.reuse ;  /* 0x0000000021217224 */ /* 0x180fe200078e0209 */
[----:B------:R-:W-:Y:S01]  /*3190*/  IADD3.X R27, PT, PT, R16, R27, RZ, P1, !PT ;  /* 0x0000001b101b7210 */ /* 0x000fe20000ffe4ff */
[-CC-:B------:R-:W-:Y:S01]  /*31a0*/  IMAD R30, R30, R0.reuse, R9.reuse ;  /* 0x000000001e1e7224 */ /* 0x180fe200078e0209 */
[----:B------:R-:W-:Y:S01]  /*31b0*/  IADD3 R39, P3, PT, RZ, R3, RZ ;  /* 0x00000003ff277210 */ /* 0x000fe20007f7e0ff */
[-CC-:B------:R-:W-:Y:S01]  /*31c0*/  IMAD R34, R34, R0.reuse, R9.reuse ;  /* 0x0000000022227224 */ /* 0x180fe200078e0209 */
[----:B------:R-:W-:Y:S01]  /*31d0*/  IADD3 R11, PT, PT, R6, 0x48, RZ ;  /* 0x00000048060b7810 */ /* 0x000fe20007ffe0ff */
[-C--:B------:R-:W-:Y:S01]  /*31e0*/  IMAD R6, R10, R0.reuse, R9 ;  /* 0x000000000a067224 */ /* 0x080fe200078e0209 */
[----:B------:R-:W-:Y:S01]  /*31f0*/  SHF.R.S64 R12, RZ, 0x1e, R13 ;  /* 0x0000001eff0c7819 */ /* 0x000fe2000000100d */
[-CC-:B------:R-:W-:Y:S01]  /*3200*/  IMAD R31, R31, R0.reuse, R9.reuse ;  /* 0x000000001f1f7224 */ /* 0x180fe200078e0209 */
[----:B------:R-:W-:Y:S01]  /*3210*/  LEA.X R41, R0, R27, 0x3, P3 ;  /* 0x0000001b00297211 */ /* 0x000fe200018e1cff */
[-C--:B------:R-:W-:Y:S01]  /*3220*/  IMAD R32, R32, R0.reuse, R9 ;  /* 0x0000000020207224 */ /* 0x080fe200078e0209 */
[----:B------:R-:W-:Y:S01]  /*3230*/  SHF.R.S64 R10, R3, 0x1e, R27 ;  /* 0x0000001e030a7819 */ /* 0x000fe2000000101b */
[----:B------:R-:W-:Y:S01]  /*3240*/  IMAD R9, R11, R0, R9 ;  /* 0x000000000b097224 */ /* 0x000fe200078e0209 */
[----:B0-----:R-:W-:-:S02]  /*3250*/  IADD3 R2, P0, PT, R2, UR12, RZ ;  /* 0x0000000c02027c10 */ /* 0x001fc4000ff1e0ff */
[----:B------:R-:W-:Y:S02]  /*3260*/  IADD3 R12, P2, PT, R12, UR12, RZ ;  /* 0x0000000c0c0c7c10 */ /* 0x000fe4000ff5e0ff */
[----:B------:R-:W-:Y:S02]  /*3270*/  SHF.R.S64 R26, R39, 0x1e, R41 ;  /* 0x0000001e271a7819 */ /* 0x000fe40000001029 */
[----:B------:R-:W-:Y:S02]  /*3280*/  IADD3 R10, P1, PT, R10, UR12, RZ ;  /* 0x0000000c0a0a7c10 */ /* 0x000fe4000ff3e0ff */
[----:B------:R-:W-:Y:S02]  /*3290*/  LEA.HI.X.SX32 R3, R16, UR13, 0x2, P0 ;  /* 0x0000000d10037c11 */ /* 0x000fe400080f16ff */
[----:B------:R-:W-:Y:S02]  /*32a0*/  LEA.HI.X.SX32 R13, R13, UR13, 0x2, P2 ;  /* 0x0000000d0d0d7c11 */ /* 0x000fe400090f16ff */
[----:B------:R-:W-:Y:S01]  /*32b0*/  IADD3 R26, P0, PT, R26, UR12, RZ ;  /* 0x0000000c1a1a7c10 */ /* 0x000fe2000ff1e0ff */
[----:B------:R0:W-:Y:S01]  /*32c0*/  STG.E desc[UR4][R2.64], R38 ;  /* 0x0000002602007986 */ /* 0x0001e2000c101904 */
[----:B------:R-:W-:-:S02]  /*32d0*/  IADD3 R44, P2, PT, RZ, R39, RZ ;  /* 0x00000027ff2c7210 */ /* 0x000fc40007f5e0ff */
[----:B------:R-:W-:Y:S02]  /*32e0*/  LEA.HI.X.SX32 R11, R27, UR13, 0x2, P1 ;  /* 0x0000000d1b0b7c11 */ /* 0x000fe400088f16ff */
[----:B------:R-:W-:Y:S02]  /*32f0*/  SHF.R.S64 R42, RZ, 0x1e, R37 ;  /* 0x0000001eff2a7819 */ /* 0x000fe40000001025 */
[----:B------:R-:W-:Y:S01]  /*3300*/  LEA.HI.X.SX32 R27, R41, UR13, 0x2, P0 ;  /* 0x0000000d291b7c11 */ /* 0x000fe200080f16ff */
[----:B------:R1:W-:Y:S01]  /*3310*/  STG.E desc[UR4][R10.64], R23 ;  /* 0x000000170a007986 */ /* 0x0003e2000c101904 */
[----:B------:R-:W-:Y:S02]  /*3320*/  SHF.R.S64 R16, RZ, 0x1e, R17 ;  /* 0x0000001eff107819 */ /* 0x000fe40000001011 */
[----:B------:R-:W-:Y:S01]  /*3330*/  LEA.X R41, R0, R41, 0x4, P2 ;  /* 0x0000002900297211 */ /* 0x000fe200010e24ff */
[----:B------:R2:W-:Y:S01]  /*3340*/  STG.E desc[UR4][R12.64], R45 ;  /* 0x0000002d0c007986 */ /* 0x0005e2000c101904 */
[----:B0-----:R-:W-:-:S02]  /*3350*/  IADD3 R2, P0, PT, R42, UR12, RZ ;  /* 0x0000000c2a027c10 */ /* 0x001fc4000ff1e0ff */
[----:B------:R-:W-:Y:S01]  /*3360*/  IADD3 R16, P1, PT, R16, UR12, RZ ;  /* 0x0000000c10107c10 */ /* 0x000fe2000ff3e0ff */
[----:B------:R0:W-:Y:S01]  /*3370*/  STG.E desc[UR4][R26.64], R24 ;  /* 0x000000181a007986 */ /* 0x0001e2000c101904 */
[----:B------:R-:W-:Y:S02]  /*3380*/  SHF.R.S64 R39, RZ, 0x1e, R36 ;  /* 0x0000001eff277819 */ /* 0x000fe40000001024 */
[----:B------:R-:W-:Y:S02]  /*3390*/  LEA.HI.X.SX32 R3, R37, UR13, 0x2, P0 ;  /* 0x0000000d25037c11 */ /* 0x000fe400080f16ff */
[----:B------:R-:W-:Y:S02]  /*33a0*/  LEA.HI.X.SX32 R17, R17, UR13, 0x2, P1 ;  /* 0x0000000d11117c11 */ /* 0x000fe400088f16ff */
[----:B-1----:R-:W-:Y:S02]  /*33b0*/  IADD3 R10, P1, PT, R39, UR12, RZ ;  /* 0x0000000c270a7c10 */ /* 0x002fe4000ff3e0ff */
[----:B--2---:R-:W-:Y:S01]  /*33c0*/  SHF.R.S64 R12, R44, 0x1e, R41 ;  /* 0x0000001e2c0c7819 */ /* 0x004fe20000001029 */
[----:B------:R1:W-:Y:S01]  /*33d0*/  STG.E desc[UR4][R16.64], R40 ;  /* 0x0000002810007986 */ /* 0x0003e2000c101904 */
[----:B------:R-:W-:-:S02]  /*33e0*/  LEA.HI.X.SX32 R11, R36, UR13, 0x2, P1 ;  /* 0x0000000d240b7c11 */ /* 0x000fc400088f16ff */
[----:B------:R-:W-:Y:S01]  /*33f0*/  IADD3 R12, P0, PT, R12, UR12, RZ ;  /* 0x0000000c0c0c7c10 */ /* 0x000fe2000ff1e0ff */
[----:B------:R2:W-:Y:S01]  /*3400*/  STG.E desc[UR4][R2.64], R4 ;  /* 0x0000000402007986 */ /* 0x0005e2000c101904 */
[----:B------:R-:W-:Y:S02]  /*3410*/  IADD3 R23, P2, PT, RZ, R44, RZ ;  /* 0x0000002cff177210 */ /* 0x000fe40007f5e0ff */
[----:B------:R-:W-:Y:S01]  /*3420*/  LEA.HI.X.SX32 R13, R41, UR13, 0x2, P0 ;  /* 0x0000000d290d7c11 */ /* 0x000fe200080f16ff */
[----:B------:R-:W-:Y:S01]  /*3430*/  STG.E desc[UR4][R10.64], R43 ;  /* 0x0000002b0a007986 */ /* 0x000fe2000c101904 */
[----:B0-----:R-:W-:Y:S02]  /*3440*/  IADD3 R26, P0, PT, R7, UR12, RZ ;  /* 0x0000000c071a7c10 */ /* 0x001fe4000ff1e0ff */
[----:B------:R-:W-:Y:S01]  /*3450*/  SHF.R.S64 R36, RZ, 0x1e, R30 ;  /* 0x0000001eff247819 */ /* 0x000fe2000000101e */
[----:B------:R0:W-:Y:S01]  /*3460*/  STG.E desc[UR4][R12.64], R14 ;  /* 0x0000000e0c007986 */ /* 0x0001e2000c101904 */
[----:B-1----:R-:W-:-:S02]  /*3470*/  SHF.R.S64 R16, RZ, 0x1e, R33 ;  /* 0x0000001eff107819 */ /* 0x002fc40000001021 */
[----:B------:R-:W-:Y:S02]  /*3480*/  SHF.R.S64 R7, RZ, 0x1e, R35 ;  /* 0x0000001eff077819 */ /* 0x000fe40000001023 */
[----:B------:R-:W-:Y:S02]  /*3490*/  IADD3.X R27, PT, PT, R8, UR13, RZ, P0, !PT ;  /* 0x0000000d081b7c10 */ /* 0x000fe400087fe4ff */
[----:B------:R-:W-:Y:S02]  /*34a0*/  IADD3 R16, P0, PT, R16, UR12, RZ ;  /* 0x0000000c10107c10 */ /* 0x000fe4000ff1e0ff */
[----:B------:R-:W-:Y:S01]  /*34b0*/  LEA.X R0, R0, R41, 0x5, P2 ;  /* 0x0000002900007211 */ /* 0x000fe200010e2cff */
[----:B------:R1:W-:Y:S01]  /*34c0*/  STG.E desc[UR4][R26.64], R22 ;  /* 0x000000161a007986 */ /* 0x0003e2000c101904 */
[----:B------:R-:W-:Y:S02]  /*34d0*/  IADD3 R36, P1, PT, R36, UR12, RZ ;  /* 0x0000000c24247c10 */ /* 0x000fe4000ff3e0ff */
[----:B------:R-:W-:-:S02]  /*34e0*/  SHF.R.S64 R8, RZ, 0x1e, R34 ;  /* 0x0000001eff087819 */ /* 0x000fc40000001022 */
[----:B--2---:R-:W-:Y:S02]  /*34f0*/  IADD3 R2, P2, PT, R7, UR12, RZ ;  /* 0x0000000c07027c10 */ /* 0x004fe4000ff5e0ff */
[----:B0-----:R-:W-:Y:S02]  /*3500*/  SHF.R.S64 R12, RZ, 0x1e, R6 ;  /* 0x0000001eff0c7819 */ /* 0x001fe40000001006 */
[----:B------:R-:W-:Y:S02]  /*3510*/  LEA.HI.X.SX32 R17, R33, UR13, 0x2, P0 ;  /* 0x0000000d21117c11 */ /* 0x000fe400080f16ff */
[----:B------:R-:W-:Y:S02]  /*3520*/  LEA.HI.X.SX32 R37, R30, UR13, 0x2, P1 ;  /* 0x0000000d1e257c11 */ /* 0x000fe400088f16ff */
[----:B------:R-:W-:Y:S01]  /*3530*/  IADD3 R10, P0, PT, R8, UR12, RZ ;  /* 0x0000000c080a7c10 */ /* 0x000fe2000ff1e0ff */
[----:B------:R-:W-:Y:S01]  /*3540*/  STG.E desc[UR4][R16.64], R25 ;  /* 0x0000001910007986 */ /* 0x000fe2000c101904 */
[----:B------:R-:W-:-:S02]  /*3550*/  LEA.HI.X.SX32 R3, R35, UR13, 0x2, P2 ;  /* 0x0000000d23037c11 */ /* 0x000fc400090f16ff */
[----:B------:R-:W-:Y:S01]  /*3560*/  SHF.R.S64 R4, RZ, 0x1e, R31 ;  /* 0x0000001eff047819 */ /* 0x000fe2000000101f */
[----:B------:R-:W-:Y:S01]  /*3570*/  STG.E desc[UR4][R36.64], R20 ;  /* 0x0000001424007986 */ /* 0x000fe2000c101904 */
[----:B------:R-:W-:Y:S02]  /*3580*/  IADD3 R12, P1, PT, R12, UR12, RZ ;  /* 0x0000000c0c0c7c10 */ /* 0x000fe4000ff3e0ff */
[----:B------:R-:W-:Y:S01]  /*3590*/  SHF.R.S64 R23, R23, 0x1e, R0 ;  /* 0x0000001e17177819 */ /* 0x000fe20000001000 */
[----:B------:R0:W-:Y:S01]  /*35a0*/  STG.E desc[UR4][R2.64], R15 ;  /* 0x0000000f02007986 */ /* 0x0001e2000c101904 */
[----:B------:R-:W-:Y:S02]  /*35b0*/  SHF.R.S64 R7, RZ, 0x1e, R32 ;  /* 0x0000001eff077819 */ /* 0x000fe40000001020 */
[----:B------:R-:W-:Y:S02]  /*35c0*/  LEA.HI.X.SX32 R11, R34, UR13, 0x2, P0 ;  /* 0x0000000d220b7c11 */ /* 0x000fe400080f16ff */
[----:B------:R-:W-:-:S02]  /*35d0*/  SHF.R.S64 R8, RZ, 0x1e, R9 ;  /* 0x0000001eff087819 */ /* 0x000fc40000001009 */
[----:B-1----:R-:W-:Y:S01]  /*35e0*/  IADD3 R22, P0, PT, R4, UR12, RZ ;  /* 0x0000000c04167c10 */ /* 0x002fe2000ff1e0ff */
[----:B------:R-:W-:Y:S01]  /*35f0*/  STG.E desc[UR4][R10.64], R21 ;  /* 0x000000150a007986 */ /* 0x000fe2000c101904 */
[----:B------:R-:W-:Y:S02]  /*3600*/  LEA.HI.X.SX32 R13, R6, UR13, 0x2, P1 ;  /* 0x0000000d060d7c11 */ /* 0x000fe400088f16ff */
[----:B------:R-:W-:Y:S02]  /*3610*/  IADD3 R6, P2, PT, R7, UR12, RZ ;  /* 0x0000000c07067c10 */ /* 0x000fe4000ff5e0ff */
[----:B0-----:R-:W-:Y:S01]  /*3620*/  IADD3 R2, P1, PT, R23, UR12, RZ ;  /* 0x0000000c17027c10 */ /* 0x001fe2000ff3e0ff */
[----:B------:R-:W-:Y:S01]  /*3630*/  STG.E desc[UR4][R12.64], R5 ;  /* 0x000000050c007986 */ /* 0x000fe2000c101904 */
[----:B------:R-:W-:Y:S02]  /*3640*/  IADD3 R8, P3, PT, R8, UR12, RZ ;  /* 0x0000000c08087c10 */ /* 0x000fe4000ff7e0ff */
[----:B------:R-:W-:-:S02]  /*3650*/  LEA.HI.X.SX32 R23, R31, UR13, 0x2, P0 ;  /* 0x0000000d1f177c11 */ /* 0x000fc400080f16ff */
        /* <DEDUP_REMOVED lines=8> */
        .weak           $__internal_2_$__cuda_sm20_rcp_rn_f32_slowpath
        .type           $__internal_2_$__cuda_sm20_rcp_rn_f32_slowpath,@function
        .size           $__internal_2_$__cuda_sm20_rcp_rn_f32_slowpath,($__internal_3_$__cuda_sm20_sqrt_rn_f32_slowpath - $__internal_2_$__cuda_sm20_rcp_rn_f32_slowpath)
$__internal_2_$__cuda_sm20_rcp_rn_f32_slowpath:
        /* <DEDUP_REMOVED lines=15> */
.L_x_35:
        /* <DEDUP_REMOVED lines=33> */
.L_x_37:
[----:B------:R0:W1:Y:S02]  /*39e0*/  MUFU.RCP R3, R0 ;  /* 0x0000000000037308 */ /* 0x0000640000001000 */
.L_x_36:
[----:B------:R-:W-:Y:S05]  /*39f0*/  BSYNC.RECONVERGENT B1 ;  /* 0x0000000000017941 */ /* 0x000fea0003800200 */
.L_x_34:
[----:B01----:R-:W-:Y:S01]  /*3a00*/  MOV R0, R3 ;  /* 0x0000000300007202 */ /* 0x003fe20000000f00 */
[----:B------:R-:W-:Y:S01]  /*3a10*/  HFMA2 R3, -RZ, RZ, 0, 0 ;  /* 0x00000000ff037431 */ /* 0x000fe200000001ff */
[----:B------:R-:W-:-:S04]  /*3a20*/  MOV R2, R42 ;  /* 0x0000002a00027202 */ /* 0x000fc80000000f00 */
[----:B------:R-:W-:Y:S05]  /*3a30*/  RET.REL.NODEC R2 `(_Z13update_bottomPfS_S_S_fmi) ;  /* 0xffffffc402707950 */ /* 0x000fea0003c3ffff */
        .weak           $__internal_3_$__cuda_sm20_sqrt_rn_f32_slowpath
        .type           $__internal_3_$__cuda_sm20_sqrt_rn_f32_slowpath,@function
        .size           $__internal_3_$__cuda_sm20_sqrt_rn_f32_slowpath,(.L_x_83 - $__internal_3_$__cuda_sm20_sqrt_rn_f32_slowpath)
$__internal_3_$__cuda_sm20_sqrt_rn_f32_slowpath:
        /* <DEDUP_REMOVED lines=19> */
.L_x_38:
[----:B------:R-:W-:Y:S01]  /*3b70*/  HFMA2 R3, -RZ, RZ, 0, 0 ;  /* 0x00000000ff037431 */ /* 0x000fe200000001ff */
[----:B------:R-:W-:Y:S02]  /*3b80*/  MOV R0, R2 ;  /* 0x0000000200007202 */ /* 0x000fe40000000f00 */
[----:B------:R-:W-:-:S04]  /*3b90*/  MOV R2, R43 ;  /* 0x0000002b00027202 */ /* 0x000fc80000000f00 */
[----:B------:R-:W-:Y:S05]  /*3ba0*/  RET.REL.NODEC R2 `(_Z13update_bottomPfS_S_S_fmi) ;  /* 0xffffffc402147950 */ /* 0x000fea0003c3ffff */
.L_x_39:
        /* <DEDUP_REMOVED lines=13> */
.L_x_83:


//--------------------- .text._Z12update_innerPfS_S_S_fmi --------------------------
	.section	.text._Z12update_innerPfS_S_S_fmi,"ax",@progbits
	.align	128
        .global         _Z12update_innerPfS_S_S_fmi
        .type           _Z12update_innerPfS_S_S_fmi,@function
        .size           _Z12update_innerPfS_S_S_fmi,(.L_x_85 - _Z12update_innerPfS_S_S_fmi)
        .other          _Z12update_innerPfS_S_S_fmi,@"STO_CUDA_ENTRY STV_DEFAULT"
_Z12update_innerPfS_S_S_fmi:
.text._Z12update_innerPfS_S_S_fmi:
[----:B------:R-:W-:Y:S01]  /*0000*/  LDC R1, c[0x0][0x37c] ;  /* 0x0000df00ff017b82 */ /* 0x000fe20000000800 */
[----:B------:R-:W0:Y:S07]  /*0010*/  S2R R0, SR_TID.Z ;  /* 0x0000000000007919 */ /* 0x000e2e0000002300 */
[----:B------:R-:W1:Y:S01]  /*0020*/  LDC R2, c[0x0][0x360] ;  /* 0x0000d800ff027b82 */ /* 0x000e620000000800 */
[----:B------:R-:W-:Y:S01]  /*0030*/  BSSY.RECONVERGENT B0, `(.L_x_40) ;  /* 0x0000191000007945 */ /* 0x000fe20003800200 */
[----:B------:R-:W1:Y:S01]  /*0040*/  S2R R25, SR_TID.X ;  /* 0x0000000000197919 */ /* 0x000e620000002100 */
[----:B------:R-:W2:Y:S05]  /*0050*/  S2R R3, SR_TID.Y ;  /* 0x0000000000037919 */ /* 0x000eaa0000002200 */
[----:B------:R-:W2:Y:S08]  /*0060*/  LDC R4, c[0x0][0x364] ;  /* 0x0000d900ff047b82 */ /* 0x000eb00000000800 */
[----:B------:R-:W0:Y:S08]  /*0070*/  S2UR UR6, SR_CTAID.Z ;  /* 0x00000000000679c3 */ /* 0x000e300000002700 */
[----:B------:R-:W0:Y:S08]  /*0080*/  LDC R5, c[0x0][0x368] ;  /* 0x0000da00ff057b82 */ /* 0x000e300000000800 */
[----:B------:R-:W1:Y:S08]  /*0090*/  S2UR UR4, SR_CTAID.X ;  /* 0x00000000000479c3 */ /* 0x000e700000002500 */
[----:B------:R-:W3:Y:S08]  /*00a0*/  LDC R7, c[0x0][0x3b0] ;  /* 0x0000ec00ff077b82 */ /* 0x000ef00000000800 */
[----:B------:R-:W2:Y:S01]  /*00b0*/  S2UR UR5, SR_CTAID.Y ;  /* 0x00000000000579c3 */ /* 0x000ea20000002600 */
[----:B0-----:R-:W-:-:S05]  /*00c0*/  IMAD R0, R5, UR6, R0 ;  /* 0x0000000605007c24 */ /* 0x001fca000f8e0200 */
[----:B------:R-:W-:Y:S02]  /*00d0*/  ISETP.NE.AND P2, PT, R0, RZ, PT ;  /* 0x000000ff0000720c */ /* 0x000fe40003f45270 */
[----:B------:R-:W0:Y:S01]  /*00e0*/  LDC R22, c[0x0][0x3a8] ;  /* 0x0000ea00ff167b82 */ /* 0x000e220000000800 */
[----:B-1----:R-:W-:-:S05]  /*00f0*/  IMAD R25, R2, UR4, R25 ;  /* 0x0000000402197c24 */ /* 0x002fca000f8e0219 */
[----:B------:R-:W-:Y:S01]  /*0100*/  ISETP.NE.AND P0, PT, R25, 0x3, PT ;  /* 0x000000031900780c */ /* 0x000fe20003f05270 */
[----:B---3--:R-:W-:-:S03]  /*0110*/  IMAD R2, R7, 0x5, R0 ;  /* 0x0000000507027824 */ /* 0x008fc600078e0200 */
[----:B------:R-:W-:Y:S02]  /*0120*/  ISETP.EQ.OR P0, PT, R25, RZ, !P0 ;  /* 0x000000ff1900720c */ /* 0x000fe40004702670 */
[----:B------:R-:W-:Y:S01]  /*0130*/  IADD3 R2, PT, PT, R2, 0x1, RZ ;  /* 0x0000000102027810 */ /* 0x000fe20007ffe0ff */
[----:B--2---:R-:W-:-:S03]  /*0140*/  IMAD R3, R4, UR5, R3 ;  /* 0x0000000504037c24 */ /* 0x004fc6000f8e0203 */
[----:B------:R-:W-:Y:S01]  /*0150*/  ISETP.NE.AND P1, PT, R2, 0x9, PT ;  /* 0x000000090200780c */ /* 0x000fe20003f25270 */
[----:B------:R-:W1:Y:S01]  /*0160*/  LDCU.64 UR4, c[0x0][0x358] ;  /* 0x00006b00ff0477ac */ /* 0x000e620008000a00 */
[C---:B------:R-:W-:Y:S02]  /*0170*/  ISETP.EQ.OR P0, PT, R3.reuse, RZ, P0 ;  /* 0x000000ff0300720c */ /* 0x040fe40000702670 */
[----:B------:R-:W-:Y:S02]  /*0180*/  LEA R4, R0, R3, 0x2 ;  /* 0x0000000300047211 */ /* 0x000fe400078e10ff */
[----:B------:R-:W-:Y:S02]  /*0190*/  ISETP.EQ.OR P1, PT, R2, RZ, !P1 ;  /* 0x000000ff0200720c */ /* 0x000fe40004f22670 */
[----:B------:R-:W-:Y:S01]  /*01a0*/  ISETP.EQ.OR P0, PT, R3, 0x3, P0 ;  /* 0x000000030300780c */ /* 0x000fe20000702670 */
[----:B0-----:R-:W-:-:S03]  /*01b0*/  IMAD R12, R4, R22, R25 ;  /* 0x00000016040c7224 */ /* 0x001fc600078e0219 */
[----:B------:R-:W-:Y:S01]  /*01c0*/  PLOP3.LUT P0, PT, P0, P1, PT, 0xf8, 0x8f ;  /* 0x00000000008f781c */ /* 0x000fe20000703f70 */
[----:B-1----:R-:W-:-:S12]  /*01d0*/  @!P2 BRA `(.L_x_41) ;  /* 0x0000000c00eca947 */ /* 0x002fd80003800000 */
[----:B------:R-:W-:-:S13]  /*01e0*/  ISETP.NE.AND P1, PT, R0, 0x3, PT ;  /* 0x000000030000780c */ /* 0x000fda0003f25270 */
[----:B------:R-:W-:Y:S05]  /*01f0*/  @P1 BRA `(.L_x_42) ;  /* 0x0000000400fc1947 */ /* 0x000fea0003800000 */
[----:B------:R-:W0:Y:S01]  /*0200*/  LDCU.64 UR6, c[0x0][0x380] ;  /* 0x00007000ff0677ac */ /* 0x000e220008000a00 */
[C---:B------:R-:W-:Y:S02]  /*0210*/  VIMNMX.U32 R27, PT, PT, R3.reuse, 0x1, !PT ;  /* 0x00000001031b7848 */ /* 0x040fe40007fe0000 */
[----:B------:R-:W-:Y:S01]  /*0220*/  SHF.L.U32 R18, R22, 0x3, RZ ;  /* 0x0000000316127819 */ /* 0x000fe200000006ff */
[----:B------:R-:W1:Y:S01]  /*0230*/  LDCU.64 UR8, c[0x0][0x398] ;  /* 0x00007300ff0877ac */ /* 0x000e620008000a00 */
[----:B------:R-:W-:Y:S02]  /*0240*/  VIMNMX.U32 R28, PT, PT, R3, 0x2, PT ;  /* 0x00000002031c7848 */ /* 0x000fe40003fe0000 */
[----:B------:R-:W-:Y:S02]  /*0250*/  IADD3 R7, PT, PT, R27, 0x83, RZ ;  /* 0x000000831b077810 */ /* 0x000fe40007ffe0ff */
[----:B------:R-:W-:Y:S02]  /*0260*/  IADD3 R2, PT, PT, R25, R18, RZ ;  /* 0x0000001219027210 */ /* 0x000fe40007ffe0ff */
[----:B------:R-:W-:-:S02]  /*0270*/  IADD3 R5, PT, PT, R3, 0x6c, RZ ;  /* 0x0000006c03057810 */ /* 0x000fc40007ffe0ff */
[----:B------:R-:W-:Y:S01]  /*0280*/  IADD3 R9, PT, PT, R28, 0x9d, RZ ;  /* 0x0000009d1c097810 */ /* 0x000fe20007ffe0ff */
[-CC-:B------:R-:W-:Y:S01]  /*0290*/  IMAD R26, R7, R22.reuse, R2.reuse ;  /* 0x00000016071a7224 */ /* 0x180fe200078e0202 */
[----:B------:R-:W-:Y:S01]  /*02a0*/  IADD3 R11, PT, PT, R3, 0x38, RZ ;  /* 0x00000038030b7810 */ /* 0x000fe20007ffe0ff */
[-CC-:B------:R-:W-:Y:S01]  /*02b0*/  IMAD R0, R5, R22.reuse, R2.reuse ;  /* 0x0000001605007224 */ /* 0x180fe200078e0202 */
[----:B------:R-:W-:Y:S01]  /*02c0*/  VIMNMX R6, PT, PT, R25, 0x2, PT ;  /* 0x0000000219067848 */ /* 0x000fe20003fe0100 */
[-C--:B------:R-:W-:Y:S01]  /*02d0*/  IMAD R9, R9, R22.reuse, R2 ;  /* 0x0000001609097224 */ /* 0x080fe200078e0202 */
[----:B------:R-:W-:Y:S01]  /*02e0*/  VIMNMX R2, PT, PT, R25, 0x1, !PT ;  /* 0x0000000119027848 */ /* 0x000fe20007fe0100 */
[----:B------:R-:W-:Y:S01]  /*02f0*/  IMAD R11, R11, R22, R25 ;  /* 0x000000160b0b7224 */ /* 0x000fe200078e0219 */
[----:B------:R-:W-:Y:S02]  /*0300*/  SHF.R.S64 R10, RZ, 0x1e, R12 ;  /* 0x0000001eff0a7819 */ /* 0x000fe4000000100c */
[----:B------:R-:W-:-:S02]  /*0310*/  IADD3 R13, PT, PT, R3, 0x18, RZ ;  /* 0x00000018030d7810 */ /* 0x000fc40007ffe0ff */
[----:B------:R-:W-:Y:S02]  /*0320*/  IADD3 R5, PT, PT, R2, -0x1, RZ ;  /* 0xffffffff02057810 */ /* 0x000fe40007ffe0ff */
[----:B------:R-:W-:Y:S02]  /*0330*/  IADD3 R15, PT, PT, R3, 0x3c, RZ ;  /* 0x0000003c030f7810 */ /* 0x000fe40007ffe0ff */
[----:B------:R-:W-:Y:S01]  /*0340*/  IADD3 R7, PT, PT, R6, 0x1, RZ ;  /* 0x0000000106077810 */ /* 0x000fe20007ffe0ff */
[-CC-:B------:R-:W-:Y:S01]  /*0350*/  IMAD R13, R13, R22.reuse, R5.reuse ;  /* 0x000000160d0d7224 */ /* 0x180fe200078e0205 */
[----:B------:R-:W-:Y:S01]  /*0360*/  IADD3 R16, PT, PT, R27, 0x47, RZ ;  /* 0x000000471b107810 */ /* 0x000fe20007ffe0ff */
[-CC-:B------:R-:W-:Y:S01]  /*0370*/  IMAD R15, R15, R22.reuse, R5.reuse ;  /* 0x000000160f0f7224 */ /* 0x180fe200078e0205 */
[----:B------:R-:W-:Y:S02]  /*0380*/  IADD3 R17, PT, PT, R28, 0x6d, RZ ;  /* 0x0000006d1c117810 */ /* 0x000fe40007ffe0ff */
[C---:B------:R-:W-:Y:S01]  /*0390*/  IADD3 R14, PT, PT, R3.reuse, 0x30, RZ ;  /* 0x00000030030e7810 */ /* 0x040fe20007ffe0ff */
[-CC-:B------:R-:W-:Y:S01]  /*03a0*/  IMAD R16, R16, R22.reuse, R5.reuse ;  /* 0x0000001610107224 */ /* 0x180fe200078e0205 */
[----:B------:R-:W-:Y:S01]  /*03b0*/  IADD3 R8, PT, PT, R3, 0x44, RZ ;  /* 0x0000004403087810 */ /* 0x000fe20007ffe0ff */
[-C--:B------:R-:W-:Y:S01]  /*03c0*/  IMAD R17, R17, R22.reuse, R5 ;  /* 0x0000001611117224 */ /* 0x080fe200078e0205 */
[----:B------:R-:W-:Y:S01]  /*03d0*/  IADD3 R20, PT, PT, R27, 0x53, RZ ;  /* 0x000000531b147810 */ /* 0x000fe20007ffe0ff */
[-CC-:B------:R-:W-:Y:S01]  /*03e0*/  IMAD R14, R14, R22.reuse, R7.reuse ;  /* 0x000000160e0e7224 */ /* 0x180fe200078e0207 */
[----:B------:R-:W-:Y:S01]  /*03f0*/  IADD3 R23, PT, PT, R28, 0x61, RZ ;  /* 0x000000611c177810 */ /* 0x000fe20007ffe0ff */
[-CC-:B------:R-:W-:Y:S01]  /*0400*/  IMAD R2, R8, R22.reuse, R7.reuse ;  /* 0x0000001608027224 */ /* 0x180fe200078e0207 */
[----:B0-----:R-:W-:Y:S01]  /*0410*/  IADD3 R6, P1, PT, R10, UR6, RZ ;  /* 0x000000060a067c10 */ /* 0x001fe2000ff3e0ff */
[-C--:B------:R-:W-:Y:S01]  /*0420*/  IMAD R20, R20, R22.reuse, R7 ;  /* 0x0000001614147224 */ /* 0x080fe200078e0207 */
[----:B------:R-:W-:Y:S01]  /*0430*/  SHF.R.S64 R10, RZ, 0x1e, R11 ;  /* 0x0000001eff0a7819 */ /* 0x000fe2000000100b */
[----:B------:R-:W-:Y:S01]  /*0440*/  IMAD R23, R23, R22, R7 ;  /* 0x0000001617177224 */ /* 0x000fe200078e0207 */
[----:B------:R-:W-:-:S02]  /*0450*/  IADD3 R21, PT, PT, R5, R18, RZ ;  /* 0x0000001205157210 */ /* 0x000fc40007ffe0ff */
[----:B------:R-:W-:Y:S02]  /*0460*/  IADD3 R19, PT, PT, R3, 0x78, RZ ;  /* 0x0000007803137810 */ /* 0x000fe40007ffe0ff */
[----:B------:R-:W-:Y:S02]  /*0470*/  IADD3 R18, PT, PT, R7, R18, RZ ;  /* 0x0000001207127210 */ /* 0x000fe40007ffe0ff */
[----:B------:R-:W-:Y:S01]  /*0480*/  IADD3 R5, PT, PT, R3, 0x90, RZ ;  /* 0x0000009003057810 */ /* 0x000fe20007ffe0ff */
[-C--:B------:R-:W-:Y:S01]  /*0490*/  IMAD R8, R19, R22.reuse, R21 ;  /* 0x0000001613087224 */ /* 0x080fe200078e0215 */
[----:B-1----:R-:W-:Y:S02]  /*04a0*/  IADD3 R10, P2, PT, R10, UR8, RZ ;  /* 0x000000080a0a7c10 */ /* 0x002fe4000ff5e0ff */
[----:B------:R-:W-:Y:S01]  /*04b0*/  LEA.HI.X.SX32 R7, R12, UR7, 0x2, P1 ;  /* 0x000000070c077c11 */ /* 0x000fe200088f16ff */
[----:B------:R-:W-:Y:S01]  /*04c0*/  IMAD R5, R5, R22, R18 ;  /* 0x0000001605057224 */ /* 0x000fe200078e0212 */
[----:B------:R-:W-:-:S02]  /*04d0*/  SHF.R.S64 R12, RZ, 0x1e, R13 ;  /* 0x0000001eff0c7819 */ /* 0x000fc4000000100d */
[----:B------:R-:W-:Y:S01]  /*04e0*/  IADD3 R3, PT, PT, R27, 0x23, RZ ;  /* 0x000000231b037810 */ /* 0x000fe20007ffe0ff */
[----:B------:R-:W5:Y:S01]  /*04f0*/  LDG.E R24, desc[UR4][R6.64] ;  /* 0x0000000406187981 */ /* 0x000f62000c1e1900 */
[----:B------:R-:W-:Y:S02]  /*0500*/  LEA.HI.X.SX32 R11, R11, UR9, 0x2, P2 ;  /* 0x000000090b0b7c11 */ /* 0x000fe400090f16ff */
[----:B------:R-:W-:Y:S02]  /*0510*/  IADD3 R12, P1, PT, R12, UR6, RZ ;  /* 0x000000060c0c7c10 */ /* 0x000fe4000ff3e0ff */
[----:B------:R-:W-:Y:S02]  /*0520*/  SHF.R.S64 R18, RZ, 0x1e, R14 ;  /* 0x0000001eff127819 */ /* 0x000fe4000000100e */
[----:B------:R-:W-:Y:S02]  /*0530*/  SHF.R.S64 R29, RZ, 0x1e, R20 ;  /* 0x0000001eff1d7819 */ /* 0x000fe40000001014 */
[----:B------:R-:W-:Y:S01]  /*0540*/  IADD3 R21, PT, PT, R28, 0x3d, RZ ;  /* 0x0000003d1c157810 */ /* 0x000fe20007ffe0ff */
[----:B------:R-:W-:Y:S01]  /*0550*/  IMAD R32, R3, R22, R25 ;  /* 0x0000001603207224 */ /* 0x000fe200078e0219 */
[----:B------:R-:W-:Y:S01]  /*0560*/  LEA.HI.X.SX32 R13, R13, UR7, 0x2, P1 ;  /* 0x000000070d0d7c11 */ /* 0x000fe200088f16ff */
[----:B------:R0:W5:Y:S01]  /*0570*/  LDG.E R3, desc[UR4][R10.64] ;  /* 0x000000040a037981 */ /* 0x000162000c1e1900 */
[----:B------:R-:W-:-:S02]  /*0580*/  IADD3 R18, P2, PT, R18, UR6, RZ ;  /* 0x0000000612127c10 */ /* 0x000fc4000ff5e0ff */
[----:B------:R-:W-:Y:S01]  /*0590*/  SHF.R.S64 R31, RZ, 0x1e, R16 ;  /* 0x0000001eff1f7819 */ /* 0x000fe20000001010 */
[----:B------:R1:W5:Y:S01]  /*05a0*/  LDG.E R39, desc[UR4][R12.64] ;  /* 0x000000040c277981 */ /* 0x000362000c1e1900 */
[----:B------:R-:W-:Y:S02]  /*05b0*/  SHF.R.S64 R30, RZ, 0x1e, R32 ;  /* 0x0000001eff1e7819 */ /* 0x000fe40000001020 */
[----:B0-----:R-:W-:Y:S01]  /*05c0*/  IADD3 R10, P3, PT, R29, UR6, RZ ;  /* 0x000000061d0a7c10 */ /* 0x001fe2000ff7e0ff */
[----:B------:R-:W-:Y:S01]  /*05d0*/  IMAD R29, R21, R22, R25 ;  /* 0x00000016151d7224 */ /* 0x000fe200078e0219 */
[----:B------:R-:W-:Y:S02]  /*05e0*/  LEA.HI.X.SX32 R19, R14, UR7, 0x2, P2 ;  /* 0x000000070e137c11 */ /* 0x000fe400090f16ff */
[----:B------:R-:W-:Y:S02]  /*05f0*/  IADD3 R6, P2, PT, R31, UR6, RZ ;  /* 0x000000061f067c10 */ /* 0x000fe4000ff5e0ff */
[----:B-1----:R-:W-:Y:S01]  /*0600*/  SHF.R.S64 R12, RZ, 0x1e, R29 ;  /* 0x0000001eff0c7819 */ /* 0x002fe2000000101d */
[----:B------:R0:W5:Y:S01]  /*0610*/  LDG.E R14, desc[UR4][R18.64] ;  /* 0x00000004120e7981 */ /* 0x000162000c1e1900 */
[----:B------:R-:W-:-:S02]  /*0620*/  IADD3 R30, P1, PT, R30, UR6, RZ ;  /* 0x000000061e1e7c10 */ /* 0x000fc4000ff3e0ff */
[----:B------:R-:W-:Y:S02]  /*0630*/  LEA.HI.X.SX32 R7, R16, UR7, 0x2, P2 ;  /* 0x0000000710077c11 */ /* 0x000fe400090f16ff */
[----:B------:R-:W-:Y:S02]  /*0640*/  SHF.R.S64 R13, RZ, 0x1e, R23 ;  /* 0x0000001eff0d7819 */ /* 0x000fe40000001017 */
[----:B------:R-:W-:Y:S01]  /*0650*/  IADD3 R12, P2, PT, R12, UR6, RZ ;  /* 0x000000060c0c7c10 */ /* 0x000fe2000ff5e0ff */
[----:B------:R1:W5:Y:S01]  /*0660*/  LDG.E R21, desc[UR4][R6.64] ;  /* 0x0000000406157981 */ /* 0x000362000c1e1900 */
[----:B------:R-:W-:Y:S02]  /*0670*/  LEA.HI.X.SX32 R31, R32, UR7, 0x2, P1 ;  /* 0x00000007201f7c11 */ /* 0x000fe400088f16ff */
[----:B------:R-:W-:Y:S02]  /*0680*/  LEA.HI.X.SX32 R11, R20, UR7, 0x2, P3 ;  /* 0x00000007140b7c11 */ /* 0x000fe400098f16ff */
[----:B0-----:R-:W-:Y:S01]  /*0690*/  SHF.R.S64 R19, RZ, 0x1e, R0 ;  /* 0x0000001eff137819 */ /* 0x001fe20000001000 */
[----:B------:R-:W5:Y:S01]  /*06a0*/  LDG.E R38, desc[UR4][R30.64] ;  /* 0x000000041e267981 */ /* 0x000f62000c1e1900 */
[----:B------:R-:W-:-:S02]  /*06b0*/  IADD3 R18, P1, PT, R13, UR6, RZ ;  /* 0x000000060d127c10 */ /* 0x000fc4000ff3e0ff */
[----:B------:R-:W-:Y:S01]  /*06c0*/  LEA.HI.X.SX32 R13, R29, UR7, 0x2, P2 ;  /* 0x000000071d0d7c11 */ /* 0x000fe200090f16ff */
[----:B------:R0:W5:Y:S01]  /*06d0*/  LDG.E R20, desc[UR4][R10.64] ;  /* 0x000000040a147981 */ /* 0x000162000c1e1900 */
[----:B------:R-:W-:Y:S02]  /*06e0*/  SHF.R.S64 R29, RZ, 0x1e, R26 ;  /* 0x0000001eff1d7819 */ /* 0x000fe4000000101a */
[----:B-1----:R-:W-:Y:S02]  /*06f0*/  IADD3 R6, P2, PT, R19, UR6, RZ ;  /* 0x0000000613067c10 */ /* 0x002fe4000ff5e0ff */
[----:B------:R-:W-:Y:S02]  /*0700*/  SHF.R.S64 R16, RZ, 0x1e, R17 ;  /* 0x0000001eff107819 */ /* 0x000fe40000001011 */
[----:B------:R-:W-:Y:S02]  /*0710*/  LEA.HI.X.SX32 R19, R23, UR7, 0x2, P1 ;  /* 0x0000000717137c11 */ /* 0x000fe400088f16ff */
[----:B------:R-:W-:Y:S01]  /*0720*/  IADD3 R16, P3, PT, R16, UR6, RZ ;  /* 0x0000000610107c10 */ /* 0x000fe2000ff7e0ff */
[----:B------:R1:W5:Y:S01]  /*0730*/  LDG.E R23, desc[UR4][R12.64] ;  /* 0x000000040c177981 */ /* 0x000362000c1e1900 */
[----:B0-----:R-:W-:-:S02]  /*0740*/  IADD3 R10, P1, PT, R29, UR6, RZ ;  /* 0x000000061d0a7c10 */ /* 0x001fc4000ff3e0ff */
[----:B------:R-:W-:Y:S01]  /*0750*/  IADD3 R28, PT, PT, R28, 0x49, RZ ;  /* 0x000000491c1c7810 */ /* 0x000fe20007ffe0ff */
[----:B------:R-:W5:Y:S01]  /*0760*/  LDG.E R18, desc[UR4][R18.64] ;  /* 0x0000000412127981 */ /* 0x000f62000c1e1900 */
[----:B------:R-:W-:Y:S02]  /*0770*/  LEA.HI.X.SX32 R11, R26, UR7, 0x2, P1 ;  /* 0x000000071a0b7c11 */ /* 0x000fe400088f16ff */
[----:B------:R-:W-:Y:S02]  /*0780*/  SHF.R.S64 R26, RZ, 0x1e, R9 ;  /* 0x0000001eff1a7819 */ /* 0x000fe40000001009 */
[----:B------:R-:W-:Y:S02]  /*0790*/  LEA.HI.X.SX32 R17, R17, UR7, 0x2, P3 ;  /* 0x0000000711117c11 */ /* 0x000fe400098f16ff */
[----:B-1----:R-:W-:Y:S01]  /*07a0*/  IADD3 R13, PT, PT, R27, -0x1, RZ ;  /* 0xffffffff1b0d7810 */ /* 0x002fe20007ffe0ff */
[----:B------:R-:W-:Y:S01]  /*07b0*/  IMAD R28, R28, R22, R25 ;  /* 0x000000161c1c7224 */ /* 0x000fe200078e0219 */
[----:B------:R-:W-:Y:S01]  /*07c0*/  IADD3 R26, P1, PT, R26, UR6, RZ ;  /* 0x000000061a1a7c10 */ /* 0x000fe2000ff3e0ff */
[----:B------:R-:W5:Y:S01]  /*07d0*/  LDG.E R11, desc[UR4][R10.64] ;  /* 0x000000040a0b7981 */ /* 0x000f62000c1e1900 */
[----:B------:R-:W-:-:S02]  /*07e0*/  LEA.HI.X.SX32 R7, R0, UR7, 0x2, P2 ;  /* 0x0000000700077c11 */ /* 0x000fc400090f16ff */
[----:B------:R-:W-:Y:S01]  /*07f0*/  SHF.R.S64 R30, RZ, 0x1e, R15 ;  /* 0x0000001eff1e7819 */ /* 0x000fe2000000100f */
[----:B------:R0:W5:Y:S01]  /*0800*/  LDG.E R0, desc[UR4][R16.64] ;  /* 0x0000000410007981 */ /* 0x000162000c1e1900 */
[----:B------:R-:W-:Y:S02]  /*0810*/  LEA.HI.X.SX32 R27, R9, UR7, 0x2, P1 ;  /* 0x00000007091b7c11 */ /* 0x000fe400088f16ff */
[----:B------:R-:W-:Y:S01]  /*0820*/  IADD3 R9, P1, PT, RZ, RZ, RZ ;  /* 0x000000ffff097210 */ /* 0x000fe20007f3e0ff */
[----:B------:R-:W5:Y:S01]  /*0830*/  LDG.E R29, desc[UR4][R6.64] ;  /* 0x00000004061d7981 */ /* 0x000f62000c1e1900 */
[----:B------:R-:W-:Y:S01]  /*0840*/  IADD3 R12, P2, PT, R30, UR8, RZ ;  /* 0x000000081e0c7c10 */ /* 0x000fe2000ff5e0ff */
[----:B0-----:R-:W-:Y:S01]  /*0850*/  IMAD R17, R13, R22, R25 ;  /* 0x000000160d117224 */ /* 0x001fe200078e0219 */
[----:B------:R-:W-:Y:S02]  /*0860*/  SHF.R.S64 R32, RZ, 0x1e, R2 ;  /* 0x0000001eff207819 */ /* 0x000fe40000001002 */
[----:B------:R-:W-:Y:S01]  /*0870*/  SHF.R.S64 R30, RZ, 0x1e, R28 ;  /* 0x0000001eff1e7819 */ /* 0x000fe2000000101c */
[----:B------:R0:W5:Y:S01]  /*0880*/  LDG.E R7, desc[UR4][R26.64] ;  /* 0x000000041a077981 */ /* 0x000162000c1e1900 */
[----:B------:R-:W-:-:S02]  /*0890*/  LEA.X R10, R22, R17, 0x6, P1 ;  /* 0x00000011160a7211 */ /* 0x000fc400008e34ff */
[----:B------:R-:W-:Y:S02]  /*08a0*/  LEA.HI.X.SX32 R13, R15, UR9, 0x2, P2 ;  /* 0x000000090f0d7c11 */ /* 0x000fe400090f16ff */
[----:B------:R-:W-:Y:S02]  /*08b0*/  IADD3 R32, P1, PT, R32, UR8, RZ ;  /* 0x0000000820207c10 */ /* 0x000fe4000ff3e0ff */
[----:B------:R-:W-:Y:S01]  /*08c0*/  IADD3 R30, P2, PT, R30, UR8, RZ ;  /* 0x000000081e1e7c10 */ /* 0x000fe2000ff5e0ff */
[----:B------:R1:W5:Y:S01]  /*08d0*/  LDG.E R6, desc[UR4][R12.64] ;  /* 0x000000040c067981 */ /* 0x000362000c1e1900 */
[----:B------:R-:W-:Y:S02]  /*08e0*/  SHF.R.S64 R9, R9, 0x1e, R10 ;  /* 0x0000001e09097819 */ /* 0x000fe4000000100a */
[----:B------:R-:W-:Y:S02]  /*08f0*/  SHF.R.S64 R16, RZ, 0x1e, R8 ;  /* 0x0000001eff107819 */ /* 0x000fe40000001008 */
[----:B------:R-:W-:-:S02]  /*0900*/  SHF.R.S64 R15, RZ, 0x1e, R5 ;  /* 0x0000001eff0f7819 */ /* 0x000fc40000001005 */
[----:B------:R-:W-:Y:S02]  /*0910*/  LEA.HI.X.SX32 R33, R2, UR9, 0x2, P1 ;  /* 0x0000000902217c11 */ /* 0x000fe400088f16ff */
[----:B------:R-:W-:Y:S02]  /*0920*/  LEA.HI.X.SX32 R31, R28, UR9, 0x2, P2 ;  /* 0x000000091c1f7c11 */ /* 0x000fe400090f16ff */
[----:B0-----:R-:W-:Y:S01]  /*0930*/  IADD3 R26, P3, PT, R9, UR8, RZ ;  /* 0x00000008091a7c10 */ /* 0x001fe2000ff7e0ff */
[----:B------:R0:W5:Y:S01]  /*0940*/  LDG.E R2, desc[UR4][R32.64] ;  /* 0x0000000420027981 */ /* 0x000162000c1e1900 */
[----:B------:R-:W-:Y:S02]  /*0950*/  IADD3 R16, P1, PT, R16, UR6, RZ ;  /* 0x0000000610107c10 */ /* 0x000fe4000ff3e0ff */
[----:B-1----:R-:W-:Y:S02]  /*0960*/  IADD3 R12, P2, PT, R15, UR6, RZ ;  /* 0x000000060f0c7c10 */ /* 0x002fe4000ff5e0ff */
[----:B------:R-:W-:-:S02]  /*0970*/  LEA.HI.X.SX32 R27, R10, UR9, 0x2, P3 ;  /* 0x000000090a1b7c11 */ /* 0x000fc400098f16ff */
[----:B------:R-:W-:Y:S01]  /*0980*/  LEA.HI.X.SX32 R17, R8, UR7, 0x2, P1 ;  /* 0x0000000708117c11 */ /* 0x000fe200088f16ff */
[----:B------:R0:W5:Y:S01]  /*0990*/  LDG.E R10, desc[UR4][R30.64] ;  /* 0x000000041e0a7981 */ /* 0x000162000c1e1900 */
[----:B------:R-:W-:-:S03]  /*09a0*/  LEA.HI.X.SX32 R13, R5, UR7, 0x2, P2 ;  /* 0x00000007050d7c11 */ /* 0x000fc600090f16ff */
[----:B------:R0:W5:Y:S04]  /*09b0*/  LDG.E R5, desc[UR4][R26.64] ;  /* 0x000000041a057981 */ /* 0x000168000c1e1900 */
[----:B------:R0:W5:Y:S04]  /*09c0*/  LDG.E R8, desc[UR4][R16.64] ;  /* 0x0000000410087981 */ /* 0x000168000c1e1900 */
[----:B------:R0:W5:Y:S01]  /*09d0*/  LDG.E R9, desc[UR4][R12.64] ;  /* 0x000000040c097981 */ /* 0x000162000c1e1900 */
[----:B------:R-:W-:Y:S05]  /*09e0*/  BRA `(.L_x_43) ;  /* 0x0000000c00d47947 */ /* 0x000fea0003800000 */
.L_x_42:
[C---:B------:R-:W-:Y:S01]  /*09f0*/  VIMNMX.U32 R7, PT, PT, R3.reuse, 0x1, !PT ;  /* 0x0000000103077848 */ /* 0x040fe20007fe0000 */
[----:B------:R-:W0:Y:S01]  /*0a00*/  LDCU.64 UR6, c[0x0][0x380] ;  /* 0x00007000ff0677ac */ /* 0x000e220008000a00 */
[----:B------:R-:W-:Y:S02]  /*0a10*/  VIMNMX.U32 R5, PT, PT, R3, 0x2, PT ;  /* 0x0000000203057848 */ /* 0x000fe40003fe0000 */
[----:B------:R-:W-:Y:S02]  /*0a20*/  VIMNMX R2, PT, PT, R25, 0x2, PT ;  /* 0x0000000219027848 */ /* 0x000fe40003fe0100 */
[C---:B------:R-:W-:Y:S02]  /*0a30*/  LEA R7, R0.reuse, R7, 0x2 ;  /* 0x0000000700077211 */ /* 0x040fe400078e10ff */
[----:B------:R-:W-:Y:S02]  /*0a40*/  LEA R5, R0, R5, 0x2 ;  /* 0x0000000500057211 */ /* 0x000fe400078e10ff */
[----:B------:R-:W-:-:S02]  /*0a50*/  IADD3 R3, PT, PT, R4, 0x24, RZ ;  /* 0x0000002404037810 */ /* 0x000fc40007ffe0ff */
[----:B------:R-:W-:Y:S02]  /*0a60*/  IADD3 R0, PT, PT, R2, 0x1, RZ ;  /* 0x0000000102007810 */ /* 0x000fe40007ffe0ff */
[C---:B------:R-:W-:Y:S02]  /*0a70*/  IADD3 R11, PT, PT, R4.reuse, 0x90, RZ ;  /* 0x00000090040b7810 */ /* 0x040fe40007ffe0ff */
[C---:B------:R-:W-:Y:S01]  /*0a80*/  IADD3 R13, PT, PT, R4.reuse, 0xcc, RZ ;  /* 0x000000cc040d7810 */ /* 0x040fe20007ffe0ff */
[-CC-:B------:R-:W-:Y:S01]  /*0a90*/  IMAD R10, R3, R22.reuse, R0.reuse ;  /* 0x00000016030a7224 */ /* 0x180fe200078e0200 */
[----:B------:R-:W-:Y:S01]  /*0aa0*/  IADD3 R9, PT, PT, R7, 0x47, RZ ;  /* 0x0000004707097810 */ /* 0x000fe20007ffe0ff */
[-CC-:B------:R-:W-:Y:S01]  /*0ab0*/  IMAD R6, R11, R22.reuse, R0.reuse ;  /* 0x000000160b067224 */ /* 0x180fe200078e0200 */
[----:B------:R-:W-:Y:S01]  /*0ac0*/  IADD3 R15, PT, PT, R5, 0x55, RZ ;  /* 0x00000055050f7810 */ /* 0x000fe20007ffe0ff */
[-C--:B------:R-:W-:Y:S01]  /*0ad0*/  IMAD R2, R13, R22.reuse, R0 ;  /* 0x000000160d027224 */ /* 0x080fe200078e0200 */
[----:B------:R-:W-:Y:S01]  /*0ae0*/  SHF.R.S64 R8, RZ, 0x1e, R12 ;  /* 0x0000001eff087819 */ /* 0x000fe2000000100c */
[-CC-:B------:R-:W-:Y:S01]  /*0af0*/  IMAD R18, R9, R22.reuse, R0.reuse ;  /* 0x0000001609127224 */ /* 0x180fe200078e0200 */
[----:B------:R-:W-:Y:S01]  /*0b00*/  VIMNMX R13, PT, PT, R25, 0x1, !PT ;  /* 0x00000001190d7848 */ /* 0x000fe20007fe0100 */
[----:B------:R-:W-:Y:S01]  /*0b10*/  IMAD R15, R15, R22, R0 ;  /* 0x000000160f0f7224 */ /* 0x000fe200078e0200 */
[----:B------:R-:W-:-:S02]  /*0b20*/  IADD3 R0, PT, PT, R4, 0x6c, RZ ;  /* 0x0000006c04007810 */ /* 0x000fc40007ffe0ff */
[C---:B------:R-:W-:Y:S02]  /*0b30*/  IADD3 R9, PT, PT, R4.reuse, 0xa8, RZ ;  /* 0x000000a804097810 */ /* 0x040fe40007ffe0ff */
[----:B------:R-:W-:Y:S01]  /*0b40*/  IADD3 R3, PT, PT, R4, 0xc, RZ ;  /* 0x0000000c04037810 */ /* 0x000fe20007ffe0ff */
[-CC-:B------:R-:W-:Y:S01]  /*0b50*/  IMAD R14, R0, R22.reuse, R25.reuse ;  /* 0x00000016000e7224 */ /* 0x180fe200078e0219 */
[----:B0-----:R-:W-:Y:S01]  /*0b60*/  IADD3 R8, P1, PT, R8, UR6, RZ ;  /* 0x0000000608087c10 */ /* 0x001fe2000ff3e0ff */
[-C--:B------:R-:W-:Y:S01]  /*0b70*/  IMAD R16, R9, R22.reuse, R25 ;  /* 0x0000001609107224 */ /* 0x080fe200078e0219 */
[----:B------:R-:W-:Y:S02]  /*0b80*/  IADD3 R19, PT, PT, R13, -0x1, RZ ;  /* 0xffffffff0d137810 */ /* 0x000fe40007ffe0ff */
[----:B------:R-:W-:Y:S02]  /*0b90*/  LEA.HI.X.SX32 R9, R12, UR7, 0x2, P1 ;  /* 0x000000070c097c11 */ /* 0x000fe400088f16ff */
[----:B------:R-:W-:Y:S01]  /*0ba0*/  IADD3 R11, PT, PT, R4, 0x78, RZ ;  /* 0x00000078040b7810 */ /* 0x000fe20007ffe0ff */
[-CC-:B------:R-:W-:Y:S01]  /*0bb0*/  IMAD R12, R3, R22.reuse, R19.reuse ;  /* 0x00000016030c7224 */ /* 0x180fe200078e0213 */
[----:B------:R-:W-:Y:S01]  /*0bc0*/  SHF.R.S64 R28, RZ, 0x1e, R14 ;  /* 0x0000001eff1c7819 */ /* 0x000fe2000000100e */
[----:B------:R0:W5:Y:S01]  /*0bd0*/  LDG.E R24, desc[UR4][R8.64] ;  /* 0x0000000408187981 */ /* 0x000162000c1e1900 */
[----:B------:R-:W-:Y:S01]  /*0be0*/  SHF.R.S64 R30, RZ, 0x1e, R16 ;  /* 0x0000001eff1e7819 */ /* 0x000fe20000001010 */
[----:B------:R-:W-:Y:S01]  /*0bf0*/  IMAD R11, R11, R22, R19 ;  /* 0x000000160b0b7224 */ /* 0x000fe200078e0213 */
[----:B------:R-:W-:-:S02]  /*0c00*/  IADD3 R28, P1, PT, R28, UR6, RZ ;  /* 0x000000061c1c7c10 */ /* 0x000fc4000ff3e0ff */
[----:B------:R-:W-:Y:S02]  /*0c10*/  IADD3 R30, P2, PT, R30, UR6, RZ ;  /* 0x000000061e1e7c10 */ /* 0x000fe4000ff5e0ff */
[----:B------:R-:W-:Y:S02]  /*0c20*/  SHF.R.S64 R32, RZ, 0x1e, R12 ;  /* 0x0000001eff207819 */ /* 0x000fe4000000100c */
[----:B------:R-:W-:Y:S02]  /*0c30*/  SHF.R.S64 R26, RZ, 0x1e, R10 ;  /* 0x0000001eff1a7819 */ /* 0x000fe4000000100a */
[----:B------:R-:W-:Y:S02]  /*0c40*/  LEA.HI.X.SX32 R29, R14, UR7, 0x2, P1 ;  /* 0x000000070e1d7c11 */ /* 0x000fe400088f16ff */
[----:B------:R-:W-:Y:S02]  /*0c50*/  IADD3 R32, P1, PT, R32, UR6, RZ ;  /* 0x0000000620207c10 */ /* 0x000fe4000ff3e0ff */
[----:B------:R-:W-:-:S02]  /*0c60*/  LEA.HI.X.SX32 R31, R16, UR7, 0x2, P2 ;  /* 0x00000007101f7c11 */ /* 0x000fc400090f16ff */
[----:B------:R-:W-:Y:S01]  /*0c70*/  SHF.R.S64 R20, RZ, 0x1e, R11 ;  /* 0x0000001eff147819 */ /* 0x000fe2000000100b */
[----:B------:R-:W5:Y:S01]  /*0c80*/  LDG.E R29, desc[UR4][R28.64] ;  /* 0x000000041c1d7981 */ /* 0x000f62000c1e1900 */
[----:B------:R-:W-:Y:S02]  /*0c90*/  IADD3 R26, P2, PT, R26, UR6, RZ ;  /* 0x000000061a1a7c10 */ /* 0x000fe4000ff5e0ff */
[----:B------:R-:W-:Y:S02]  /*0ca0*/  SHF.R.S64 R14, RZ, 0x1e, R6 ;  /* 0x0000001eff0e7819 */ /* 0x000fe40000001006 */
[----:B------:R-:W-:Y:S02]  /*0cb0*/  LEA.HI.X.SX32 R33, R12, UR7, 0x2, P1 ;  /* 0x000000070c217c11 */ /* 0x000fe400088f16ff */
[----:B------:R-:W-:Y:S02]  /*0cc0*/  IADD3 R13, PT, PT, R4, 0xb4, RZ ;  /* 0x000000b4040d7810 */ /* 0x000fe40007ffe0ff */
[----:B------:R-:W-:Y:S01]  /*0cd0*/  IADD3 R20, P1, PT, R20, UR6, RZ ;  /* 0x0000000614147c10 */ /* 0x000fe2000ff3e0ff */
[----:B------:R-:W5:Y:S01]  /*0ce0*/  LDG.E R39, desc[UR4][R32.64] ;  /* 0x0000000420277981 */ /* 0x000f62000c1e1900 */
[----:B------:R-:W-:Y:S01]  /*0cf0*/  LEA.HI.X.SX32 R27, R10, UR7, 0x2, P2 ;  /* 0x000000070a1b7c11 */ /* 0x000fe200090f16ff */
[----:B------:R-:W-:Y:S01]  /*0d00*/  IMAD R13, R13, R22, R19 ;  /* 0x000000160d0d7224 */ /* 0x000fe200078e0213 */
[----:B------:R-:W-:-:S02]  /*0d10*/  IADD3 R10, P2, PT, R14, UR6, RZ ;  /* 0x000000060e0a7c10 */ /* 0x000fc4000ff5e0ff */
[----:B------:R-:W-:Y:S01]  /*0d20*/  LEA.HI.X.SX32 R21, R11, UR7, 0x2, P1 ;  /* 0x000000070b157c11 */ /* 0x000fe200088f16ff */
[----:B------:R1:W5:Y:S01]  /*0d30*/  LDG.E R14, desc[UR4][R26.64] ;  /* 0x000000041a0e7981 */ /* 0x000362000c1e1900 */
[----:B------:R-:W-:Y:S02]  /*0d40*/  IADD3 R17, PT, PT, R7, 0x3b, RZ ;  /* 0x0000003b07117810 */ /* 0x000fe40007ffe0ff */
[----:B------:R-:W-:Y:S01]  /*0d50*/  IADD3 R3, PT, PT, R5, 0x61, RZ ;  /* 0x0000006105037810 */ /* 0x000fe20007ffe0ff */
[----:B------:R-:W5:Y:S01]  /*0d60*/  LDG.E R8, desc[UR4][R20.64] ;  /* 0x0000000414087981 */ /* 0x000f62000c1e1900 */
[----:B------:R-:W-:Y:S01]  /*0d70*/  LEA.HI.X.SX32 R11, R6, UR7, 0x2, P2 ;  /* 0x00000007060b7c11 */ /* 0x000fe200090f16ff */
[-CC-:B------:R-:W-:Y:S01]  /*0d80*/  IMAD R17, R17, R22.reuse, R19.reuse ;  /* 0x0000001611117224 */ /* 0x180fe200078e0213 */
[----:B------:R-:W-:Y:S01]  /*0d90*/  IADD3 R6, PT, PT, R7, 0x17, RZ ;  /* 0x0000001707067810 */ /* 0x000fe20007ffe0ff */
[-C--:B------:R-:W-:Y:S01]  /*0da0*/  IMAD R0, R3, R22.reuse, R19 ;  /* 0x0000001603007224 */ /* 0x080fe200078e0213 */
[----:B------:R-:W-:Y:S01]  /*0db0*/  SHF.R.S64 R12, RZ, 0x1e, R13 ;  /* 0x0000001eff0c7819 */ /* 0x000fe2000000100d */
[----:B------:R2:W5:Y:S01]  /*0dc0*/  LDG.E R3, desc[UR4][R30.64] ;  /* 0x000000041e037981 */ /* 0x000562000c1e1900 */
[----:B0-----:R-:W-:Y:S01]  /*0dd0*/  SHF.R.S64 R9, RZ, 0x1e, R2 ;  /* 0x0000001eff097819 */ /* 0x001fe20000001002 */
[----:B------:R-:W-:Y:S01]  /*0de0*/  IMAD R19, R6, R22, R25 ;  /* 0x0000001606137224 */ /* 0x000fe200078e0219 */
[----:B------:R-:W-:-:S02]  /*0df0*/  IADD3 R12, P1, PT, R12, UR6, RZ ;  /* 0x000000060c0c7c10 */ /* 0x000fc4000ff3e0ff */
[----:B------:R-:W-:Y:S02]  /*0e00*/  IADD3 R16, PT, PT, R5, 0x31, RZ ;  /* 0x0000003105107810 */ /* 0x000fe40007ffe0ff */
[----:B-1----:R-:W-:Y:S02]  /*0e10*/  SHF.R.S64 R26, RZ, 0x1e, R19 ;  /* 0x0000001eff1a7819 */ /* 0x002fe40000001013 */
[----:B--2---:R-:W-:Y:S01]  /*0e20*/  IADD3 R30, P2, PT, R9, UR6, RZ ;  /* 0x00000006091e7c10 */ /* 0x004fe2000ff5e0ff */
[----:B------:R-:W-:Y:S01]  /*0e30*/  IMAD R23, R16, R22, R25 ;  /* 0x0000001610177224 */ /* 0x000fe200078e0219 */
[----:B------:R-:W-:Y:S01]  /*0e40*/  LEA.HI.X.SX32 R13, R13, UR7, 0x2, P1 ;  /* 0x000000070d0d7c11 */ /* 0x000fe200088f16ff */
[----:B------:R-:W5:Y:S01]  /*0e50*/  LDG.E R9, desc[UR4][R10.64] ;  /* 0x000000040a097981 */ /* 0x000f62000c1e1900 */
[----:B------:R-:W-:Y:S02]  /*0e60*/  LEA.HI.X.SX32 R31, R2, UR7, 0x2, P2 ;  /* 0x00000007021f7c11 */ /* 0x000fe400090f16ff */
[----:B------:R-:W-:Y:S01]  /*0e70*/  SHF.R.S64 R16, RZ, 0x1e, R17 ;  /* 0x0000001eff107819 */ /* 0x000fe20000001011 */
[----:B------:R0:W5:Y:S01]  /*0e80*/  LDG.E R6, desc[UR4][R12.64] ;  /* 0x000000040c067981 */ /* 0x000162000c1e1900 */
[----:B------:R-:W-:-:S02]  /*0e90*/  IADD3 R26, P2, PT, R26, UR6, RZ ;  /* 0x000000061a1a7c10 */ /* 0x000fc4000ff5e0ff */
[----:B------:R-:W-:Y:S01]  /*0ea0*/  SHF.R.S64 R20, RZ, 0x1e, R18 ;  /* 0x0000001eff147819 */ /* 0x000fe20000001012 */
[----:B------:R1:W5:Y:S01]  /*0eb0*/  LDG.E R2, desc[UR4][R30.64] ;  /* 0x000000041e027981 */ /* 0x000362000c1e1900 */
[----:B------:R-:W-:Y:S02]  /*0ec0*/  IADD3 R16, P1, PT, R16, UR6, RZ ;  /* 0x0000000610107c10 */ /* 0x000fe4000ff3e0ff */
[----:B------:R-:W-:Y:S02]  /*0ed0*/  LEA.HI.X.SX32 R27, R19, UR7, 0x2, P2 ;  /* 0x00000007131b7c11 */ /* 0x000fe400090f16ff */
[----:B------:R-:W-:Y:S02]  /*0ee0*/  SHF.R.S64 R19, RZ, 0x1e, R15 ;  /* 0x0000001eff137819 */ /* 0x000fe4000000100f */
[----:B0-----:R-:W-:Y:S01]  /*0ef0*/  IADD3 R12, P3, PT, R20, UR6, RZ ;  /* 0x00000006140c7c10 */ /* 0x001fe2000ff7e0ff */
[----:B------:R0:W5:Y:S01]  /*0f00*/  LDG.E R38, desc[UR4][R26.64] ;  /* 0x000000041a267981 */ /* 0x000162000c1e1900 */
[----:B------:R-:W-:-:S02]  /*0f10*/  LEA.HI.X.SX32 R17, R17, UR7, 0x2, P1 ;  /* 0x0000000711117c11 */ /* 0x000fc400088f16ff */
[----:B------:R-:W-:Y:S02]  /*0f20*/  LEA.HI.X.SX32 R13, R18, UR7, 0x2, P3 ;  /* 0x00000007120d7c11 */ /* 0x000fe400098f16ff */
[----:B------:R-:W-:Y:S01]  /*0f30*/  IADD3 R18, P1, PT, R19, UR6, RZ ;  /* 0x0000000613127c10 */ /* 0x000fe2000ff3e0ff */
[----:B------:R2:W5:Y:S03]  /*0f40*/  LDG.E R21, desc[UR4][R16.64] ;  /* 0x0000000410157981 */ /* 0x000566000c1e1900 */
[----:B------:R-:W-:Y:S01]  /*0f50*/  LEA.HI.X.SX32 R19, R15, UR7, 0x2, P1 ;  /* 0x000000070f137c11 */ /* 0x000fe200088f16ff */
[----:B------:R3:W5:Y:S01]  /*0f60*/  LDG.E R20, desc[UR4][R12.64] ;  /* 0x000000040c147981 */ /* 0x000762000c1e1900 */
[----:B------:R-:W-:Y:S02]  /*0f70*/  IADD3 R15, PT, PT, R7, 0x83, RZ ;  /* 0x00000083070f7810 */ /* 0x000fe40007ffe0ff */
[----:B------:R-:W-:Y:S01]  /*0f80*/  IADD3 R28, PT, PT, R5, 0x9d, RZ ;  /* 0x0000009d051c7810 */ /* 0x000fe20007ffe0ff */
[----:B------:R4:W5:Y:S01]  /*0f90*/  LDG.E R18, desc[UR4][R18.64] ;  /* 0x0000000412127981 */ /* 0x000962000c1e1900 */
[----:B------:R-:W-:Y:S01]  /*0fa0*/  SHF.R.S64 R10, RZ, 0x1e, R23 ;  /* 0x0000001eff0a7819 */ /* 0x000fe20000001017 */
[----:B------:R-:W-:Y:S01]  /*0fb0*/  IMAD R15, R15, R22, R25 ;  /* 0x000000160f0f7224 */ /* 0x000fe200078e0219 */
[----:B------:R-:W-:-:S02]  /*0fc0*/  IADD3 R7, PT, PT, R7, 0xbf, RZ ;  /* 0x000000bf07077810 */ /* 0x000fc40007ffe0ff */
[----:B------:R-:W-:Y:S01]  /*0fd0*/  IADD3 R5, PT, PT, R5, 0xd9, RZ ;  /* 0x000000d905057810 */ /* 0x000fe20007ffe0ff */
[-CC-:B------:R-:W-:Y:S01]  /*0fe0*/  IMAD R28, R28, R22.reuse, R25.reuse ;  /* 0x000000161c1c7224 */ /* 0x180fe200078e0219 */
[----:B------:R-:W-:Y:S01]  /*0ff0*/  IADD3 R10, P2, PT, R10, UR6, RZ ;  /* 0x000000060a0a7c10 */ /* 0x000fe2000ff5e0ff */
[-CC-:B------:R-:W-:Y:S01]  /*1000*/  IMAD R7, R7, R22.reuse, R25.reuse ;  /* 0x0000001607077224 */ /* 0x180fe200078e0219 */
[----:B------:R-:W-:Y:S01]  /*1010*/  SHF.R.S64 R32, RZ, 0x1e, R0 ;  /* 0x0000001eff207819 */ /* 0x000fe20000001000 */
[----:B------:R-:W-:Y:S01]  /*1020*/  IMAD R5, R5, R22, R25 ;  /* 0x0000001605057224 */ /* 0x000fe200078e0219 */
[----:B-1----:R-:W-:Y:S02]  /*1030*/  SHF.R.S64 R30, RZ, 0x1e, R15 ;  /* 0x0000001eff1e7819 */ /* 0x002fe4000000100f */
[----:B------:R-:W-:Y:S02]  /*1040*/  LEA.HI.X.SX32 R11, R23, UR7, 0x2, P2 ;  /* 0x00000007170b7c11 */ /* 0x000fe400090f16ff */
[----:B------:R-:W-:-:S02]  /*1050*/  IADD3 R32, P2, PT, R32, UR6, RZ ;  /* 0x0000000620207c10 */ /* 0x000fc4000ff5e0ff */
[----:B------:R-:W-:Y:S01]  /*1060*/  IADD3 R30, P1, PT, R30, UR6, RZ ;  /* 0x000000061e1e7c10 */ /* 0x000fe2000ff3e0ff */
[----:B------:R4:W5:Y:S01]  /*1070*/  LDG.E R23, desc[UR4][R10.64] ;  /* 0x000000040a177981 */ /* 0x000962000c1e1900 */
[----:B0-----:R-:W-:Y:S02]  /*1080*/  SHF.R.S64 R26, RZ, 0x1e, R28 ;  /* 0x0000001eff1a7819 */ /* 0x001fe4000000101c */
[----:B--2---:R-:W-:Y:S02]  /*1090*/  SHF.R.S64 R16, RZ, 0x1e, R7 ;  /* 0x0000001eff107819 */ /* 0x004fe40000001007 */
[----:B---3--:R-:W-:Y:S02]  /*10a0*/  SHF.R.S64 R12, RZ, 0x1e, R5 ;  /* 0x0000001eff0c7819 */ /* 0x008fe40000001005 */
[----:B------:R-:W-:Y:S02]  /*10b0*/  LEA.HI.X.SX32 R33, R0, UR7, 0x2, P2 ;  /* 0x0000000700217c11 */ /* 0x000fe400090f16ff */
[----:B------:R-:W-:-:S02]  /*10c0*/  LEA.HI.X.SX32 R31, R15, UR7, 0x2, P1 ;  /* 0x000000070f1f7c11 */ /* 0x000fc400088f16ff */
[----:B------:R-:W-:Y:S01]  /*10d0*/  IADD3 R26, P3, PT, R26, UR6, RZ ;  /* 0x000000061a1a7c10 */ /* 0x000fe2000ff7e0ff */
[----:B------:R4:W5:Y:S01]  /*10e0*/  LDG.E R0, desc[UR4][R32.64] ;  /* 0x0000000420007981 */ /* 0x000962000c1e1900 */
[----:B------:R-:W-:Y:S02]  /*10f0*/  IADD3 R16, P2, PT, R16, UR6, RZ ;  /* 0x0000000610107c10 */ /* 0x000fe4000ff5e0ff */
[----:B------:R-:W-:Y:S01]  /*1100*/  IADD3 R12, P1, PT, R12, UR6, RZ ;  /* 0x000000060c0c7c10 */ /* 0x000fe2000ff3e0ff */
[----:B------:R4:W5:Y:S01]  /*1110*/  LDG.E R11, desc[UR4][R30.64] ;  /* 0x000000041e0b7981 */ /* 0x000962000c1e1900 */
[----:B------:R-:W-:Y:S02]  /*1120*/  LEA.HI.X.SX32 R27, R28, UR7, 0x2, P3 ;  /* 0x000000071c1b7c11 */ /* 0x000fe400098f16ff */
[----:B------:R-:W-:Y:S02]  /*1130*/  LEA.HI.X.SX32 R17, R7, UR7, 0x2, P2 ;  /* 0x0000000707117c11 */ /* 0x000fe400090f16ff */
[----:B------:R-:W-:Y:S01]  /*1140*/  LEA.HI.X.SX32 R13, R5, UR7, 0x2, P1 ;  /* 0x00000007050d7c11 */ /* 0x000fe200088f16ff */
[----:B------:R4:W5:Y:S04]  /*1150*/  LDG.E R7, desc[UR4][R26.64] ;  /* 0x000000041a077981 */ /* 0x000968000c1e1900 */
[----:B------:R4:W5:Y:S04]  /*1160*/  LDG.E R5, desc[UR4][R16.64] ;  /* 0x0000000410057981 */ /* 0x000968000c1e1900 */
[----:B------:R4:W5:Y:S01]  /*1170*/  LDG.E R10, desc[UR4][R12.64] ;  /* 0x000000040c0a7981 */ /* 0x000962000c1e1900 */
[----:B------:R-:W-:Y:S05]  /*1180*/  BRA `(.L_x_43) ;  /* 0x0000000400ec7947 */ /* 0x000fea0003800000 */
.L_x_41:
[----:B------:R-:W0:Y:S01]  /*1190*/  LDCU.64 UR6, c[0x0][0x380] ;  /* 0x00007000ff0677ac */ /* 0x000e220008000a00 */
[----:B------:R-:W-:Y:S02]  /*11a0*/  VIMNMX R0, PT, PT, R25, 0x1, !PT ;  /* 0x0000000119007848 */ /* 0x000fe40007fe0100 */
[----:B------:R-:W-:Y:S01]  /*11b0*/  IADD3 R7, PT, PT, R3, 0x28, RZ ;  /* 0x0000002803077810 */ /* 0x000fe20007ffe0ff */
[----:B------:R-:W1:Y:S01]  /*11c0*/  LDCU.64 UR8, c[0x0][0x398] ;  /* 0x00007300ff0877ac */ /* 0x000e620008000a00 */
[----:B------:R-:W-:Y:S02]  /*11d0*/  IADD3 R27, PT, PT, R0, -0x1, RZ ;  /* 0xffffffff001b7810 */ /* 0x000fe40007ffe0ff */
[----:B------:R-:W-:Y:S02]  /*11e0*/  SHF.L.U32 R8, R22, 0x2, RZ ;  /* 0x0000000216087819 */ /* 0x000fe400000006ff */
[----:B------:R-:W-:Y:S01]  /*11f0*/  SHF.R.S64 R6, RZ, 0x1e, R12 ;  /* 0x0000001eff067819 */ /* 0x000fe2000000100c */
[----:B------:R-:W-:Y:S01]  /*1200*/  IMAD R0, R7, R22, R27 ;  /* 0x0000001607007224 */ /* 0x000fe200078e021b */
[----:B------:R-:W-:-:S02]  /*1210*/  VIMNMX R2, PT, PT, R25, 0x2, PT ;  /* 0x0000000219027848 */ /* 0x000fc40003fe0100 */
[----:B------:R-:W-:Y:S02]  /*1220*/  IADD3 R15, PT, PT, R3, 0xb4, RZ ;  /* 0x000000b4030f7810 */ /* 0x000fe40007ffe0ff */
[----:B------:R-:W-:Y:S02]  /*1230*/  IADD3 R7, PT, PT, R27, R8, RZ ;  /* 0x000000081b077210 */ /* 0x000fe40007ffe0ff */
[C---:B------:R-:W-:Y:S02]  /*1240*/  VIMNMX.U32 R18, PT, PT, R3.reuse, 0x2, PT ;  /* 0x0000000203127848 */ /* 0x040fe40003fe0000 */
[----:B------:R-:W-:Y:S01]  /*1250*/  IADD3 R9, PT, PT, R3, 0xc, RZ ;  /* 0x0000000c03097810 */ /* 0x000fe20007ffe0ff */
[-C--:B------:R-:W-:Y:S01]  /*1260*/  IMAD R15, R15, R22.reuse, R7 ;  /* 0x000000160f0f7224 */ /* 0x080fe200078e0207 */
[----:B------:R-:W-:Y:S02]  /*1270*/  IADD3 R5, PT, PT, R3, 0x24, RZ ;  /* 0x0000002403057810 */ /* 0x000fe40007ffe0ff */
[----:B0-----:R-:W-:Y:S01]  /*1280*/  IADD3 R6, P1, PT, R6, UR6, RZ ;  /* 0x0000000606067c10 */ /* 0x001fe2000ff3e0ff */
[-C--:B------:R-:W-:Y:S01]  /*1290*/  IMAD R9, R9, R22.reuse, R27 ;  /* 0x0000001609097224 */ /* 0x080fe200078e021b */
[----:B------:R-:W-:Y:S01]  /*12a0*/  IADD3 R29, PT, PT, R2, 0x1, RZ ;  /* 0x00000001021d7810 */ /* 0x000fe20007ffe0ff */
[----:B------:R-:W-:Y:S01]  /*12b0*/  IMAD R24, R5, R22, R25 ;  /* 0x0000001605187224 */ /* 0x000fe200078e0219 */
[----:B------:R-:W-:-:S02]  /*12c0*/  VIMNMX.U32 R23, PT, PT, R3, 0x1, !PT ;  /* 0x0000000103177848 */ /* 0x000fc40007fe0000 */
[C---:B------:R-:W-:Y:S02]  /*12d0*/  IADD3 R10, PT, PT, R3.reuse, 0x30, RZ ;  /* 0x00000030030a7810 */ /* 0x040fe40007ffe0ff */
[C---:B------:R-:W-:Y:S02]  /*12e0*/  IADD3 R13, PT, PT, R3.reuse, 0xa8, RZ ;  /* 0x000000a8030d7810 */ /* 0x040fe40007ffe0ff */
[----:B------:R-:W-:Y:S02]  /*12f0*/  IADD3 R19, PT, PT, R3, 0xcc, RZ ;  /* 0x000000cc03137810 */ /* 0x000fe40007ffe0ff */
[----:B------:R-:W-:Y:S02]  /*1300*/  IADD3 R3, PT, PT, R18, 0x55, RZ ;  /* 0x0000005512037810 */ /* 0x000fe40007ffe0ff */
[-C--:B------:R-:W-:Y:S02]  /*1310*/  IADD3 R14, PT, PT, R25, R8.reuse, RZ ;  /* 0x00000008190e7210 */ /* 0x080fe40007ffe0ff */
[----:B------:R-:W-:Y:S01]  /*1320*/  IADD3 R8, PT, PT, R29, R8, RZ ;  /* 0x000000081d087210 */ /* 0x000fe20007ffe0ff */
[-CC-:B------:R-:W-:Y:S01]  /*1330*/  IMAD R28, R3, R22.reuse, R29.reuse ;  /* 0x00000016031c7224 */ /* 0x180fe200078e021d */
[----:B------:R-:W-:Y:S01]  /*1340*/  LEA.HI.X.SX32 R7, R12, UR7, 0x2, P1 ;  /* 0x000000070c077c11 */ /* 0x000fe200088f16ff */
[-CC-:B------:R-:W-:Y:S01]  /*1350*/  IMAD R3, R10, R22.reuse, R29.reuse ;  /* 0x000000160a037224 */ /* 0x180fe200078e021d */
[----:B------:R-:W-:Y:S01]  /*1360*/  IADD3 R12, PT, PT, R23, 0x17, RZ ;  /* 0x00000017170c7810 */ /* 0x000fe20007ffe0ff */
[-C--:B------:R-:W-:Y:S01]  /*1370*/  IMAD R19, R19, R22.reuse, R8 ;  /* 0x0000001613137224 */ /* 0x080fe200078e0208 */
[----:B------:R-:W-:Y:S01]  /*1380*/  IADD3 R11, PT, PT, R23, 0x3b, RZ ;  /* 0x0000003b170b7810 */ /* 0x000fe20007ffe0ff */
[-C--:B------:R-:W-:Y:S01]  /*1390*/  IMAD R10, R5, R22.reuse, R29 ;  /* 0x00000016050a7224 */ /* 0x080fe200078e021d */
[----:B------:R-:W-:Y:S01]  /*13a0*/  SHF.R.S64 R20, RZ, 0x1e, R24 ;  /* 0x0000001eff147819 */ /* 0x000fe20000001018 */
[-C--:B------:R-:W-:Y:S01]  /*13b0*/  IMAD R31, R12, R22.reuse, R25 ;  /* 0x000000160c1f7224 */ /* 0x080fe200078e0219 */
[----:B------:R-:W-:Y:S01]  /*13c0*/  SHF.R.S64 R8, RZ, 0x1e, R9 ;  /* 0x0000001eff087819 */ /* 0x000fe20000001009 */
[-C--:B------:R-:W-:Y:S01]  /*13d0*/  IMAD R16, R13, R22.reuse, R14 ;  /* 0x000000160d107224 */ /* 0x080fe200078e020e */
[----:B------:R-:W-:Y:S01]  /*13e0*/  IADD3 R21, PT, PT, R18, 0xd9, RZ ;  /* 0x000000d912157810 */ /* 0x000fe20007ffe0ff */
[----:B------:R-:W-:Y:S01]  /*13f0*/  IMAD R11, R11, R22, R27 ;  /* 0x000000160b0b7224 */ /* 0x000fe200078e021b */
[----:B------:R-:W-:-:S02]  /*1400*/  IADD3 R30, PT, PT, R23, 0x47, RZ ;  /* 0x00000047171e7810 */ /* 0x000fc40007ffe0ff */
[----:B------:R-:W-:Y:S01]  /*1410*/  IADD3 R17, PT, PT, R23, 0xbf, RZ ;  /* 0x000000bf17117810 */ /* 0x000fe20007ffe0ff */
[-CC-:B------:R-:W-:Y:S01]  /*1420*/  IMAD R5, R21, R22.reuse, R14.reuse ;  /* 0x0000001615057224 */ /* 0x180fe200078e020e */
[----:B-1----:R-:W-:Y:S01]  /*1430*/  IADD3 R20, P2, PT, R20, UR8, RZ ;  /* 0x0000000814147c10 */ /* 0x002fe2000ff5e0ff */
[-C--:B------:R-:W-:Y:S01]  /*1440*/  IMAD R30, R30, R22.reuse, R29 ;  /* 0x000000161e1e7224 */ /* 0x080fe200078e021d */
[----:B------:R-:W-:Y:S01]  /*1450*/  IADD3 R8, P1, PT, R8, UR6, RZ ;  /* 0x0000000608087c10 */ /* 0x000fe2000ff3e0ff */
[----:B------:R-:W-:Y:S01]  /*1460*/  IMAD R17, R17, R22, R14 ;  /* 0x0000001611117224 */ /* 0x000fe200078e020e */
[----:B------:R-:W-:Y:S02]  /*1470*/  SHF.R.S64 R26, RZ, 0x1e, R10 ;  /* 0x0000001eff1a7819 */ /* 0x000fe4000000100a */
[----:B------:R-:W-:Y:S02]  /*1480*/  IADD3 R13, PT, PT, R18, 0x31, RZ ;  /* 0x00000031120d7810 */ /* 0x000fe40007ffe0ff */
[----:B------:R-:W-:-:S02]  /*1490*/  SHF.R.S64 R12, RZ, 0x1e, R31 ;  /* 0x0000001eff0c7819 */ /* 0x000fc4000000101f */
[----:B------:R-:W-:Y:S02]  /*14a0*/  IADD3 R2, PT, PT, R18, 0x61, RZ ;  /* 0x0000006112027810 */ /* 0x000fe40007ffe0ff */
[----:B------:R-:W-:Y:S02]  /*14b0*/  LEA.HI.X.SX32 R21, R24, UR9, 0x2, P2 ;  /* 0x0000000918157c11 */ /* 0x000fe400090f16ff */
[----:B------:R-:W-:Y:S01]  /*14c0*/  LEA.HI.X.SX32 R9, R9, UR7, 0x2, P1 ;  /* 0x0000000709097c11 */ /* 0x000fe200088f16ff */
[-C--:B------:R-:W-:Y:S01]  /*14d0*/  IMAD R32, R13, R22.reuse, R25 ;  /* 0x000000160d207224 */ /* 0x080fe200078e0219 */
[----:B------:R-:W-:Y:S01]  /*14e0*/  IADD3 R26, P1, PT, R26, UR6, RZ ;  /* 0x000000061a1a7c10 */ /* 0x000fe2000ff3e0ff */
[----:B------:R-:W-:Y:S01]  /*14f0*/  IMAD R2, R2, R22, R27 ;  /* 0x0000001602027224 */ /* 0x000fe200078e021b */
[----:B------:R-:W-:Y:S01]  /*1500*/  IADD3 R12, P2, PT, R12, UR6, RZ ;  /* 0x000000060c0c7c10 */ /* 0x000fe2000ff5e0ff */
[----:B------:R0:W5:Y:S01]  /*1510*/  LDG.E R24, desc[UR4][R6.64] ;  /* 0x0000000406187981 */ /* 0x000162000c1e1900 */
[----:B------:R-:W-:-:S02]  /*1520*/  SHF.R.S64 R14, RZ, 0x1e, R11 ;  /* 0x0000001eff0e7819 */ /* 0x000fc4000000100b */
[----:B------:R-:W-:Y:S01]  /*1530*/  LEA.HI.X.SX32 R27, R10, UR7, 0x2, P1 ;  /* 0x000000070a1b7c11 */ /* 0x000fe200088f16ff */
[----:B------:R1:W5:Y:S01]  /*1540*/  LDG.E R39, desc[UR4][R8.64] ;  /* 0x0000000408277981 */ /* 0x000362000c1e1900 */
[----:B------:R-:W-:Y:S02]  /*1550*/  LEA.HI.X.SX32 R13, R31, UR7, 0x2, P2 ;  /* 0x000000071f0d7c11 */ /* 0x000fe400090f16ff */
[----:B------:R-:W-:Y:S01]  /*1560*/  IADD3 R10, P1, PT, R14, UR6, RZ ;  /* 0x000000060e0a7c10 */ /* 0x000fe2000ff3e0ff */
[----:B------:R-:W5:Y:S01]  /*1570*/  LDG.E R29, desc[UR4][R20.64] ;  /* 0x00000004141d7981 */ /* 0x000f62000c1e1900 */
[----:B0-----:R-:W-:Y:S02]  /*1580*/  SHF.R.S64 R6, RZ, 0x1e, R30 ;  /* 0x0000001eff067819 */ /* 0x001fe4000000101e */
[----:B------:R-:W-:Y:S01]  /*1590*/  SHF.R.S64 R7, RZ, 0x1e, R32 ;  /* 0x0000001eff077819 */ /* 0x000fe20000001020 */
[----:B------:R0:W5:Y:S01]  /*15a0*/  LDG.E R38, desc[UR4][R12.64] ;  /* 0x000000040c267981 */ /* 0x000162000c1e1900 */
[----:B------:R-:W-:-:S02]  /*15b0*/  IADD3 R6, P2, PT, R6, UR6, RZ ;  /* 0x0000000606067c10 */ /* 0x000fc4000ff5e0ff */
[----:B------:R-:W-:Y:S01]  /*15c0*/  LEA.HI.X.SX32 R11, R11, UR7, 0x2, P1 ;  /* 0x000000070b0b7c11 */ /* 0x000fe200088f16ff */
[----:B------:R2:W5:Y:S01]  /*15d0*/  LDG.E R14, desc[UR4][R26.64] ;  /* 0x000000041a0e7981 */ /* 0x000562000c1e1900 */
[----:B------:R-:W-:Y:S02]  /*15e0*/  SHF.R.S64 R31, RZ, 0x1e, R28 ;  /* 0x0000001eff1f7819 */ /* 0x000fe4000000101c */
[----:B-1----:R-:W-:Y:S01]  /*15f0*/  IADD3 R8, P1, PT, R7, UR6, RZ ;  /* 0x0000000607087c10 */ /* 0x002fe2000ff3e0ff */
[----:B------:R-:W5:Y:S01]  /*1600*/  LDG.E R21, desc[UR4][R10.64] ;  /* 0x000000040a157981 */ /* 0x000f62000c1e1900 */
[----:B0-----:R-:W-:Y:S02]  /*1610*/  IADD3 R12, PT, PT, R18, 0x35, RZ ;  /* 0x00000035120c7810 */ /* 0x001fe40007ffe0ff */
[----:B------:R-:W-:Y:S02]  /*1620*/  LEA.HI.X.SX32 R7, R30, UR7, 0x2, P2 ;  /* 0x000000071e077c11 */ /* 0x000fe400090f16ff */
[----:B------:R-:W-:-:S02]  /*1630*/  IADD3 R30, P2, PT, R31, UR6, RZ ;  /* 0x000000061f1e7c10 */ /* 0x000fc4000ff5e0ff */
[----:B--2---:R-:W-:Y:S01]  /*1640*/  IADD3 R26, PT, PT, R23, 0x2b, RZ ;  /* 0x0000002b171a7810 */ /* 0x004fe20007ffe0ff */
[----:B------:R0:W5:Y:S01]  /*1650*/  LDG.E R20, desc[UR4][R6.64] ;  /* 0x0000000406147981 */ /* 0x000162000c1e1900 */
[----:B------:R-:W-:Y:S01]  /*1660*/  LEA.HI.X.SX32 R9, R32, UR7, 0x2, P1 ;  /* 0x0000000720097c11 */ /* 0x000fe200088f16ff */
[-CC-:B------:R-:W-:Y:S01]  /*1670*/  IMAD R32, R12, R22.reuse, R25.reuse ;  /* 0x000000160c207224 */ /* 0x180fe200078e0219 */
[----:B------:R-:W-:Y:S02]  /*1680*/  SHF.R.S64 R12, RZ, 0x1e, R0 ;  /* 0x0000001eff0c7819 */ /* 0x000fe40000001000 */
[----:B------:R-:W-:Y:S01]  /*1690*/  LEA.HI.X.SX32 R31, R28, UR7, 0x2, P2 ;  /* 0x000000071c1f7c11 */ /* 0x000fe200090f16ff */
[----:B------:R-:W-:Y:S01]  /*16a0*/  IMAD R28, R26, R22, R25 ;  /* 0x000000161a1c7224 */ /* 0x000fe200078e0219 */
[----:B------:R-:W-:Y:S01]  /*16b0*/  SHF.R.S64 R26, RZ, 0x1e, R2 ;  /* 0x0000001eff1a7819 */ /* 0x000fe20000001002 */
[----:B------:R-:W5:Y:S01]  /*16c0*/  LDG.E R23, desc[UR4][R8.64] ;  /* 0x0000000408177981 */ /* 0x000f62000c1e1900 */
[----:B------:R-:W-:-:S02]  /*16d0*/  IADD3 R12, P1, PT, R12, UR8, RZ ;  /* 0x000000080c0c7c10 */ /* 0x000fc4000ff3e0ff */
[----:B0-----:R-:W-:Y:S01]  /*16e0*/  SHF.R.S64 R6, RZ, 0x1e, R32 ;  /* 0x0000001eff067819 */ /* 0x001fe20000001020 */
[----:B------:R0:W5:Y:S01]  /*16f0*/  LDG.E R18, desc[UR4][R30.64] ;  /* 0x000000041e127981 */ /* 0x000162000c1e1900 */
[----:B------:R-:W-:Y:S02]  /*1700*/  IADD3 R26, P2, PT, R26, UR6, RZ ;  /* 0x000000061a1a7c10 */ /* 0x000fe4000ff5e0ff */
[----:B------:R-:W-:Y:S02]  /*1710*/  SHF.R.S64 R7, RZ, 0x1e, R3 ;  /* 0x0000001eff077819 */ /* 0x000fe40000001003 */
[----:B------:R-:W-:Y:S02]  /*1720*/  LEA.HI.X.SX32 R13, R0, UR9, 0x2, P1 ;  /* 0x00000009000d7c11 */ /* 0x000fe400088f16ff */
[----:B------:R-:W-:Y:S02]  /*1730*/  IADD3 R6, P1, PT, R6, UR8, RZ ;  /* 0x0000000806067c10 */ /* 0x000fe4000ff3e0ff */
[----:B------:R-:W-:Y:S01]  /*1740*/  LEA.HI.X.SX32 R27, R2, UR7, 0x2, P2 ;  /* 0x00000007021b7c11 */ /* 0x000fe200090f16ff */
[----:B------:R-:W5:Y:S01]  /*1750*/  LDG.E R8, desc[UR4][R12.64] ;  /* 0x000000040c087981 */ /* 0x000f62000c1e1900 */
[----:B------:R-:W-:-:S02]  /*1760*/  IADD3 R2, P2, PT, R7, UR8, RZ ;  /* 0x0000000807027c10 */ /* 0x000fc4000ff5e0ff */
[----:B------:R-:W-:Y:S01]  /*1770*/  LEA.HI.X.SX32 R7, R32, UR9, 0x2, P1 ;  /* 0x0000000920077c11 */ /* 0x000fe200088f16ff */
[----:B------:R1:W5:Y:S01]  /*1780*/  LDG.E R0, desc[UR4][R26.64] ;  /* 0x000000041a007981 */ /* 0x000362000c1e1900 */
[----:B------:R-:W-:Y:S02]  /*1790*/  SHF.R.S64 R10, RZ, 0x1e, R28 ;  /* 0x0000001eff0a7819 */ /* 0x000fe4000000101c */
[----:B------:R-:W-:Y:S02]  /*17a0*/  SHF.R.S64 R32, RZ, 0x1e, R16 ;  /* 0x0000001eff207819 */ /* 0x000fe40000001010 */
[----:B0-----:R-:W-:Y:S01]  /*17b0*/  SHF.R.S64 R30, RZ, 0x1e, R17 ;  /* 0x0000001eff1e7819 */ /* 0x001fe20000001011 */
[----:B------:R2:W5:Y:S01]  /*17c0*/  LDG.E R7, desc[UR4][R6.64] ;  /* 0x0000000406077981 */ /* 0x000562000c1e1900 */
[----:B------:R-:W-:Y:S02]  /*17d0*/  LEA.HI.X.SX32 R3, R3, UR9, 0x2, P2 ;  /* 0x0000000903037c11 */ /* 0x000fe400090f16ff */
[----:B------:R-:W-:-:S02]  /*17e0*/  IADD3 R10, P3, PT, R10, UR8, RZ ;  /* 0x000000080a0a7c10 */ /* 0x000fc4000ff7e0ff */
[----:B------:R-:W-:Y:S01]  /*17f0*/  IADD3 R32, P2, PT, R32, UR6, RZ ;  /* 0x0000000620207c10 */ /* 0x000fe2000ff5e0ff */
[----:B------:R2:W5:Y:S01]  /*1800*/  LDG.E R9, desc[UR4][R2.64] ;  /* 0x0000000402097981 */ /* 0x000562000c1e1900 */
[----:B------:R-:W-:Y:S02]  /*1810*/  IADD3 R30, P1, PT, R30, UR6, RZ ;  /* 0x000000061e1e7c10 */ /* 0x000fe4000ff3e0ff */
[----:B-1----:R-:W-:Y:S02]  /*1820*/  SHF.R.S64 R26, RZ, 0x1e, R5 ;  /* 0x0000001eff1a7819 */ /* 0x002fe40000001005 */
[----:B------:R-:W-:Y:S02]  /*1830*/  SHF.R.S64 R27, RZ, 0x1e, R15 ;  /* 0x0000001eff1b7819 */ /* 0x000fe4000000100f */
[----:B------:R-:W-:Y:S02]  /*1840*/  SHF.R.S64 R12, RZ, 0x1e, R19 ;  /* 0x0000001eff0c7819 */ /* 0x000fe40000001013 */
[----:B------:R-:W-:-:S02]  /*1850*/  LEA.HI.X.SX32 R11, R28, UR9, 0x2, P3 ;  /* 0x000000091c0b7c11 */ /* 0x000fc400098f16ff */
[----:B------:R-:W-:Y:S02]  /*1860*/  LEA.HI.X.SX32 R33, R16, UR7, 0x2, P2 ;  /* 0x0000000710217c11 */ /* 0x000fe400090f16ff */
[----:B------:R-:W-:Y:S02]  /*1870*/  LEA.HI.X.SX32 R31, R17, UR7, 0x2, P1 ;  /* 0x00000007111f7c11 */ /* 0x000fe400088f16ff */
[----:B------:R-:W-:Y:S01]  /*1880*/  IADD3 R26, P3, PT, R26, UR6, RZ ;  /* 0x000000061a1a7c10 */ /* 0x000fe2000ff7e0ff */
[----:B------:R2:W5:Y:S01]  /*1890*/  LDG.E R11, desc[UR4][R10.64] ;  /* 0x000000040a0b7981 */ /* 0x000562000c1e1900 */
[----:B------:R-:W-:Y:S02]  /*18a0*/  IADD3 R16, P2, PT, R27, UR6, RZ ;  /* 0x000000061b107c10 */ /* 0x000fe4000ff5e0ff */
[----:B------:R-:W-:Y:S01]  /*18b0*/  IADD3 R12, P1, PT, R12, UR6, RZ ;  /* 0x000000060c0c7c10 */ /* 0x000fe2000ff3e0ff */
[----:B------:R2:W5:Y:S01]  /*18c0*/  LDG.E R3, desc[UR4][R32.64] ;  /* 0x0000000420037981 */ /* 0x000562000c1e1900 */
[----:B------:R-:W-:-:S02]  /*18d0*/  LEA.HI.X.SX32 R27, R5, UR7, 0x2, P3 ;  /* 0x00000007051b7c11 */ /* 0x000fc400098f16ff */
[----:B------:R-:W-:Y:S01]  /*18e0*/  LEA.HI.X.SX32 R17, R15, UR7, 0x2, P2 ;  /* 0x000000070f117c11 */ /* 0x000fe200090f16ff */
[----:B------:R2:W5:Y:S01]  /*18f0*/  LDG.E R5, desc[UR4][R30.64] ;  /* 0x000000041e057981 */ /* 0x000562000c1e1900 */
[----:B------:R-:W-:-:S03]  /*1900*/  LEA.HI.X.SX32 R13, R19, UR7, 0x2, P1 ;  /* 0x00000007130d7c11 */ /* 0x000fc600088f16ff */
[----:B------:R2:W5:Y:S04]  /*1910*/  LDG.E R10, desc[UR4][R26.64] ;  /* 0x000000041a0a7981 */ /* 0x000568000c1e1900 */
[----:B------:R2:W5:Y:S04]  /*1920*/  LDG.E R6, desc[UR4][R16.64] ;  /* 0x0000000410067981 */ /* 0x000568000c1e1900 */
[----:B------:R2:W5:Y:S02]  /*1930*/  LDG.E R2, desc[UR4][R12.64] ;  /* 0x000000040c027981 */ /* 0x000564000c1e1900 */
.L_x_43:
[----:B------:R-:W-:Y:S05]  /*1940*/  BSYNC.RECONVERGENT B0 ;  /* 0x0000000000007941 */ /* 0x000fea0003800200 */
.L_x_40:
[----:B------:R-:W-:Y:S05]  /*1950*/  @!P0 BRA `(.L_x_44) ;  /* 0x0000000400b88947 */ /* 0x000fea0003800000 */
[----:B------:R-:W1:Y:S01]  /*1960*/  LDCU.64 UR6, c[0x0][0x388] ;  /* 0x00007100ff0677ac */ /* 0x000e620008000a00 */
[C---:B0-2-4-:R-:W-:Y:S02]  /*1970*/  IADD3 R26, PT, PT, R4.reuse, 0x24, RZ ;  /* 0x00000024041a7810 */ /* 0x055fe40007ffe0ff */
[C---:B------:R-:W-:Y:S02]  /*1980*/  IADD3 R13, PT, PT, R4.reuse, 0xc, RZ ;  /* 0x0000000c040d7810 */ /* 0x040fe40007ffe0ff */
[----:B------:R-:W-:Y:S01]  /*1990*/  IADD3 R17, PT, PT, R4, 0x18, RZ ;  /* 0x0000001804117810 */ /* 0x000fe20007ffe0ff */
[-CC-:B------:R-:W-:Y:S01]  /*19a0*/  IMAD R26, R26, R22.reuse, R25.reuse ;  /* 0x000000161a1a7224 */ /* 0x180fe200078e0219 */
[C---:B------:R-:W-:Y:S01]  /*19b0*/  IADD3 R16, PT, PT, R4.reuse, 0xb4, RZ ;  /* 0x000000b404107810 */ /* 0x040fe20007ffe0ff */
[-CC-:B------:R-:W-:Y:S01]  /*19c0*/  IMAD R13, R13, R22.reuse, R25.reuse ;  /* 0x000000160d0d7224 */ /* 0x180fe200078e0219 */
[C---:B------:R-:W-:Y:S01]  /*19d0*/  IADD3 R41, PT, PT, R4.reuse, 0x30, RZ ;  /* 0x0000003004297810 */ /* 0x040fe20007ffe0ff */
[----:B------:R-:W-:Y:S01]  /*19e0*/  IMAD R17, R17, R22, R25 ;  /* 0x0000001611117224 */ /* 0x000fe200078e0219 */
[----:B------:R-:W-:-:S02]  /*19f0*/  IADD3 R27, PT, PT, R4, 0x3c, RZ ;  /* 0x0000003c041b7810 */ /* 0x000fc40007ffe0ff */
[C---:B------:R-:W-:Y:S01]  /*1a00*/  IADD3 R32, PT, PT, R4.reuse, 0x48, RZ ;  /* 0x0000004804207810 */ /* 0x040fe20007ffe0ff */
[-CC-:B------:R-:W-:Y:S01]  /*1a10*/  IMAD R41, R41, R22.reuse, R25.reuse ;  /* 0x0000001629297224 */ /* 0x180fe200078e0219 */
[C---:B------:R-:W-:Y:S01]  /*1a20*/  IADD3 R37, PT, PT, R4.reuse, 0x54, RZ ;  /* 0x0000005404257810 */ /* 0x040fe20007ffe0ff */
[-CC-:B------:R-:W-:Y:S01]  /*1a30*/  IMAD R27, R27, R22.reuse, R25.reuse ;  /* 0x000000161b1b7224 */ /* 0x180fe200078e0219 */
[----:B------:R-:W-:Y:S01]  /*1a40*/  IADD3 R36, PT, PT, R4, 0x60, RZ ;  /* 0x0000006004247810 */ /* 0x000fe20007ffe0ff */
[-CC-:B------:R-:W-:Y:S01]  /*1a50*/  IMAD R32, R32, R22.reuse, R25.reuse ;  /* 0x0000001620207224 */ /* 0x180fe200078e0219 */
[C---:B------:R-:W-:Y:S01]  /*1a60*/  IADD3 R34, PT, PT, R4.reuse, 0x6c, RZ ;  /* 0x0000006c04227810 */ /* 0x040fe20007ffe0ff */
[-CC-:B------:R-:W-:Y:S01]  /*1a70*/  IMAD R37, R37, R22.reuse, R25.reuse ;  /* 0x0000001625257224 */ /* 0x180fe200078e0219 */
        /* <DEDUP_REMOVED lines=16> */
[----:B-----5:R-:W-:Y:S01]  /*1b80*/  SHF.R.S64 R24, RZ, 0x1e, R26 ;  /* 0x0000001eff187819 */ /* 0x020fe2000000101a */
[-C--:B------:R-:W-:Y:S01]  /*1b90*/  IMAD R30, R30, R22.reuse, R25 ;  /* 0x000000161e1e7224 */ /* 0x080fe200078e0219 */
[----:B------:R-:W-:Y:S01]  /*1ba0*/  SHF.R.S64 R40, RZ, 0x1e, R13 ;  /* 0x0000001eff287819 */ /* 0x000fe2000000100d */
[-C--:B------:R-:W-:Y:S01]  /*1bb0*/  IMAD R28, R28, R22.reuse, R25 ;  /* 0x000000161c1c7224 */ /* 0x080fe200078e0219 */
[----:B------:R-:W-:Y:S01]  /*1bc0*/  SHF.R.S64 R16, RZ, 0x1e, R17 ;  /* 0x0000001eff107819 */ /* 0x000fe20000001011 */
[----:B------:R-:W-:Y:S01]  /*1bd0*/  IMAD R22, R12, R22, R25 ;  /* 0x000000160c167224 */ /* 0x000fe200078e0219 */
[----:B-1----:R-:W-:-:S02]  /*1be0*/  IADD3 R24, P2, PT, R24, UR6, RZ ;  /* 0x0000000618187c10 */ /* 0x002fc4000ff5e0ff */
[----:B------:R-:W-:Y:S02]  /*1bf0*/  IADD3 R12, P0, PT, R40, UR6, RZ ;  /* 0x00000006280c7c10 */ /* 0x000fe4000ff1e0ff */
[----:B------:R-:W-:Y:S02]  /*1c00*/  IADD3 R16, P1, PT, R16, UR6, RZ ;  /* 0x0000000610107c10 */ /* 0x000fe4000ff3e0ff */
[----:B------:R-:W-:Y:S02]  /*1c10*/  LEA.HI.X.SX32 R25, R26, UR7, 0x2, P2 ;  /* 0x000000071a197c11 */ /* 0x000fe400090f16ff */
[----:B------:R-:W-:Y:S02]  /*1c20*/  SHF.R.S64 R26, RZ, 0x1e, R27 ;  /* 0x0000001eff1a7819 */ /* 0x000fe4000000101b */
[----:B------:R-:W-:Y:S02]  /*1c30*/  LEA.HI.X.SX32 R13, R13, UR7, 0x2, P0 ;  /* 0x000000070d0d7c11 */ /* 0x000fe400080f16ff */
[----:B------:R-:W-:-:S02]  /*1c40*/  LEA.HI.X.SX32 R17, R17, UR7, 0x2, P1 ;  /* 0x0000000711117c11 */ /* 0x000fc400088f16ff */
[----:B------:R-:W-:Y:S01]  /*1c50*/  SHF.R.S64 R40, RZ, 0x1e, R41 ;  /* 0x0000001eff287819 */ /* 0x000fe20000001029 */
[----:B------:R0:W-:Y:S01]  /*1c60*/  STG.E desc[UR4][R12.64], R14 ;  /* 0x0000000e0c007986 */ /* 0x0001e2000c101904 */
[----:B------:R-:W-:Y:S02]  /*1c70*/  IADD3 R26, P1, PT, R26, UR6, RZ ;  /* 0x000000061a1a7c10 */ /* 0x000fe4000ff3e0ff */
[----:B------:R-:W-:Y:S01]  /*1c80*/  SHF.R.S64 R42, RZ, 0x1e, R36 ;  /* 0x0000001eff2a7819 */ /* 0x000fe20000001024 */
[----:B------:R1:W-:Y:S01]  /*1c90*/  STG.E desc[UR4][R16.64], R23 ;  /* 0x0000001710007986 */ /* 0x0003e2000c101904 */
[----:B------:R-:W-:Y:S02]  /*1ca0*/  IADD3 R40, P0, PT, R40, UR6, RZ ;  /* 0x0000000628287c10 */ /* 0x000fe4000ff1e0ff */
[----:B------:R-:W-:Y:S01]  /*1cb0*/  SHF.R.S64 R44, RZ, 0x1e, R32 ;  /* 0x0000001eff2c7819 */ /* 0x000fe20000001020 */
[----:B------:R2:W-:Y:S01]  /*1cc0*/  STG.E desc[UR4][R24.64], R39 ;  /* 0x0000002718007986 */ /* 0x0005e2000c101904 */
[----:B------:R-:W-:-:S02]  /*1cd0*/  LEA.HI.X.SX32 R27, R27, UR7, 0x2, P1 ;  /* 0x000000071b1b7c11 */ /* 0x000fc400088f16ff */
[----:B------:R-:W-:Y:S02]  /*1ce0*/  SHF.R.S64 R43, RZ, 0x1e, R37 ;  /* 0x0000001eff2b7819 */ /* 0x000fe40000001025 */
[----:B------:R-:W-:Y:S02]  /*1cf0*/  LEA.HI.X.SX32 R41, R41, UR7, 0x2, P0 ;  /* 0x0000000729297c11 */ /* 0x000fe400080f16ff */
[----:B0-----:R-:W-:Y:S02]  /*1d00*/  IADD3 R12, P0, PT, R44, UR6, RZ ;  /* 0x000000062c0c7c10 */ /* 0x001fe4000ff1e0ff */
[----:B-1----:R-:W-:Y:S01]  /*1d10*/  IADD3 R16, P2, PT, R43, UR6, RZ ;  /* 0x000000062b107c10 */ /* 0x002fe2000ff5e0ff */
[----:B------:R0:W-:Y:S01]  /*1d20*/  STG.E desc[UR4][R40.64], R38 ;  /* 0x0000002628007986 */ /* 0x0001e2000c101904 */
[----:B------:R-:W-:Y:S02]  /*1d30*/  LEA.HI.X.SX32 R13, R32, UR7, 0x2, P0 ;  /* 0x00000007200d7c11 */ /* 0x000fe400080f16ff */
[----:B--2---:R-:W-:Y:S01]  /*1d40*/  IADD3 R24, P1, PT, R42, UR6, RZ ;  /* 0x000000062a187c10 */ /* 0x004fe2000ff3e0ff */
[----:B------:R1:W-:Y:S01]  /*1d50*/  STG.E desc[UR4][R26.64], R18 ;  /* 0x000000121a007986 */ /* 0x0003e2000c101904 */
[----:B------:R-:W-:-:S02]  /*1d60*/  SHF.R.S64 R39, RZ, 0x1e, R34 ;  /* 0x0000001eff277819 */ /* 0x000fc40000001022 */
[----:B------:R-:W-:Y:S01]  /*1d70*/  LEA.HI.X.SX32 R25, R36, UR7, 0x2, P1 ;  /* 0x0000000724197c11 */ /* 0x000fe200088f16ff */
[----:B------:R-:W-:Y:S01]  /*1d80*/  STG.E desc[UR4][R12.64], R0 ;  /* 0x000000000c007986 */ /* 0x000fe2000c101904 */
[----:B------:R-:W-:Y:S02]  /*1d90*/  SHF.R.S64 R36, RZ, 0x1e, R31 ;  /* 0x0000001eff247819 */ /* 0x000fe4000000101f */
[----:B------:R-:W-:Y:S02]  /*1da0*/  LEA.HI.X.SX32 R17, R37, UR7, 0x2, P2 ;  /* 0x0000000725117c11 */ /* 0x000fe400090f16ff */
[----:B0-----:R-:W-:Y:S02]  /*1db0*/  IADD3 R38, P0, PT, R39, UR6, RZ ;  /* 0x0000000627267c10 */ /* 0x001fe4000ff1e0ff */
[----:B------:R-:W-:Y:S01]  /*1dc0*/  IADD3 R36, P1, PT, R36, UR6, RZ ;  /* 0x0000000624247c10 */ /* 0x000fe2000ff3e0ff */
[----:B------:R0:W-:Y:S01]  /*1dd0*/  STG.E desc[UR4][R16.64], R21 ;  /* 0x0000001510007986 */ /* 0x0001e2000c101904 */
[----:B------:R-:W-:-:S02]  /*1de0*/  SHF.R.S64 R14, RZ, 0x1e, R15 ;  /* 0x0000001eff0e7819 */ /* 0x000fc4000000100f */
[----:B-1----:R-:W-:Y:S01]  /*1df0*/  SHF.R.S64 R18, RZ, 0x1e, R33 ;  /* 0x0000001eff127819 */ /* 0x002fe20000001021 */
[----:B------:R-:W-:Y:S01]  /*1e00*/  STG.E desc[UR4][R24.64], R20 ;  /* 0x0000001418007986 */ /* 0x000fe2000c101904 */
[----:B------:R-:W-:Y:S02]  /*1e10*/  SHF.R.S64 R23, RZ, 0x1e, R35 ;  /* 0x0000001eff177819 */ /* 0x000fe40000001023 */
[----:B------:R-:W-:Y:S02]  /*1e20*/  LEA.HI.X.SX32 R39, R34, UR7, 0x2, P0 ;  /* 0x0000000722277c11 */ /* 0x000fe400080f16ff */
[----:B------:R-:W-:Y:S02]  /*1e30*/  LEA.HI.X.SX32 R37, R31, UR7, 0x2, P1 ;  /* 0x000000071f257c11 */ /* 0x000fe400088f16ff */
[----:B------:R-:W-:Y:S01]  /*1e40*/  IADD3 R14, P0, PT, R14, UR6, RZ ;  /* 0x000000060e0e7c10 */ /* 0x000fe2000ff1e0ff */
[----:B------:R1:W-:Y:S01]  /*1e50*/  STG.E desc[UR4][R38.64], R3 ;  /* 0x0000000326007986 */ /* 0x0003e2000c101904 */
[----:B0-----:R-:W-:-:S02]  /*1e60*/  IADD3 R16, P1, PT, R18, UR6, RZ ;  /* 0x0000000612107c10 */ /* 0x001fc4000ff3e0ff */
[----:B------:R-:W-:Y:S01]  /*1e70*/  IADD3 R12, P2, PT, R23, UR6, RZ ;  /* 0x00000006170c7c10 */ /* 0x000fe2000ff5e0ff */
[----:B------:R0:W-:Y:S01]  /*1e80*/  STG.E desc[UR4][R36.64], R2 ;  /* 0x0000000224007986 */ /* 0x0001e2000c101904 */
[----:B------:R-:W-:Y:S02]  /*1e90*/  SHF.R.S64 R18, RZ, 0x1e, R19 ;  /* 0x0000001eff127819 */ /* 0x000fe40000001013 */
[----:B------:R-:W-:Y:S02]  /*1ea0*/  LEA.HI.X.SX32 R15, R15, UR7, 0x2, P0 ;  /* 0x000000070f0f7c11 */ /* 0x000fe400080f16ff */
[----:B------:R-:W-:Y:S02]  /*1eb0*/  LEA.HI.X.SX32 R17, R33, UR7, 0x2, P1 ;  /* 0x0000000721117c11 */ /* 0x000fe400088f16ff */
[----:B------:R-:W-:Y:S01]  /*1ec0*/  LEA.HI.X.SX32 R13, R35, UR7, 0x2, P2 ;  /* 0x00000007230d7c11 */ /* 0x000fe200090f16ff */
[----:B------:R2:W-:Y:S01]  /*1ed0*/  STG.E desc[UR4][R14.64], R10 ;  /* 0x0000000a0e007986 */ /* 0x0005e2000c101904 */
[----:B------:R-:W-:-:S02]  /*1ee0*/  SHF.R.S64 R21, RZ, 0x1e, R4 ;  /* 0x0000001eff157819 */ /* 0x000fc40000001004 */
[----:B------:R-:W-:Y:S01]  /*1ef0*/  IADD3 R18, P1, PT, R18, UR6, RZ ;  /* 0x0000000612127c10 */ /* 0x000fe2000ff3e0ff */
[----:B------:R3:W-:Y:S01]  /*1f00*/  STG.E desc[UR4][R12.64], R6 ;  /* 0x000000060c007986 */ /* 0x0007e2000c101904 */
[----:B-1----:R-:W-:Y:S02]  /*1f10*/  SHF.R.S64 R3, RZ, 0x1e, R30 ;  /* 0x0000001eff037819 */ /* 0x002fe4000000101e */
[----:B------:R-:W-:Y:S01]  /*1f20*/  SHF.R.S64 R0, RZ, 0x1e, R28 ;  /* 0x0000001eff007819 */ /* 0x000fe2000000101c */
[----:B------:R-:W-:Y:S01]  /*1f30*/  STG.E desc[UR4][R16.64], R5 ;  /* 0x0000000510007986 */ /* 0x000fe2000c101904 */
[----:B------:R-:W-:Y:S02]  /*1f40*/  SHF.R.S64 R20, RZ, 0x1e, R22 ;  /* 0x0000001eff147819 */ /* 0x000fe40000001016 */
[----:B0-----:R-:W-:Y:S02]  /*1f50*/  IADD3 R2, P0, PT, R21, UR6, RZ ;  /* 0x0000000615027c10 */ /* 0x001fe4000ff1e0ff */
[----:B------:R-:W-:-:S02]  /*1f60*/  LEA.HI.X.SX32 R19, R19, UR7, 0x2, P1 ;  /* 0x0000000713137c11 */ /* 0x000fc400088f16ff */
[----:B--2---:R-:W-:Y:S02]  /*1f70*/  IADD3 R14, P1, PT, R3, UR6, RZ ;  /* 0x00000006030e7c10 */ /* 0x004fe4000ff3e0ff */
[----:B---3--:R-:W-:Y:S01]  /*1f80*/  IADD3 R12, P2, PT, R0, UR6, RZ ;  /* 0x00000006000c7c10 */ /* 0x008fe2000ff5e0ff */
[----:B------:R-:W-:Y:S01]  /*1f90*/  STG.E desc[UR4][R18.64], R29 ;  /* 0x0000001d12007986 */ /* 0x000fe2000c101904 */
        /* <DEDUP_REMOVED lines=10> */
.L_x_44:
[----:B0-2-45:R-:W-:Y:S01]  /*2040*/  FADD R16, -R23, R38 ;  /* 0x0000002617107221 */ /* 0x035fe20000000100 */
[----:B------:R-:W-:Y:S01]  /*2050*/  FADD R12, -R14, R39 ;  /* 0x000000270e0c7221 */ /* 0x000fe20000000100 */
[----:B------:R-:W-:Y:S01]  /*2060*/  FADD R22, R8, R29 ;  /* 0x0000001d08167221 */ /* 0x000fe20000000000 */
[----:B------:R-:W-:Y:S01]  /*2070*/  FADD R19, R39, R24 ;  /* 0x0000001827137221 */ /* 0x000fe20000000000 */
[--C-:B------:R-:W-:Y:S01]  /*2080*/  FADD R15, R16, R21.reuse ;  /* 0x00000015100f7221 */ /* 0x100fe20000000000 */
[----:B------:R-:W-:Y:S01]  /*2090*/  FADD R13, R12, R21 ;  /* 0x000000150c0d7221 */ /* 0x000fe20000000000 */
[----:B------:R-:W-:Y:S01]  /*20a0*/  FADD R22, R22, R11 ;  /* 0x0000000b16167221 */ /* 0x000fe20000000000 */
[----:B------:R-:W-:Y:S01]  /*20b0*/  FADD R19, R19, R38 ;  /* 0x0000002613137221 */ /* 0x000fe20000000000 */
[--C-:B------:R-:W-:Y:S01]  /*20c0*/  FADD R15, R15, R20.reuse ;  /* 0x000000140f0f7221 */ /* 0x100fe20000000000 */
[----:B------:R-:W-:Y:S01]  /*20d0*/  FADD R13, R13, -R20 ;  /* 0x800000140d0d7221 */ /* 0x000fe20000000000 */
[----:B------:R-:W-:Y:S01]  /*20e0*/  FADD R22, R22, R9 ;  /* 0x0000000916167221 */ /* 0x000fe20000000000 */
[----:B------:R-:W-:Y:S01]  /*20f0*/  FADD R45, R39, R39 ;  /* 0x00000027272d7221 */ /* 0x000fe20000000000 */
[--C-:B------:R-:W-:Y:S01]  /*2100*/  FADD R15, R15, -R18.reuse ;  /* 0x800000120f0f7221 */ /* 0x100fe20000000000 */
[----:B------:R-:W-:Y:S01]  /*2110*/  FADD R13, R13, -R18 ;  /* 0x800000120d0d7221 */ /* 0x000fe20000000000 */
[----:B------:R-:W-:Y:S01]  /*2120*/  FADD R22, R22, R7 ;  /* 0x0000000716167221 */ /* 0x000fe20000000000 */
[----:B------:R-:W-:Y:S01]  /*2130*/  FADD R45, R45, -R38 ;  /* 0x800000262d2d7221 */ /* 0x000fe20000000000 */
[--C-:B------:R-:W-:Y:S01]  /*2140*/  FADD R12, R15, -R0.reuse ;  /* 0x800000000f0c7221 */ /* 0x100fe20000000000 */
[----:B------:R-:W-:Y:S01]  /*2150*/  FADD R13, R13, R0 ;  /* 0x000000000d0d7221 */ /* 0x000fe20000000000 */
[----:B------:R-:W-:Y:S01]  /*2160*/  FADD R15, R22, -R3 ;  /* 0x80000003160f7221 */ /* 0x000fe20000000000 */
[----:B------:R-:W-:Y:S01]  /*2170*/  BSSY.RECONVERGENT B0, `(.L_x_45) ;  /* 0x0000127000007945 */ /* 0x000fe20003800200 */
[----:B------:R-:W-:Y:S01]  /*2180*/  FADD R16, R12, R11 ;  /* 0x0000000b0c107221 */ /* 0x000fe20000000000 */
[----:B------:R-:W-:Y:S01]  /*2190*/  FADD R12, R13, R8 ;  /* 0x000000080d0c7221 */ /* 0x000fe20000000000 */
[----:B------:R-:W-:-:S02]  /*21a0*/  FADD R22, R15, -R6 ;  /* 0x800000060f167221 */ /* 0x000fc40000000000 */
[----:B------:R-:W-:Y:S01]  /*21b0*/  FADD R16, R16, -R7 ;  /* 0x8000000710107221 */ /* 0x000fe20000000000 */
[----:B------:R-:W-:Y:S01]  /*21c0*/  FADD R13, R12, -R9 ;  /* 0x800000090c0d7221 */ /* 0x000fe20000000000 */
[--C-:B------:R-:W-:Y:S01]  /*21d0*/  FADD R17, R22, -R5.reuse ;  /* 0x8000000516117221 */ /* 0x100fe20000000000 */
[----:B------:R-:W-:Y:S01]  /*21e0*/  FADD R22, R23, R38 ;  /* 0x0000002617167221 */ /* 0x000fe20000000000 */
[----:B------:R-:W-:Y:S01]  /*21f0*/  FADD R15, R16, R5 ;  /* 0x00000005100f7221 */ /* 0x000fe20000000000 */
[----:B------:R-:W-:Y:S01]  /*2200*/  FADD R13, R13, R6 ;  /* 0x000000060d0d7221 */ /* 0x000fe20000000000 */
[----:B------:R-:W-:Y:S01]  /*2210*/  FADD R17, R17, -R2 ;  /* 0x8000000211117221 */ /* 0x000fe20000000000 */
[----:B------:R-:W-:Y:S01]  /*2220*/  FADD R31, R22, R21 ;  /* 0x00000015161f7221 */ /* 0x000fe20000000000 */
[----:B------:R-:W-:Y:S01]  /*2230*/  FADD R16, R15, -R10 ;  /* 0x8000000a0f107221 */ /* 0x000fe20000000000 */
[----:B------:R-:W-:Y:S01]  /*2240*/  FADD R30, R13, -R2 ;  /* 0x800000020d1e7221 */ /* 0x000fe20000000000 */
[----:B------:R-:W-:Y:S01]  /*2250*/  FMUL R13, R39, -4 ;  /* 0xc0800000270d7820 */ /* 0x000fe20000400000 */
[----:B------:R-:W-:Y:S01]  /*2260*/  FADD R15, R17, -R10 ;  /* 0x8000000a110f7221 */ /* 0x000fe20000000000 */
[----:B------:R-:W-:Y:S01]  /*2270*/  FADD R22, R19, R14 ;  /* 0x0000000e13167221 */ /* 0x000fe20000000000 */
[----:B------:R-:W-:Y:S01]  /*2280*/  FMUL R12, R16, R16 ;  /* 0x00000010100c7220 */ /* 0x000fe20000400000 */
[----:B------:R-:W-:Y:S01]  /*2290*/  FFMA R17, R24, 12, R13 ;  /* 0x4140000018117823 */ /* 0x000fe2000000000d */
[----:B------:R-:W-:Y:S01]  /*22a0*/  FADD R31, R31, R20 ;  /* 0x000000141f1f7221 */ /* 0x000fe20000000000 */
[----:B------:R-:W-:Y:S01]  /*22b0*/  FADD R22, R22, R23 ;  /* 0x0000001716167221 */ /* 0x000fe20000000000 */
[----:B------:R-:W-:Y:S01]  /*22c0*/  FADD R25, R30, R30 ;  /* 0x0000001e1e197221 */ /* 0x000fe20000000000 */
[----:B------:R-:W-:Y:S01]  /*22d0*/  FFMA R19, R38, -4, R17 ;  /* 0xc080000026137823 */ /* 0x000fe20000000011 */
[----:B------:R-:W-:Y:S01]  /*22e0*/  FADD R17, R21, -R24 ;  /* 0x8000001815117221 */ /* 0x000fe20000000000 */
[----:B------:R-:W-:Y:S01]  /*22f0*/  FFMA R27, R15, R15, R12 ;  /* 0x0000000f0f1b7223 */ /* 0x000fe2000000000c */
[----:B------:R-:W-:Y:S01]  /*2300*/  FADD R31, R31, R18 ;  /* 0x000000121f1f7221 */ /* 0x000fe20000000000 */
[----:B------:R-:W-:Y:S01]  /*2310*/  FFMA R26, R14, -4, R19 ;  /* 0xc08000000e1a7823 */ /* 0x000fe20000000013 */
[----:B------:R-:W-:Y:S01]  /*2320*/  FADD R19, R17, R20 ;  /* 0x0000001411137221 */ /* 0x000fe20000000000 */
[----:B------:R-:W-:Y:S01]  /*2330*/  FADD R17, R22, R21 ;  /* 0x0000001516117221 */ /* 0x000fe20000000000 */
[----:B------:R-:W-:Y:S01]  /*2340*/  FFMA R13, R30, R25, -R27 ;  /* 0x000000191e0d7223 */ /* 0x000fe2000000081b */
[----:B------:R-:W-:Y:S01]  /*2350*/  FFMA R26, R23, -4, R26 ;  /* 0xc0800000171a7823 */ /* 0x000fe2000000001a */
[----:B------:R-:W-:Y:S01]  /*2360*/  FADD R22, R31, R0 ;  /* 0x000000001f167221 */ /* 0x000fe20000000000 */
[----:B------:R-:W-:Y:S01]  /*2370*/  FADD R17, R17, R20 ;  /* 0x0000001411117221 */ /* 0x000fe20000000000 */
[--C-:B------:R-:W-:Y:S01]  /*2380*/  FADD R19, R19, R18.reuse ;  /* 0x0000001213137221 */ /* 0x100fe20000000000 */
        /* <DEDUP_REMOVED lines=13> */
[-C--:B------:R-:W-:Y:S01]  /*2460*/  FFMA R34, -R15, R15.reuse, R12 ;  /* 0x0000000f0f227223 */ /* 0x080fe2000000010c */
[----:B------:R-:W-:Y:S01]  /*2470*/  FADD R22, R17, R8 ;  /* 0x0000000811167221 */ /* 0x000fe20000000000 */
[----:B------:R-:W-:Y:S01]  /*2480*/  FADD R26, R26, R9 ;  /* 0x000000091a1a7221 */ /* 0x000fe20000000000 */
[----:B------:R-:W-:Y:S01]  /*2490*/  FFMA R17, R29, -4, R28 ;  /* 0xc08000001d117823 */ /* 0x000fe2000000001c */
[----:B------:R-:W-:Y:S01]  /*24a0*/  FMUL R27, R13, 0.027777777984738349915 ;  /* 0x3ce38e390d1b7820 */ /* 0x000fe20000400000 */
[----:B------:R-:W-:Y:S01]  /*24b0*/  FADD R22, R22, R11 ;  /* 0x0000000b16167221 */ /* 0x000fe20000000000 */
[----:B------:R-:W-:Y:S01]  /*24c0*/  FADD R25, R26, R7 ;  /* 0x000000071a197221 */ /* 0x000fe20000000000 */
[----:B------:R-:W-:Y:S01]  /*24d0*/  FADD R26, R17, R8 ;  /* 0x00000008111a7221 */ /* 0x000fe20000000000 */
[----:B------:R-:W-:Y:S01]  /*24e0*/  FADD R19, R32, -R3 ;  /* 0x8000000320137221 */ /* 0x000fe20000000000 */
[----:B------:R-:W-:Y:S01]  /*24f0*/  FADD R22, R22, R9 ;  /* 0x0000000916167221 */ /* 0x000fe20000000000 */
[----:B------:R-:W-:Y:S01]  /*2500*/  FFMA R33, R34, 0.083333335816860198975, R27 ;  /* 0x3daaaaab22217823 */ /* 0x000fe2000000001b */
[----:B------:R-:W-:Y:S01]  /*2510*/  FADD R28, R26, R11 ;  /* 0x0000000b1a1c7221 */ /* 0x000fe20000000000 */
[--C-:B------:R-:W-:Y:S01]  /*2520*/  FADD R26, R25, R6.reuse ;  /* 0x00000006191a7221 */ /* 0x100fe20000000000 */
[----:B------:R-:W-:Y:S01]  /*2530*/  FADD R22, R22, R7 ;  /* 0x0000000716167221 */ /* 0x000fe20000000000 */
[----:B------:R-:W-:Y:S01]  /*2540*/  FFMA R40, R34, -0.083333335816860198975, R27 ;  /* 0xbdaaaaab22287823 */ /* 0x000fe2000000001b */
[----:B------:R-:W-:Y:S01]  /*2550*/  FADD R28, R28, R9 ;  /* 0x000000091c1c7221 */ /* 0x000fe20000000000 */
[----:B------:R-:W-:Y:S01]  /*2560*/  FADD R19, R19, -R6 ;  /* 0x8000000613137221 */ /* 0x000fe20000000000 */
[----:B------:R-:W-:Y:S01]  /*2570*/  FADD R25, R22, R3 ;  /* 0x0000000316197221 */ /* 0x000fe20000000000 */
[----:B------:R-:W-:Y:S01]  /*2580*/  FADD R27, R26, R5 ;  /* 0x000000051a1b7221 */ /* 0x000fe20000000000 */
[----:B------:R-:W-:Y:S01]  /*2590*/  FADD R28, R28, R7 ;  /* 0x000000071c1c7221 */ /* 0x000fe20000000000 */
[----:B------:R-:W-:Y:S01]  /*25a0*/  FFMA R26, R30, R30, R12 ;  /* 0x0000001e1e1a7223 */ /* 0x000fe2000000000c */
[----:B------:R-:W-:Y:S01]  /*25b0*/  FADD R22, R25, R6 ;  /* 0x0000000619167221 */ /* 0x000fe20000000000 */
[----:B------:R-:W-:Y:S01]  /*25c0*/  FADD R19, R19, -R2 ;  /* 0x8000000213137221 */ /* 0x000fe20000000000 */
[----:B------:R-:W-:Y:S01]  /*25d0*/  FFMA R31, R3, -4, R28 ;  /* 0xc0800000031f7823 */ /* 0x000fe2000000001c */
[----:B------:R-:W-:Y:S01]  /*25e0*/  FMUL R17, R13, -0.027777777984738349915 ;  /* 0xbce38e390d117820 */ /* 0x000fe20000400000 */
[--C-:B------:R-:W-:Y:S01]  /*25f0*/  FADD R25, R22, R5.reuse ;  /* 0x0000000516197221 */ /* 0x100fe20000000000 */
[-C--:B------:R-:W-:Y:S01]  /*2600*/  FFMA R26, R15, R15.reuse, R26 ;  /* 0x0000000f0f1a7223 */ /* 0x080fe2000000001a */
[----:B------:R-:W-:Y:S01]  /*2610*/  FADD R12, R31, R6 ;  /* 0x000000061f0c7221 */ /* 0x000fe20000000000 */
[----:B------:R-:W-:Y:S01]  /*2620*/  FADD R32, R19, -R34 ;  /* 0x8000002213207221 */ /* 0x000fe20000000000 */
[--C-:B------:R-:W-:Y:S01]  /*2630*/  FADD R25, R25, R2.reuse ;  /* 0x0000000219197221 */ /* 0x100fe20000000000 */
[----:B------:R-:W-:Y:S01]  /*2640*/  FADD R27, R27, R2 ;  /* 0x000000021b1b7221 */ /* 0x000fe20000000000 */
[----:B------:R-:W-:Y:S01]  /*2650*/  FADD R31, R12, R5 ;  /* 0x000000050c1f7221 */ /* 0x000fe20000000000 */
[--C-:B------:R-:W-:Y:S01]  /*2660*/  FFMA R19, R34, 0.083333335816860198975, R17.reuse ;  /* 0x3daaaaab22137823 */ /* 0x100fe20000000011 */
[----:B------:R-:W-:Y:S01]  /*2670*/  FMUL R28, R26, 0.033572688698768615723 ;  /* 0x3d0983841a1c7820 */ /* 0x000fe20000400000 */
[----:B------:R-:W-:Y:S01]  /*2680*/  FADD R25, R25, R10 ;  /* 0x0000000a19197221 */ /* 0x000fe20000000000 */
[----:B------:R-:W-:Y:S01]  /*2690*/  FFMA R17, R34, -0.083333335816860198975, R17 ;  /* 0xbdaaaaab22117823 */ /* 0x000fe20000000011 */
[C---:B------:R-:W-:Y:S01]  /*26a0*/  FMUL R34, R30.reuse, 0.25 ;  /* 0x3e8000001e227820 */ /* 0x040fe20000400000 */
[----:B------:R-:W-:Y:S01]  /*26b0*/  FADD R41, R31, R2 ;  /* 0x000000021f297221 */ /* 0x000fe20000000000 */
[C---:B------:R-:W-:Y:S01]  /*26c0*/  FMUL R36, R30.reuse, -0.25 ;  /* 0xbe8000001e247820 */ /* 0x040fe20000400000 */
[----:B------:R-:W-:Y:S01]  /*26d0*/  FADD R31, R27, R10 ;  /* 0x0000000a1b1f7221 */ /* 0x000fe20000000000 */
[----:B------:R-:W-:Y:S01]  /*26e0*/  FADD R22, R30, R16 ;  /* 0x000000101e167221 */ /* 0x000fe20000000000 */
[----:B------:R-:W-:Y:S01]  /*26f0*/  FFMA R27, R25, 0.015873014926910400391, R28 ;  /* 0x3c820820191b7823 */ /* 0x000fe2000000001c */
[--C-:B------:R-:W-:Y:S01]  /*2700*/  FFMA R43, R16, R34, R33.reuse ;  /* 0x00000022102b7223 */ /* 0x100fe20000000021 */
[----:B------:R-:W-:Y:S01]  /*2710*/  FMUL R12, R26, 0.032375916838645935059 ;  /* 0x3d049c9c1a0c7820 */ /* 0x000fe20000400000 */
[-C--:B------:R-:W-:Y:S01]  /*2720*/  FFMA R33, R16, R36.reuse, R33 ;  /* 0x0000002410217223 */ /* 0x080fe20000000021 */
[C-C-:B------:R-:W-:Y:S01]  /*2730*/  FFMA R37, R15.reuse, R36, R40.reuse ;  /* 0x000000240f257223 */ /* 0x140fe20000000028 */
[C-C-:B------:R-:W-:Y:S01]  /*2740*/  FFMA R36, R22.reuse, 0.083333335816860198975, R27.reuse ;  /* 0x3daaaaab16247823 */ /* 0x140fe2000000001b */
[----:B------:R-:W-:Y:S01]  /*2750*/  FFMA R35, R15, R34, R40 ;  /* 0x000000220f237223 */ /* 0x000fe20000000028 */
[----:B------:R-:W-:Y:S01]  /*2760*/  FFMA R22, R22, -0.083333335816860198975, R27 ;  /* 0xbdaaaaab16167823 */ /* 0x000fe2000000001b */
[----:B------:R-:W-:Y:S01]  /*2770*/  FFMA R25, R25, 0.10317460447549819946, R12 ;  /* 0x3dd34d3519197823 */ /* 0x000fe2000000000c */
[----:B------:R-:W-:Y:S01]  /*2780*/  FADD R34, R30, -R16 ;  /* 0x800000101e227221 */ /* 0x000fe20000000000 */
[--C-:B------:R-:W-:Y:S01]  /*2790*/  FADD R36, R36, R43.reuse ;  /* 0x0000002b24247221 */ /* 0x100fe20000000000 */
[----:B------:R-:W-:Y:S01]  /*27a0*/  FADD R41, R41, R10 ;  /* 0x0000000a29297221 */ /* 0x000fe20000000000 */
[----:B------:R-:W-:Y:S01]  /*27b0*/  FADD R43, R22, R43 ;  /* 0x0000002b162b7221 */ /* 0x000fe20000000000 */
[----:B------:R-:W-:Y:S01]  /*27c0*/  FFMA R22, R16, 0.16666667163372039795, R25 ;  /* 0x3e2aaaab10167823 */ /* 0x000fe20000000019 */
[----:B------:R-:W-:Y:S01]  /*27d0*/  FFMA R40, R34, -0.083333335816860198975, R27 ;  /* 0xbdaaaaab22287823 */ /* 0x000fe2000000001b */
[----:B------:R-:W-:Y:S01]  /*27e0*/  FFMA R28, R16, -0.16666667163372039795, R25 ;  /* 0xbe2aaaab101c7823 */ /* 0x000fe20000000019 */
[----:B------:R-:W-:Y:S01]  /*27f0*/  FFMA R34, R34, 0.083333335816860198975, R27 ;  /* 0x3daaaaab22227823 */ /* 0x000fe2000000001b */
[C---:B------:R-:W-:Y:S01]  /*2800*/  FADD R12, -R26.reuse, R31 ;  /* 0x0000001f1a0c7221 */ /* 0x040fe20000000100 */
[----:B------:R-:W-:Y:S01]  /*2810*/  FFMA R26, R26, 7.5396823883056640625, R41 ;  /* 0x40f145141a1a7823 */ /* 0x000fe20000000029 */
[----:B------:R-:W-:Y:S01]  /*2820*/  FADD R31, R22, R19 ;  /* 0x00000013161f7221 */ /* 0x000fe20000000000 */
[----:B------:R-:W-:Y:S01]  /*2830*/  FADD R41, R40, R33 ;  /* 0x0000002128297221 */ /* 0x000fe20000000000 */
[----:B------:R-:W-:Y:S01]  /*2840*/  FADD R22, R28, R19 ;  /* 0x000000131c167221 */ /* 0x000fe20000000000 */
[----:B------:R-:W-:Y:S01]  /*2850*/  FADD R33, R34, R33 ;  /* 0x0000002122217221 */ /* 0x000fe20000000000 */
[C-C-:B------:R-:W-:Y:S01]  /*2860*/  FFMA R28, R15.reuse, 0.16666667163372039795, R25.reuse ;  /* 0x3e2aaaab0f1c7823 */ /* 0x140fe20000000019 */
[--C-:B------:R-:W-:Y:S01]  /*2870*/  FFMA R34, R15, -0.16666667163372039795, R25.reuse ;  /* 0xbe2aaaab0f227823 */ /* 0x100fe20000000019 */
[C-C-:B------:R-:W-:Y:S01]  /*2880*/  FFMA R40, R30.reuse, 0.16666667163372039795, R25.reuse ;  /* 0x3e2aaaab1e287823 */ /* 0x140fe20000000019 */
[----:B------:R-:W-:Y:S01]  /*2890*/  FFMA R42, R30, -0.16666667163372039795, R25 ;  /* 0xbe2aaaab1e2a7823 */ /* 0x000fe20000000019 */
[--C-:B------:R-:W-:Y:S01]  /*28a0*/  FADD R28, R28, R17.reuse ;  /* 0x000000111c1c7221 */ /* 0x100fe20000000000 */
[----:B------:R-:W-:Y:S01]  /*28b0*/  FADD R34, R34, R17 ;  /* 0x0000001122227221 */ /* 0x000fe20000000000 */
[C---:B------:R-:W-:Y:S01]  /*28c0*/  FFMA R40, R13.reuse, 0.055555555969476699829, R40 ;  /* 0x3d638e390d287823 */ /* 0x040fe20000000028 */
[----:B------:R-:W-:Y:S01]  /*28d0*/  FFMA R17, R13, 0.055555555969476699829, R42 ;  /* 0x3d638e390d117823 */ /* 0x000fe2000000002a */
[----:B------:R-:W-:Y:S01]  /*28e0*/  FADD R31, -R31, R38 ;  /* 0x000000261f1f7221 */ /* 0x000fe20000000100 */
[----:B------:R-:W-:Y:S01]  /*28f0*/  FADD R22, -R22, R23 ;  /* 0x0000001716167221 */ /* 0x000fe20000000100 */
[----:B------:R-:W-:Y:S01]  /*2900*/  FADD R28, -R28, R29 ;  /* 0x0000001d1c1c7221 */ /* 0x000fe20000000100 */
[----:B------:R-:W-:Y:S01]  /*2910*/  FADD R25, -R34, R3 ;  /* 0x0000000322197221 */ /* 0x000fe20000000100 */
[----:B------:R-:W-:Y:S01]  /*2920*/  FADD R40, -R40, R39 ;  /* 0x0000002728287221 */ /* 0x000fe20000000100 */
[----:B------:R-:W-:Y:S01]  /*2930*/  FADD R19, -R17, R14 ;  /* 0x0000000e11137221 */ /* 0x000fe20000000100 */
[----:B------:R-:W-:Y:S01]  /*2940*/  FADD R17, R31, R22 ;  /* 0x000000161f117221 */ /* 0x000fe20000000000 */
[----:B------:R-:W-:Y:S01]  /*2950*/  FADD R28, R28, R25 ;  /* 0x000000191c1c7221 */ /* 0x000fe20000000000 */
[----:B------:R-:W-:Y:S01]  /*2960*/  FADD R31, -R9, R8 ;  /* 0x00000008091f7221 */ /* 0x000fe20000000100 */
[----:B------:R-:W-:Y:S01]  /*2970*/  FADD R25, -R20, R21 ;  /* 0x0000001514197221 */ /* 0x000fe20000000100 */
[----:B------:R-:W-:Y:S01]  /*2980*/  FADD R34, R40, R19 ;  /* 0x0000001328227221 */ /* 0x000fe20000000000 */
[----:B------:R-:W-:Y:S01]  /*2990*/  FMUL R19, R39, 3 ;  /* 0x4040000027137820 */ /* 0x000fe20000400000 */
[----:B------:R-:W-:Y:S01]  /*29a0*/  FADD R31, R31, -R6 ;  /* 0x800000061f1f7221 */ /* 0x000fe20000000000 */
[----:B------:R-:W-:Y:S01]  /*29b0*/  FADD R25, R25, R18 ;  /* 0x0000001219197221 */ /* 0x000fe20000000000 */
[----:B------:R-:W-:Y:S01]  /*29c0*/  FADD R42, R30, R15 ;  /* 0x0000000f1e2a7221 */ /* 0x000fe20000000000 */
[----:B------:R-:W-:Y:S01]  /*29d0*/  FFMA R19, R14, 3, -R19 ;  /* 0x404000000e137823 */ /* 0x000fe20000000813 */
[----:B------:R-:W-:Y:S01]  /*29e0*/  FADD R40, R31, R2 ;  /* 0x000000021f287221 */ /* 0x000fe20000000000 */
[----:B------:R-:W-:Y:S01]  /*29f0*/  FADD R25, R25, -R0 ;  /* 0x8000000019197221 */ /* 0x000fe20000000000 */
[----:B------:R-:W-:Y:S01]  /*2a00*/  FADD R43, -R43, R18 ;  /* 0x000000122b2b7221 */ /* 0x000fe20000000100 */
[C---:B------:R-:W-:Y:S01]  /*2a10*/  FADD R22, R30.reuse, R19 ;  /* 0x000000131e167221 */ /* 0x040fe20000000000 */
[C---:B------:R-:W-:Y:S01]  /*2a20*/  FFMA R19, -R30.reuse, R15, R40 ;  /* 0x0000000f1e137223 */ /* 0x040fe20000000128 */
[----:B------:R-:W-:Y:S01]  /*2a30*/  FFMA R25, -R30, R16, R25 ;  /* 0x000000101e197223 */ /* 0x000fe20000000119 */
[----:B------:R-:W-:Y:S01]  /*2a40*/  FFMA R40, R42, 0.083333335816860198975, R27 ;  /* 0x3daaaaab2a287823 */ /* 0x000fe2000000001b */
[----:B------:R-:W-:Y:S01]  /*2a50*/  FADD R30, R30, -R15 ;  /* 0x8000000f1e1e7221 */ /* 0x000fe20000000000 */
[----:B------:R-:W-:Y:S01]  /*2a60*/  FFMA R42, R42, -0.083333335816860198975, R27 ;  /* 0xbdaaaaab2a2a7823 */ /* 0x000fe2000000001b */
[----:B------:R-:W-:Y:S01]  /*2a70*/  FADD R41, -R41, R20 ;  /* 0x0000001429297221 */ /* 0x000fe20000000100 */
[----:B------:R-:W-:Y:S01]  /*2a80*/  FADD R31, R40, R35 ;  /* 0x00000023281f7221 */ /* 0x000fe20000000000 */
[----:B------:R-:W-:Y:S01]  /*2a90*/  FFMA R40, R30, -0.083333335816860198975, R27 ;  /* 0xbdaaaaab1e287823 */ /* 0x000fe2000000001b */
[----:B------:R-:W-:Y:S01]  /*2aa0*/  FADD R35, R42, R35 ;  /* 0x000000232a237221 */ /* 0x000fe20000000000 */
[----:B------:R-:W-:Y:S01]  /*2ab0*/  FFMA R42, R30, 0.083333335816860198975, R27 ;  /* 0x3daaaaab1e2a7823 */ /* 0x000fe2000000001b */
[----:B------:R-:W-:Y:S01]  /*2ac0*/  FADD R33, -R33, R0 ;  /* 0x0000000021217221 */ /* 0x000fe20000000100 */
[----:B------:R-:W-:Y:S01]  /*2ad0*/  FADD R30, R40, R37 ;  /* 0x00000025281e7221 */ /* 0x000fe20000000000 */
[----:B------:R-:W-:Y:S01]  /*2ae0*/  FFMA R40, R14, 2, R45 ;  /* 0x400000000e287823 */ /* 0x000fe2000000002d */
[----:B------:R-:W-:Y:S01]  /*2af0*/  FADD R37, R42, R37 ;  /* 0x000000252a257221 */ /* 0x000fe20000000000 */
[----:B------:R-:W-:Y:S01]  /*2b00*/  FMUL R22, R22, 1.6666666269302368164 ;  /* 0x3fd5555516167820 */ /* 0x000fe20000400000 */
[----:B------:R-:W-:Y:S01]  /*2b10*/  FADD R30, -R30, R9 ;  /* 0x000000091e1e7221 */ /* 0x000fe20000000100 */
[----:B------:R-:W-:Y:S01]  /*2b20*/  FADD R40, R40, -R23 ;  /* 0x8000001728287221 */ /* 0x000fe20000000000 */
[----:B------:R-:W-:-:S03]  /*2b30*/  FADD R37, -R37, R6 ;  /* 0x0000000625257221 */ /* 0x000fc60000000100 */
[--C-:B------:R-:W-:Y:S01]  /*2b40*/  FADD R45, R40, R21.reuse ;  /* 0x00000015282d7221 */ /* 0x100fe20000000000 */
[----:B------:R-:W-:-:S03]  /*2b50*/  FADD R40, -R36, R21 ;  /* 0x0000001524287221 */ /* 0x000fc60000000100 */
        /* <DEDUP_REMOVED lines=8> */
[----:B------:R-:W-:-:S04]  /*2be0*/  FADD R36, R45, R0 ;  /* 0x000000002d247221 */ /* 0x000fc80000000000 */
[----:B------:R-:W-:Y:S01]  /*2bf0*/  FADD R17, R36, -R29 ;  /* 0x8000001d24117221 */ /* 0x000fe20000000000 */
[----:B------:R-:W-:Y:S01]  /*2c00*/  FADD R36, R42, R41 ;  /* 0x000000292a247221 */ /* 0x000fe20000000000 */
[----:B------:R-:W-:Y:S02]  /*2c10*/  FADD R41, R7, R7 ;  /* 0x0000000707297221 */ /* 0x000fe40000000000 */
[----:B------:R-:W-:Y:S01]  /*2c20*/  FADD R17, R17, R8 ;  /* 0x0000000811117221 */ /* 0x000fe20000000000 */
[----:B------:R-:W-:-:S03]  /*2c30*/  FADD R36, R36, R43 ;  /* 0x0000002b24247221 */ /* 0x000fc60000000000 */
[----:B------:R-:W-:Y:S01]  /*2c40*/  FADD R40, R17, -R40 ;  /* 0x8000002811287221 */ /* 0x000fe20000000000 */
[----:B------:R-:W-:Y:S01]  /*2c50*/  FADD R36, R36, R33 ;  /* 0x0000002124247221 */ /* 0x000fe20000000000 */
[----:B------:R-:W-:Y:S01]  /*2c60*/  FADD R17, R43, R44 ;  /* 0x0000002c2b117221 */ /* 0x000fe20000000000 */
[----:B------:R-:W-:Y:S01]  /*2c70*/  FADD R44, R16, R15 ;  /* 0x0000000f102c7221 */ /* 0x000fe20000000000 */
[----:B------:R-:W-:Y:S02]  /*2c80*/  FADD R40, R40, R9 ;  /* 0x0000000928287221 */ /* 0x000fe40000000000 */
[----:B------:R-:W-:Y:S02]  /*2c90*/  FADD R17, R33, R17 ;  /* 0x0000001121117221 */ /* 0x000fe40000000000 */
[----:B------:R-:W-:Y:S01]  /*2ca0*/  FADD R40, R40, -R41 ;  /* 0x8000002928287221 */ /* 0x000fe20000000000 */
[----:B------:R-:W-:Y:S01]  /*2cb0*/  FADD R41, -R31, R8 ;  /* 0x000000081f297221 */ /* 0x000fe20000000100 */
[----:B------:R-:W-:-:S02]  /*2cc0*/  FADD R31, -R35, R2 ;  /* 0x00000002231f7221 */ /* 0x000fc40000000100 */
[----:B------:R-:W-:Y:S01]  /*2cd0*/  FADD R35, R40, -R3 ;  /* 0x8000000328237221 */ /* 0x000fe20000000000 */
[C---:B------:R-:W-:Y:S01]  /*2ce0*/  FADD R45, R41.reuse, R28 ;  /* 0x0000001c292d7221 */ /* 0x040fe20000000000 */
[----:B------:R-:W-:Y:S01]  /*2cf0*/  FADD R43, R36, R41 ;  /* 0x00000029242b7221 */ /* 0x000fe20000000000 */
[----:B------:R-:W-:Y:S01]  /*2d00*/  FADD R41, R41, R31 ;  /* 0x0000001f29297221 */ /* 0x000fe20000000000 */
[----:B------:R-:W-:Y:S01]  /*2d10*/  FADD R35, R35, R6 ;  /* 0x0000000623237221 */ /* 0x000fe20000000000 */
[C---:B------:R-:W-:Y:S01]  /*2d20*/  FADD R40, R30.reuse, R45 ;  /* 0x0000002d1e287221 */ /* 0x040fe20000000000 */
[----:B------:R-:W-:Y:S01]  /*2d30*/  FADD R42, R43, R30 ;  /* 0x0000001e2b2a7221 */ /* 0x000fe20000000000 */
[----:B------:R-:W-:Y:S01]  /*2d40*/  FADD R28, -R30, R41 ;  /* 0x000000291e1c7221 */ /* 0x000fe20000000100 */
[----:B------:R-:W-:Y:S01]  /*2d50*/  FADD R36, R16, -R15 ;  /* 0x8000000f10247221 */ /* 0x000fe20000000000 */
[C---:B------:R-:W-:Y:S01]  /*2d60*/  FADD R40, R37.reuse, R40 ;  /* 0x0000002825287221 */ /* 0x040fe20000000000 */
[----:B------:R-:W-:Y:S01]  /*2d70*/  FADD R42, R42, R37 ;  /* 0x000000252a2a7221 */ /* 0x000fe20000000000 */
[----:B------:R-:W-:Y:S01]  /*2d80*/  FADD R30, -R37, R28 ;  /* 0x0000001c251e7221 */ /* 0x000fe20000000100 */
[----:B------:R-:W-:Y:S01]  /*2d90*/  FADD R28, R5, R5 ;  /* 0x00000005051c7221 */ /* 0x000fe20000000000 */
[----:B------:R-:W-:Y:S01]  /*2da0*/  FADD R37, -R33, R34 ;  /* 0x0000002221257221 */ /* 0x000fe20000000100 */
[----:B------:R-:W-:Y:S01]  /*2db0*/  FADD R33, R10, R10 ;  /* 0x0000000a0a217221 */ /* 0x000fe20000000000 */
[----:B------:R-:W-:Y:S01]  /*2dc0*/  FADD R40, R31, R40 ;  /* 0x000000281f287221 */ /* 0x000fe20000000000 */
[----:B------:R-:W-:Y:S01]  /*2dd0*/  FADD R41, R35, -R28 ;  /* 0x8000001c23297221 */ /* 0x000fe20000000000 */
[C-C-:B------:R-:W-:Y:S01]  /*2de0*/  FFMA R35, R36.reuse, -0.083333335816860198975, R27.reuse ;  /* 0xbdaaaaab24237823 */ /* 0x140fe2000000001b */
[--C-:B------:R-:W-:Y:S01]  /*2df0*/  FFMA R28, R36, 0.083333335816860198975, R27.reuse ;  /* 0x3daaaaab241c7823 */ /* 0x100fe2000000001b */
[C-C-:B------:R-:W-:Y:S01]  /*2e00*/  FFMA R36, R44.reuse, 0.083333335816860198975, R27.reuse ;  /* 0x3daaaaab2c247823 */ /* 0x140fe2000000001b */
[----:B------:R-:W-:Y:S01]  /*2e10*/  FFMA R27, R44, -0.083333335816860198975, R27 ;  /* 0xbdaaaaab2c1b7823 */ /* 0x000fe2000000001b */
[----:B------:R-:W-:Y:S01]  /*2e20*/  FADD R34, R41, R2 ;  /* 0x0000000229227221 */ /* 0x000fe20000000000 */
[----:B------:R-:W-:Y:S01]  /*2e30*/  FADD R44, -R7, R11 ;  /* 0x0000000b072c7221 */ /* 0x000fe20000000100 */
[----:B------:R-:W-:Y:S01]  /*2e40*/  FADD R31, R42, R31 ;  /* 0x0000001f2a1f7221 */ /* 0x000fe20000000000 */
[----:B------:R-:W-:Y:S01]  /*2e50*/  FMUL R42, R38, 3 ;  /* 0x40400000262a7820 */ /* 0x000fe20000400000 */
[----:B------:R-:W-:Y:S01]  /*2e60*/  FADD R34, R34, -R33 ;  /* 0x8000002122227221 */ /* 0x000fe20000000000 */
[----:B------:R-:W-:Y:S01]  /*2e70*/  FADD R33, R44, -R5 ;  /* 0x800000052c217221 */ /* 0x000fe20000000000 */
[----:B------:R-:W-:Y:S01]  /*2e80*/  FMUL R44, R13, -0.055555555969476699829 ;  /* 0xbd638e390d2c7820 */ /* 0x000fe20000400000 */
[----:B------:R-:W-:Y:S01]  /*2e90*/  FFMA R41, R23, 3, -R42 ;  /* 0x4040000017297823 */ /* 0x000fe2000000082a */
[----:B------:R-:W-:Y:S01]  /*2ea0*/  FMUL R42, R29, 3 ;  /* 0x404000001d2a7820 */ /* 0x000fe20000400000 */
[----:B------:R-:W-:Y:S01]  /*2eb0*/  FADD R33, R33, R10 ;  /* 0x0000000a21217221 */ /* 0x000fe20000000000 */
[----:B------:R-:W-:Y:S01]  /*2ec0*/  FADD R34, R34, -R13 ;  /* 0x8000000d22227221 */ /* 0x000fe20000000000 */
[C---:B------:R-:W-:Y:S01]  /*2ed0*/  FADD R41, R16.reuse, R41 ;  /* 0x0000002910297221 */ /* 0x040fe20000000000 */
[----:B------:R-:W-:Y:S01]  /*2ee0*/  FFMA R42, R3, 3, -R42 ;  /* 0x40400000032a7823 */ /* 0x000fe2000000082a */
[C---:B------:R-:W-:Y:S01]  /*2ef0*/  FFMA R33, -R16.reuse, R15, R33 ;  /* 0x0000000f10217223 */ /* 0x040fe20000000121 */
[----:B------:R-:W-:-:S02]  /*2f00*/  FMUL R16, R16, 0.25 ;  /* 0x3e80000010107820 */ /* 0x000fc40000400000 */
[C---:B------:R-:W-:Y:S02]  /*2f10*/  FADD R13, R15.reuse, R42 ;  /* 0x0000002a0f0d7221 */ /* 0x040fe40000000000 */
[CCC-:B------:R-:W-:Y:S01]  /*2f20*/  FFMA R42, R15.reuse, R16.reuse, R44.reuse ;  /* 0x000000100f2a7223 */ /* 0x1c0fe2000000002c */
[----:B------:R-:W-:-:S03]  /*2f30*/  FFMA R15, -R15, R16, R44 ;  /* 0x000000100f0f7223 */ /* 0x000fc6000000012c */
[----:B------:R-:W-:Y:S01]  /*2f40*/  FADD R44, R36, R42 ;  /* 0x0000002a242c7221 */ /* 0x000fe20000000000 */
[----:B------:R-:W-:Y:S01]  /*2f50*/  FADD R36, R38, R38 ;  /* 0x0000002626247221 */ /* 0x000fe20000000000 */
[--C-:B------:R-:W-:Y:S01]  /*2f60*/  FADD R16, R35, R15.reuse ;  /* 0x0000000f23107221 */ /* 0x100fe20000000000 */
[----:B------:R-:W-:Y:S01]  /*2f70*/  FADD R28, R28, R15 ;  /* 0x0000000f1c1c7221 */ /* 0x000fe20000000000 */
[----:B------:R-:W-:Y:S01]  /*2f80*/  FADD R15, -R44, R11 ;  /* 0x0000000b2c0f7221 */ /* 0x000fe20000000100 */
[----:B------:R-:W-:Y:S01]  /*2f90*/  FFMA R35, R39, -4, R36 ;  /* 0xc080000027237823 */ /* 0x000fe20000000024 */
[----:B------:R-:W-:Y:S01]  /*2fa0*/  FADD R16, -R16, R7 ;  /* 0x0000000710107221 */ /* 0x000fe20000000100 */
[----:B------:R-:W-:Y:S01]  /*2fb0*/  FADD R27, R27, R42 ;  /* 0x0000002a1b1b7221 */ /* 0x000fe20000000000 */
[----:B------:R-:W-:Y:S01]  /*2fc0*/  FADD R28, -R28, R5 ;  /* 0x000000051c1c7221 */ /* 0x000fe20000000100 */
[----:B------:R-:W-:Y:S01]  /*2fd0*/  FFMA R36, R14, -4, R35 ;  /* 0xc08000000e247823 */ /* 0x000fe20000000023 */
[----:B------:R-:W-:Y:S01]  /*2fe0*/  FADD R35, R17, R15 ;  /* 0x0000000f11237221 */ /* 0x000fe20000000000 */
[----:B------:R-:W-:Y:S01]  /*2ff0*/  FADD R17, R23, R23 ;  /* 0x0000001717117221 */ /* 0x000fe20000000000 */
[----:B------:R-:W-:-:S02]  /*3000*/  FADD R43, R15, R40 ;  /* 0x000000280f2b7221 */ /* 0x000fc40000000000 */
[----:B------:R-:W-:Y:S01]  /*3010*/  FADD R35, R35, R16 ;  /* 0x0000001023237221 */ /* 0x000fe20000000000 */
[----:B------:R-:W-:Y:S01]  /*3020*/  FADD R40, R36, R17 ;  /* 0x0000001124287221 */ /* 0x000fe20000000000 */
[----:B------:R-:W-:Y:S01]  /*3030*/  FADD R36, -R27, R10 ;  /* 0x0000000a1b247221 */ /* 0x000fe20000000100 */
[----:B------:R-:W-:Y:S01]  /*3040*/  FADD R43, R16, R43 ;  /* 0x0000002b102b7221 */ /* 0x000fe20000000000 */
[----:B------:R-:W-:Y:S01]  /*3050*/  FADD R35, R35, R28 ;  /* 0x0000001c23237221 */ /* 0x000fe20000000000 */
[----:B------:R-:W-:Y:S01]  /*3060*/  FADD R27, R40, R21 ;  /* 0x00000015281b7221 */ /* 0x000fe20000000000 */
[----:B------:R-:W-:Y:S01]  /*3070*/  FFMA R42, R38, -2, -R17 ;  /* 0xc0000000262a7823 */ /* 0x000fe20000000811 */
[----:B------:R-:W-:Y:S01]  /*3080*/  FADD R43, R28, R43 ;  /* 0x0000002b1c2b7221 */ /* 0x000fe20000000000 */
[----:B------:R-:W-:Y:S01]  /*3090*/  FADD R35, R35, R36 ;  /* 0x0000002423237221 */ /* 0x000fe20000000000 */
[----:B------:R-:W-:Y:S01]  /*30a0*/  FADD R27, R27, R20 ;  /* 0x000000141b1b7221 */ /* 0x000fe20000000000 */
[----:B------:R-:W-:Y:S01]  /*30b0*/  FADD R15, R15, R36 ;  /* 0x000000240f0f7221 */ /* 0x000fe20000000000 */
[----:B------:R-:W-:Y:S01]  /*30c0*/  FADD R17, R42, R21 ;  /* 0x000000152a117221 */ /* 0x000fe20000000000 */
[----:B------:R-:W-:Y:S01]  /*30d0*/  FMUL R40, R35, R35 ;  /* 0x0000002323287220 */ /* 0x000fe20000400000 */
[----:B------:R-:W-:Y:S01]  /*30e0*/  FADD R27, R27, R18 ;  /* 0x000000121b1b7221 */ /* 0x000fe20000000000 */
[----:B------:R-:W-:Y:S01]  /*30f0*/  FADD R36, R36, R43 ;  /* 0x0000002b24247221 */ /* 0x000fe20000000000 */
[----:B------:R-:W-:Y:S01]  /*3100*/  FADD R17, R17, R20 ;  /* 0x0000001411117221 */ /* 0x000fe20000000000 */
[----:B------:R-:W-:Y:S01]  /*3110*/  FFMA R31, R31, R31, R40 ;  /* 0x0000001f1f1f7223 */ /* 0x000fe20000000028 */
[----:B------:R-:W-:Y:S01]  /*3120*/  FADD R40, R27, R0 ;  /* 0x000000001b287221 */ /* 0x000fe20000000000 */
[----:B------:R-:W-:Y:S01]  /*3130*/  FADD R27, -R16, R15 ;  /* 0x0000000f101b7221 */ /* 0x000fe20000000100 */
[----:B------:R-:W-:Y:S01]  /*3140*/  FADD R17, R17, R18 ;  /* 0x0000001211117221 */ /* 0x000fe20000000000 */
[----:B------:R-:W-:Y:S01]  /*3150*/  FFMA R36, R36, R36, R31 ;  /* 0x0000002424247223 */ /* 0x000fe2000000001f */
[----:B------:R-:W-:Y:S01]  /*3160*/  FFMA R15, R29, 2, R40 ;  /* 0x400000001d0f7823 */ /* 0x000fe20000000028 */
[----:B------:R-:W-:Y:S01]  /*3170*/  FADD R31, R37, R37 ;  /* 0x00000025251f7221 */ /* 0x000fe20000000000 */
[----:B------:R-:W-:Y:S01]  /*3180*/  FADD R27, -R28, R27 ;  /* 0x0000001b1c1b7221 */ /* 0x000fe20000000100 */
[----:B------:R-:W-:Y:S01]  /*3190*/  FADD R28, R17, R0 ;  /* 0x00000000111c7221 */ /* 0x000fe20000000000 */
[----:B------:R-:W-:Y:S01]  /*31a0*/  FADD R16, R15, R8 ;  /* 0x000000080f107221 */ /* 0x000fe20000000000 */
[----:B------:R-:W-:Y:S01]  /*31b0*/  FFMA R36, R37, R31, R36 ;  /* 0x0000001f25247223 */ /* 0x000fe20000000024 */
[----:B------:R-:W-:Y:S01]  /*31c0*/  FADD R15, R27, R27 ;  /* 0x0000001b1b0f7221 */ /* 0x000fe20000000000 */
[----:B------:R-:W-:Y:S01]  /*31d0*/  FADD R17, R30, R30 ;  /* 0x0000001e1e117221 */ /* 0x000fe20000000000 */
[----:B------:R-:W-:Y:S01]  /*31e0*/  FFMA R16, R11, -2, R16 ;  /* 0xc00000000b107823 */ /* 0x000fe20000000010 */
[----:B------:R-:W-:Y:S01]  /*31f0*/  FMUL R31, R41, 1.6666666269302368164 ;  /* 0x3fd55555291f7820 */ /* 0x000fe20000400000 */
[----:B------:R-:W-:Y:S01]  /*3200*/  FFMA R27, R27, R15, R36 ;  /* 0x0000000f1b1b7223 */ /* 0x000fe20000000024 */
[----:B------:R-:W-:Y:S01]  /*3210*/  FFMA R15, R29, 2, R28 ;  /* 0x400000001d0f7823 */ /* 0x000fe2000000001c */
[----:B------:R-:W-:Y:S01]  /*3220*/  FADD R16, R16, R9 ;  /* 0x0000000910107221 */ /* 0x000fe20000000000 */
[----:B------:R-:W-:-:S02]  /*3230*/  FMUL R36, R13, 1.6666666269302368164 ;  /* 0x3fd555550d247820 */ /* 0x000fc40000400000 */
[----:B------:R-:W-:Y:S01]  /*3240*/  FADD R28, R15, -R8 ;  /* 0x800000080f1c7221 */ /* 0x000fe20000000000 */
[----:B------:R-:W-:Y:S01]  /*3250*/  FFMA R15, R30, R17, R27 ;  /* 0x000000111e0f7223 */ /* 0x000fe2000000001b */
[----:B------:R-:W-:Y:S02]  /*3260*/  FFMA R16, R7, -2, R16 ;  /* 0xc000000007107823 */ /* 0x000fe40000000010 */
[----:B------:R-:W-:Y:S02]  /*3270*/  FADD R28, R28, -R9 ;  /* 0x800000091c1c7221 */ /* 0x000fe40000000000 */
[----:B------:R-:W-:Y:S01]  /*3280*/  IADD3 R30, PT, PT, R15, -0xd000000, RZ ;  /* 0xf30000000f1e7810 */ /* 0x000fe20007ffe0ff */
[C---:B------:R-:W-:Y:S01]  /*3290*/  FFMA R17, R3.reuse, 2, R16 ;  /* 0x4000000003117823 */ /* 0x040fe20000000010 */
[----:B------:R-:W-:Y:S02]  /*32a0*/  FFMA R27, R3, 2, R28 ;  /* 0x40000000031b7823 */ /* 0x000fe4000000001c */
[----:B------:R-:W-:Y:S01]  /*32b0*/  ISETP.GT.U32.AND P0, PT, R30, 0x727fffff, PT ;  /* 0x727fffff1e00780c */ /* 0x000fe20003f04070 */
[--C-:B------:R-:W-:Y:S01]  /*32c0*/  FADD R16, R17, R6.reuse ;  /* 0x0000000611107221 */ /* 0x100fe20000000000 */
[----:B------:R0:W1:Y:S01]  /*32d0*/  MUFU.RSQ R28, R15 ;  /* 0x0000000f001c7308 */ /* 0x0000620000001400 */
[----:B------:R-:W-:Y:S01]  /*32e0*/  FADD R27, R27, -R6 ;  /* 0x800000061b1b7221 */ /* 0x000fe20000000000 */
[----:B------:R-:W-:Y:S01]  /*32f0*/  FMUL R30, R12, 19 ;  /* 0x419800000c1e7820 */ /* 0x000fe20000400000 */
[----:B------:R-:W-:-:S02]  /*3300*/  FFMA R17, R5, -2, R16 ;  /* 0xc000000005117823 */ /* 0x000fc40000000010 */
[--C-:B------:R-:W-:Y:S02]  /*3310*/  FADD R41, R27, -R2.reuse ;  /* 0x800000021b297221 */ /* 0x100fe40000000000 */
[----:B------:R-:W-:-:S04]  /*3320*/  FADD R17, R17, R2 ;  /* 0x0000000211117221 */ /* 0x000fc80000000000 */
[----:B------:R-:W-:Y:S01]  /*3330*/  FFMA R13, R10, -2, R17 ;  /* 0xc00000000a0d7823 */ /* 0x000fe20000000011 */
[----:B0-----:R-:W-:Y:S06]  /*3340*/  @!P0 BRA `(.L_x_46) ;  /* 0x0000000000148947 */ /* 0x001fec0003800000 */
[----:B------:R-:W-:Y:S02]  /*3350*/  MOV R12, R15 ;  /* 0x0000000f000c7202 */ /* 0x000fe40000000f00 */
[----:B------:R-:W-:-:S07]  /*3360*/  MOV R37, 0x3380 ;  /* 0x0000338000257802 */ /* 0x000fce0000000f00 */
[----:B-1----:R-:W-:Y:S05]  /*3370*/  CALL.REL.NOINC `($__internal_5_$__cuda_sm20_sqrt_rn_f32_slowpath) ;  /* 0x0000001400dc7944 */ /* 0x002fea0003c00000 */
[----:B------:R-:W-:Y:S01]  /*3380*/  MOV R27, R12 ;  /* 0x0000000c001b7202 */ /* 0x000fe20000000f00 */
[----:B------:R-:W-:Y:S06]  /*3390*/  BRA `(.L_x_47) ;  /* 0x0000000000107947 */ /* 0x000fec0003800000 */
.L_x_46:
[----:B-1----:R-:W-:Y:S01]  /*33a0*/  FMUL.FTZ R12, R15, R28 ;  /* 0x0000001c0f0c7220 */ /* 0x002fe20000410000 */
[----:B------:R-:W-:-:S03]  /*33b0*/  FMUL.FTZ R27, R28, 0.5 ;  /* 0x3f0000001c1b7820 */ /* 0x000fc60000410000 */
[----:B------:R-:W-:-:S04]  /*33c0*/  FFMA R15, -R12, R12, R15 ;  /* 0x0000000c0c0f7223 */ /* 0x000fc8000000010f */
[----:B------:R-:W-:-:S07]  /*33d0*/  FFMA R27, R15, R27, R12 ;  /* 0x0000001b0f1b7223 */ /* 0x000fce000000000c */
.L_x_47:
[----:B------:R-:W-:Y:S05]  /*33e0*/  BSYNC.RECONVERGENT B0 ;  /* 0x0000000000007941 */ /* 0x000fea0003800200 */
.L_x_45:
        /* <DEDUP_REMOVED lines=8> */
[----:B------:R-:W-:Y:S05]  /*3470*/  CALL.REL.NOINC `($__internal_4_$__cuda_sm20_rcp_rn_f32_slowpath) ;  /* 0x0000001000c87944 */ /* 0x000fea0003c00000 */
[----:B------:R-:W-:Y:S01]  /*3480*/  MOV R15, R12 ;  /* 0x0000000c000f7202 */ /* 0x000fe20000000f00 */
[----:B------:R-:W-:Y:S06]  /*3490*/  BRA `(.L_x_49) ;  /* 0x0000000000107947 */ /* 0x000fec0003800000 */
.L_x_48:
[----:B------:R-:W0:Y:S02]  /*34a0*/  MUFU.RCP R15, R16 ;  /* 0x00000010000f7308 */ /* 0x000e240000001000 */
[----:B0-----:R-:W-:-:S04]  /*34b0*/  FFMA R12, R15, R16, -1 ;  /* 0xbf8000000f0c7423 */ /* 0x001fc80000000010 */
[----:B------:R-:W-:-:S04]  /*34c0*/  FADD.FTZ R12, -R12, -RZ ;  /* 0x800000ff0c0c7221 */ /* 0x000fc80000010100 */
[----:B------:R-:W-:-:S07]  /*34d0*/  FFMA R15, R15, R12, R15 ;  /* 0x0000000c0f0f7223 */ /* 0x000fce000000000f */
.L_x_49:
        /* <DEDUP_REMOVED lines=9> */
[----:B------:R-:W-:Y:S05]  /*3570*/  CALL.REL.NOINC `($__internal_5_$__cuda_sm20_sqrt_rn_f32_slowpath) ;  /* 0x00000014005c7944 */ /* 0x000fea0003c00000 */
[----:B------:R-:W-:Y:S05]  /*3580*/  BRA `(.L_x_52) ;  /* 0x0000000000107947 */ /* 0x000fea0003800000 */
.L_x_51:
[----:B------:R-:W-:Y:S01]  /*3590*/  FMUL.FTZ R12, R17, R16 ;  /* 0x00000010110c7220 */ /* 0x000fe20000410000 */
[----:B------:R-:W-:-:S03]  /*35a0*/  FMUL.FTZ R16, R16, 0.5 ;  /* 0x3f00000010107820 */ /* 0x000fc60000410000 */
[----:B------:R-:W-:-:S04]  /*35b0*/  FFMA R17, -R12, R12, R17 ;  /* 0x0000000c0c117223 */ /* 0x000fc80000000111 */
[----:B------:R-:W-:-:S07]  /*35c0*/  FFMA R12, R17, R16, R12 ;  /* 0x00000010110c7223 */ /* 0x000fce000000000c */
.L_x_52:
[----:B------:R-:W-:Y:S05]  /*35d0*/  BSYNC.RECONVERGENT B0 ;  /* 0x0000000000007941 */ /* 0x000fea0003800200 */
.L_x_50:
[--C-:B------:R-:W-:Y:S01]  /*35e0*/  FADD R12, R12, -R15.reuse ;  /* 0x8000000f0c0c7221 */ /* 0x100fe20000000000 */
[----:B------:R-:W-:Y:S03]  /*35f0*/  BSSY.RECONVERGENT B0, `(.L_x_53) ;  /* 0x000000e000007945 */ /* 0x000fe60003800200 */
[----:B------:R-:W-:-:S05]  /*3600*/  FFMA R17, R12, 0.5, R15 ;  /* 0x3f0000000c117823 */ /* 0x000fca000000000f */
[----:B------:R-:W-:-:S04]  /*3610*/  IADD3 R12, PT, PT, R17, 0x1800000, RZ ;  /* 0x01800000110c7810 */ /* 0x000fc80007ffe0ff */
[----:B------:R-:W-:-:S04]  /*3620*/  LOP3.LUT R12, R12, 0x7f800000, RZ, 0xc0, !PT ;  /* 0x7f8000000c0c7812 */ /* 0x000fc800078ec0ff */
[----:B------:R-:W-:-:S13]  /*3630*/  ISETP.GT.U32.AND P0, PT, R12, 0x1ffffff, PT ;  /* 0x01ffffff0c00780c */ /* 0x000fda0003f04070 */
[----:B------:R-:W-:Y:S05]  /*3640*/  @P0 BRA `(.L_x_54) ;  /* 0x0000000000100947 */ /* 0x000fea0003800000 */
[----:B------:R-:W-:Y:S02]  /*3650*/  MOV R12, R17 ;  /* 0x00000011000c7202 */ /* 0x000fe40000000f00 */
[----:B------:R-:W-:-:S07]  /*3660*/  MOV R16, 0x3680 ;  /* 0x0000368000107802 */ /* 0x000fce0000000f00 */
[----:B------:R-:W-:Y:S05]  /*3670*/  CALL.REL.NOINC `($__internal_4_$__cuda_sm20_rcp_rn_f32_slowpath) ;  /* 0x0000001000487944 */ /* 0x000fea0003c00000 */
[----:B------:R-:W-:Y:S05]  /*3680*/  BRA `(.L_x_55) ;  /* 0x0000000000107947 */ /* 0x000fea0003800000 */
.L_x_54:
[----:B------:R-:W0:Y:S02]  /*3690*/  MUFU.RCP R12, R17 ;  /* 0x00000011000c7308 */ /* 0x000e240000001000 */
[----:B0-----:R-:W-:-:S04]  /*36a0*/  FFMA R15, R17, R12, -1 ;  /* 0xbf800000110f7423 */ /* 0x001fc8000000000c */
[----:B------:R-:W-:-:S04]  /*36b0*/  FADD.FTZ R15, -R15, -RZ ;  /* 0x800000ff0f0f7221 */ /* 0x000fc80000010100 */
[----:B------:R-:W-:-:S07]  /*36c0*/  FFMA R12, R12, R15, R12 ;  /* 0x0000000f0c0c7223 */ /* 0x000fce000000000c */
.L_x_55:
[----:B------:R-:W-:Y:S05]  /*36d0*/  BSYNC.RECONVERGENT B0 ;  /* 0x0000000000007941 */ /* 0x000fea0003800200 */
.L_x_53:
[C---:B------:R-:W-:Y:S01]  /*36e0*/  FMUL R37, R26.reuse, -0.015873016789555549622 ;  /* 0xbc8208211a257820 */ /* 0x040fe20000400000 */
[----:B------:R-:W-:Y:S01]  /*36f0*/  FMUL R17, R26, 0.0039682541973888874054 ;  /* 0x3b8208211a117820 */ /* 0x000fe20000400000 */
[----:B------:R-:W-:Y:S01]  /*3700*/  FMUL R15, R30, -0.012531328015029430389 ;  /* 0xbc4d50331e0f7820 */ /* 0x000fe20000400000 */
[----:B------:R-:W-:Y:S01]  /*3710*/  FADD R27, -R20, -R21 ;  /* 0x80000015141b7221 */ /* 0x000fe20000000100 */
[C---:B------:R-:W-:Y:S01]  /*3720*/  FFMA R37, R30.reuse, -0.0045948205515742301941, R37 ;  /* 0xbb9690261e257823 */ /* 0x040fe20000000025 */
[----:B------:R-:W-:Y:S01]  /*3730*/  FFMA R30, R30, 0.0033416876103729009628, R17 ;  /* 0x3b5b00371e1e7823 */ /* 0x000fe20000000011 */
[----:B------:R-:W-:Y:S01]  /*3740*/  FFMA R45, R26, 0.047619048506021499634, R15 ;  /* 0x3d430c311a2d7823 */ /* 0x000fe2000000000f */
[----:B------:R-:W-:Y:S01]  /*3750*/  FADD R17, -R20, R21 ;  /* 0x0000001514117221 */ /* 0x000fe20000000100 */
[----:B------:R-:W-:Y:S01]  /*3760*/  FMUL R15, R34, 0.027777777984738349915 ;  /* 0x3ce38e39220f7820 */ /* 0x000fe20000400000 */
[----:B------:R-:W-:Y:S01]  /*3770*/  FADD R35, R27, R18 ;  /* 0x000000121b237221 */ /* 0x000fe20000000000 */
[----:B------:R-:W-:Y:S01]  /*3780*/  FADD R45, -R45, R24 ;  /* 0x000000182d2d7221 */ /* 0x000fe20000000100 */
[----:B------:R-:W-:Y:S01]  /*3790*/  FADD R17, R17, -R18 ;  /* 0x8000001211117221 */ /* 0x000fe20000000000 */
[----:B------:R-:W-:Y:S01]  /*37a0*/  FFMA R16, R32, 0.083333335816860198975, R15 ;  /* 0x3daaaaab20107823 */ /* 0x000fe2000000000f */
[--C-:B------:R-:W-:Y:S01]  /*37b0*/  FADD R26, R35, R0.reuse ;  /* 0x00000000231a7221 */ /* 0x100fe20000000000 */
[----:B------:R-:W-:Y:S01]  /*37c0*/  FADD R35, R22, R31 ;  /* 0x0000001f16237221 */ /* 0x000fe20000000000 */
[----:B------:R-:W-:Y:S01]  /*37d0*/  FADD R17, R17, R0 ;  /* 0x0000000011117221 */ /* 0x000fe20000000000 */
[C-C-:B------:R-:W-:Y:S01]  /*37e0*/  FFMA R27, R25.reuse, 0.25, R16.reuse ;  /* 0x3e800000191b7823 */ /* 0x140fe20000000010 */
[----:B------:R-:W-:Y:S01]  /*37f0*/  FFMA R25, R25, -0.25, R16 ;  /* 0xbe80000019197823 */ /* 0x000fe20000000010 */
[----:B------:R-:W-:Y:S01]  /*3800*/  FFMA R16, R32, -0.083333335816860198975, R15 ;  /* 0xbdaaaaab20107823 */ /* 0x000fe2000000000f */
[----:B------:R-:W-:Y:S01]  /*3810*/  FADD R24, R17, -R8 ;  /* 0x8000000811187221 */ /* 0x000fe20000000000 */
[----:B------:R-:W-:Y:S01]  /*3820*/  FADD R26, R26, R11 ;  /* 0x0000000b1a1a7221 */ /* 0x000fe20000000000 */
[-C--:B------:R-:W-:Y:S01]  /*3830*/  FFMA R32, R32, R12.reuse, -R41 ;  /* 0x0000000c20207223 */ /* 0x080fe20000000829 */
[C-C-:B------:R-:W-:Y:S01]  /*3840*/  FFMA R15, R19.reuse, 0.25, R16.reuse ;  /* 0x3e800000130f7823 */ /* 0x140fe20000000010 */
[----:B------:R-:W-:Y:S01]  /*3850*/  FFMA R17, R19, -0.25, R16 ;  /* 0xbe80000013117823 */ /* 0x000fe20000000010 */
[----:B------:R-:W-:Y:S01]  /*3860*/  FADD R19, R24, R9 ;  /* 0x0000000918137221 */ /* 0x000fe20000000000 */
[----:B------:R-:W-:Y:S01]  /*3870*/  FADD R26, R26, -R7 ;  /* 0x800000071a1a7221 */ /* 0x000fe20000000000 */
[C-C-:B------:R-:W-:Y:S01]  /*3880*/  FFMA R16, R35.reuse, 0.025000000372529029846, R30.reuse ;  /* 0x3ccccccd23107823 */ /* 0x140fe2000000001e */
[----:B------:R-:W-:Y:S01]  /*3890*/  FFMA R24, R35, -0.025000000372529029846, R30 ;  /* 0xbccccccd23187823 */ /* 0x000fe2000000001e */
[----:B------:R-:W-:Y:S01]  /*38a0*/  FADD R19, R19, -R6 ;  /* 0x8000000613137221 */ /* 0x000fe20000000000 */
[----:B------:R-:W-:Y:S01]  /*38b0*/  FADD R35, R26, R5 ;  /* 0x000000051a237221 */ /* 0x000fe20000000000 */
[C---:B------:R-:W-:Y:S01]  /*38c0*/  FFMA R16, R13.reuse, 0.013888888992369174957, R16 ;  /* 0x3c638e390d107823 */ /* 0x040fe20000000010 */
[----:B------:R-:W-:Y:S01]  /*38d0*/  FFMA R24, R13, 0.013888888992369174957, R24 ;  /* 0x3c638e390d187823 */ /* 0x000fe20000000018 */
[----:B------:R-:W-:Y:S01]  /*38e0*/  FADD R42, R19, R2 ;  /* 0x00000002132a7221 */ /* 0x000fe20000000000 */
[----:B------:R-:W-:Y:S01]  /*38f0*/  FADD R35, R35, -R10 ;  /* 0x8000000a23237221 */ /* 0x000fe20000000000 */
[C---:B------:R-:W-:Y:S01]  /*3900*/  FFMA R16, R41.reuse, 0.041666667908430099487, R16 ;  /* 0x3d2aaaab29107823 */ /* 0x040fe20000000010 */
[----:B------:R-:W-:Y:S01]  /*3910*/  FFMA R24, R41, 0.041666667908430099487, R24 ;  /* 0x3d2aaaab29187823 */ /* 0x000fe20000000018 */
[----:B------:R-:W0:Y:S01]  /*3920*/  S2UR UR6, SR_CTAID.X ;  /* 0x00000000000679c3 */ /* 0x000e220000002500 */
[C-C-:B------:R-:W-:Y:S01]  /*3930*/  FADD R19, R42.reuse, -R35.reuse ;  /* 0x800000232a137221 */ /* 0x140fe20000000000 */
[----:B------:R-:W-:Y:S01]  /*3940*/  FADD R43, -R42, R35 ;  /* 0x000000232a2b7221 */ /* 0x000fe20000000100 */
[----:B------:R-:W1:Y:S02]  /*3950*/  LDCU UR7, c[0x0][0x3a8] ;  /* 0x00007500ff0777ac */ /* 0x000e640008000800 */
[----:B------:R-:W-:Y:S01]  /*3960*/  FFMA R16, R19, 0.125, R16 ;  /* 0x3e00000013107823 */ /* 0x000fe20000000010 */
[----:B------:R-:W-:Y:S01]  /*3970*/  FFMA R24, R43, 0.125, R24 ;  /* 0x3e0000002b187823 */ /* 0x000fe20000000018 */
[C---:B------:R-:W-:Y:S01]  /*3980*/  FADD R19, R22.reuse, -R31 ;  /* 0x8000001f16137221 */ /* 0x040fe20000000000 */
[----:B------:R-:W-:Y:S01]  /*3990*/  FFMA R43, R22, -0.10000000149011611938, R37 ;  /* 0xbdcccccd162b7823 */ /* 0x000fe20000000025 */
[CC--:B------:R-:W-:Y:S01]  /*39a0*/  FFMA R16, R27.reuse, R12.reuse, R16 ;  /* 0x0000000c1b107223 */ /* 0x0c0fe20000000010 */
[----:B------:R-:W-:Y:S01]  /*39b0*/  FFMA R27, R27, R12, R24 ;  /* 0x0000000c1b1b7223 */ /* 0x000fe20000000018 */
[C-C-:B------:R-:W-:Y:S01]  /*39c0*/  FFMA R24, R19.reuse, -0.025000000372529029846, R30.reuse ;  /* 0xbccccccd13187823 */ /* 0x140fe2000000001e */
[----:B------:R-:W-:Y:S01]  /*39d0*/  FFMA R26, R19, 0.025000000372529029846, R30 ;  /* 0x3ccccccd131a7823 */ /* 0x000fe2000000001e */
[----:B------:R-:W-:Y:S01]  /*39e0*/  FADD R19, -R42, -R35 ;  /* 0x800000232a137221 */ /* 0x000fe20000000100 */
[----:B------:R-:W-:Y:S01]  /*39f0*/  FADD R16, -R16, R21 ;  /* 0x0000001510107221 */ /* 0x000fe20000000100 */
[C---:B------:R-:W-:Y:S01]  /*3a00*/  FFMA R24, R13.reuse, 0.013888888992369174957, R24 ;  /* 0x3c638e390d187823 */ /* 0x040fe20000000018 */
[----:B------:R-:W-:Y:S01]  /*3a10*/  FFMA R26, R13, 0.013888888992369174957, R26 ;  /* 0x3c638e390d1a7823 */ /* 0x000fe2000000001a */
[----:B------:R-:W-:Y:S01]  /*3a20*/  FADD R18, -R27, R18 ;  /* 0x000000121b127221 */ /* 0x000fe20000000100 */
[----:B------:R-:W-:Y:S01]  /*3a30*/  FADD R27, R22, -R36 ;  /* 0x80000024161b7221 */ /* 0x000fe20000000000 */
[----:B------:R-:W-:Y:S01]  /*3a40*/  FFMA R24, R41, 0.041666667908430099487, R24 ;  /* 0x3d2aaaab29187823 */ /* 0x000fe20000000018 */
[----:B------:R-:W2:Y:S03]  /*3a50*/  LDCU.64 UR8, c[0x0][0x388] ;  /* 0x00007100ff0877ac */ /* 0x000ea60008000a00 */
[----:B------:R-:W-:Y:S01]  /*3a60*/  FFMA R24, R19, 0.125, R24 ;  /* 0x3e00000013187823 */ /* 0x000fe20000000018 */
[----:B------:R-:W-:Y:S01]  /*3a70*/  FFMA R19, R41, 0.041666667908430099487, R26 ;  /* 0x3d2aaaab29137823 */ /* 0x000fe2000000001a */
[----:B------:R-:W-:-:S04]  /*3a80*/  FADD R26, R42, R35 ;  /* 0x000000232a1a7221 */ /* 0x000fc80000000000 */
[----:B------:R-:W-:Y:S01]  /*3a90*/  FFMA R19, R26, 0.125, R19 ;  /* 0x3e0000001a137823 */ /* 0x000fe20000000013 */
[CC--:B------:R-:W-:Y:S01]  /*3aa0*/  FFMA R26, R34.reuse, R12.reuse, -R13 ;  /* 0x0000000c221a7223 */ /* 0x0c0fe2000000080d */
[----:B------:R-:W-:Y:S02]  /*3ab0*/  FMUL R34, R34, -0.055555555969476699829 ;  /* 0xbd638e3922227820 */ /* 0x000fe40000400000 */
[----:B------:R-:W-:Y:S01]  /*3ac0*/  FFMA R19, R25, R12, R19 ;  /* 0x0000000c19137223 */ /* 0x000fe20000000013 */
[----:B------:R-:W-:Y:S01]  /*3ad0*/  FFMA R28, R26, 0.055555555969476699829, R43 ;  /* 0x3d638e391a1c7823 */ /* 0x000fe2000000002b */
[----:B------:R-:W-:Y:S02]  /*3ae0*/  FFMA R43, R22, 0.10000000149011611938, R37 ;  /* 0x3dcccccd162b7823 */ /* 0x000fe40000000025 */
[----:B------:R-:W-:Y:S01]  /*3af0*/  FADD R19, -R19, R0 ;  /* 0x0000000013137221 */ /* 0x000fe20000000100 */
[----:B------:R-:W-:Y:S01]  /*3b00*/  FADD R39, -R28, R39 ;  /* 0x000000271c277221 */ /* 0x000fe20000000100 */
[----:B------:R-:W-:Y:S01]  /*3b10*/  FFMA R43, R26, 0.055555555969476699829, R43 ;  /* 0x3d638e391a2b7823 */ /* 0x000fe2000000002b */
[----:B------:R-:W-:-:S03]  /*3b20*/  FFMA R28, R27, -0.025000000372529029846, R30 ;  /* 0xbccccccd1b1c7823 */ /* 0x000fc6000000001e */
[----:B------:R-:W-:Y:S01]  /*3b30*/  FADD R14, -R43, R14 ;  /* 0x0000000e2b0e7221 */ /* 0x000fe20000000100 */
[----:B------:R-:W-:Y:S01]  /*3b40*/  FFMA R43, R25, R12, R24 ;  /* 0x0000000c192b7223 */ /* 0x000fe20000000018 */
[----:B------:R-:W-:Y:S01]  /*3b50*/  FADD R24, -R11, R8 ;  /* 0x000000080b187221 */ /* 0x000fe20000000100 */
[----:B------:R-:W-:Y:S01]  /*3b60*/  FADD R25, R22, R36 ;  /* 0x0000002416197221 */ /* 0x000fe20000000000 */
[----:B------:R-:W-:Y:S01]  /*3b70*/  FFMA R28, R13, 0.013888888992369174957, R28 ;  /* 0x3c638e390d1c7823 */ /* 0x000fe2000000001c */
[----:B------:R-:W-:Y:S01]  /*3b80*/  FADD R20, -R43, R20 ;  /* 0x000000142b147221 */ /* 0x000fe20000000100 */
[----:B------:R-:W-:Y:S01]  /*3b90*/  FADD R24, R24, R9 ;  /* 0x0000000918187221 */ /* 0x000fe20000000000 */
[----:B------:R-:W-:Y:S01]  /*3ba0*/  FFMA R43, R31, 0.10000000149011611938, R37 ;  /* 0x3dcccccd1f2b7823 */ /* 0x000fe20000000025 */
[----:B------:R-:W-:Y:S01]  /*3bb0*/  FFMA R28, R41, -0.041666667908430099487, R28 ;  /* 0xbd2aaaab291c7823 */ /* 0x000fe2000000001c */
[----:B------:R-:W-:Y:S01]  /*3bc0*/  FFMA R44, R25, -0.025000000372529029846, R30 ;  /* 0xbccccccd192c7823 */ /* 0x000fe2000000001e */
[----:B------:R-:W-:Y:S01]  /*3bd0*/  FADD R21, R24, -R7 ;  /* 0x8000000718157221 */ /* 0x000fe20000000000 */
[----:B------:R-:W-:-:S02]  /*3be0*/  FFMA R43, R26, -0.027777777984738349915, R43 ;  /* 0xbce38e391a2b7823 */ /* 0x000fc4000000002b */
[----:B------:R-:W-:Y:S01]  /*3bf0*/  FFMA R44, R13, 0.013888888992369174957, R44 ;  /* 0x3c638e390d2c7823 */ /* 0x000fe2000000002c */
[----:B------:R-:W-:-:S04]  /*3c00*/  FADD R24, R21, -R6 ;  /* 0x8000000615187221 */ /* 0x000fc80000000000 */
[----:B------:R-:W-:Y:S01]  /*3c10*/  FADD R21, R24, R5 ;  /* 0x0000000518157221 */ /* 0x000fe20000000000 */
[----:B------:R-:W-:-:S03]  /*3c20*/  FFMA R24, R25, 0.025000000372529029846, R30 ;  /* 0x3ccccccd19187823 */ /* 0x000fc6000000001e */
[----:B------:R-:W-:Y:S01]  /*3c30*/  FADD R21, R21, -R2 ;  /* 0x8000000215157221 */ /* 0x000fe20000000000 */
[----:B------:R-:W-:-:S03]  /*3c40*/  FFMA R22, R13, 0.013888888992369174957, R24 ;  /* 0x3c638e390d167823 */ /* 0x000fc60000000018 */
[----:B------:R-:W-:Y:S01]  /*3c50*/  FADD R24, R21, R10 ;  /* 0x0000000a15187221 */ /* 0x000fe20000000000 */
[----:B------:R-:W-:-:S03]  /*3c60*/  FFMA R22, R41, -0.041666667908430099487, R22 ;  /* 0xbd2aaaab29167823 */ /* 0x000fc60000000016 */
[--C-:B------:R-:W-:Y:S01]  /*3c70*/  FADD R21, -R42, R24.reuse ;  /* 0x000000182a157221 */ /* 0x100fe20000000100 */
[----:B------:R-:W-:-:S03]  /*3c80*/  FADD R25, -R35, -R24 ;  /* 0x8000001823197221 */ /* 0x000fc60000000100 */
[----:B------:R-:W-:Y:S01]  /*3c90*/  FFMA R22, R21, 0.125, R22 ;  /* 0x3e00000015167823 */ /* 0x000fe20000000016 */
[----:B------:R-:W-:-:S04]  /*3ca0*/  FADD R21, R42, R24 ;  /* 0x000000182a157221 */ /* 0x000fc80000000000 */
[----:B------:R-:W-:Y:S01]  /*3cb0*/  FFMA R28, R21, 0.125, R28 ;  /* 0x3e000000151c7823 */ /* 0x000fe2000000001c */
[----:B------:R-:W-:-:S03]  /*3cc0*/  FFMA R21, R31, -0.10000000149011611938, R37 ;  /* 0xbdcccccd1f157823 */ /* 0x000fc60000000025 */
[----:B------:R-:W-:Y:S01]  /*3cd0*/  FFMA R28, R17, R12, R28 ;  /* 0x0000000c111c7223 */ /* 0x000fe2000000001c */
[----:B------:R-:W-:-:S03]  /*3ce0*/  FFMA R21, R26, -0.027777777984738349915, R21 ;  /* 0xbce38e391a157823 */ /* 0x000fc60000000015 */
[----:B------:R-:W-:Y:S01]  /*3cf0*/  FADD R28, -R28, R9 ;  /* 0x000000091c1c7221 */ /* 0x000fe20000000100 */
[----:B------:R-:W-:-:S04]  /*3d00*/  FFMA R21, R32, 0.083333335816860198975, R21 ;  /* 0x3daaaaab20157823 */ /* 0x000fc80000000015 */
[----:B------:R-:W-:Y:S01]  /*3d10*/  FADD R21, -R21, R38 ;  /* 0x0000002615157221 */ /* 0x000fe20000000100 */
[----:B------:R-:W-:Y:S01]  /*3d20*/  FFMA R38, R32, 0.083333335816860198975, R43 ;  /* 0x3daaaaab20267823 */ /* 0x000fe2000000002b */
[----:B------:R-:W-:-:S03]  /*3d30*/  FFMA R43, R36, -0.10000000149011611938, R37 ;  /* 0xbdcccccd242b7823 */ /* 0x000fc60000000025 */
[----:B------:R-:W-:Y:S01]  /*3d40*/  FADD R23, -R38, R23 ;  /* 0x0000001726177221 */ /* 0x000fe20000000100 */
[----:B------:R-:W-:-:S04]  /*3d50*/  FFMA R43, R26, -0.027777777984738349915, R43 ;  /* 0xbce38e391a2b7823 */ /* 0x000fc8000000002b */
[----:B------:R-:W-:Y:S01]  /*3d60*/  FFMA R38, R32, -0.083333335816860198975, R43 ;  /* 0xbdaaaaab20267823 */ /* 0x000fe2000000002b */
[----:B------:R-:W-:-:S03]  /*3d70*/  FADD R43, R31, -R36 ;  /* 0x800000241f2b7221 */ /* 0x000fc60000000000 */
[----:B------:R-:W-:Y:S01]  /*3d80*/  FADD R29, -R38, R29 ;  /* 0x0000001d261d7221 */ /* 0x000fe20000000100 */
[----:B------:R-:W-:Y:S01]  /*3d90*/  FFMA R38, R36, 0.10000000149011611938, R37 ;  /* 0x3dcccccd24267823 */ /* 0x000fe20000000025 */
[----:B------:R-:W-:Y:S01]  /*3da0*/  FADD R37, R31, R36 ;  /* 0x000000241f257221 */ /* 0x000fe20000000000 */
[C-C-:B------:R-:W-:Y:S01]  /*3db0*/  FFMA R31, R33.reuse, 0.25, R34.reuse ;  /* 0x3e800000211f7823 */ /* 0x140fe20000000022 */
[----:B------:R-:W-:Y:S01]  /*3dc0*/  FFMA R33, R33, -0.25, R34 ;  /* 0xbe80000021217823 */ /* 0x000fe20000000022 */
[----:B------:R-:W-:Y:S01]  /*3dd0*/  FFMA R34, R26, -0.027777777984738349915, R38 ;  /* 0xbce38e391a227823 */ /* 0x000fe20000000026 */
[----:B------:R-:W-:Y:S01]  /*3de0*/  FFMA R26, R27, 0.025000000372529029846, R30 ;  /* 0x3ccccccd1b1a7823 */ /* 0x000fe2000000001e */
[----:B------:R-:W-:Y:S01]  /*3df0*/  FADD R27, -R42, -R24 ;  /* 0x800000182a1b7221 */ /* 0x000fe20000000100 */
[----:B------:R-:W-:Y:S01]  /*3e00*/  FFMA R36, R43, -0.025000000372529029846, R30 ;  /* 0xbccccccd2b247823 */ /* 0x000fe2000000001e */
[----:B------:R-:W-:Y:S01]  /*3e10*/  FFMA R32, R32, -0.083333335816860198975, R34 ;  /* 0xbdaaaaab20207823 */ /* 0x000fe20000000022 */
[----:B------:R-:W-:Y:S01]  /*3e20*/  FFMA R26, R13, 0.013888888992369174957, R26 ;  /* 0x3c638e390d1a7823 */ /* 0x000fe2000000001a */
[--C-:B------:R-:W-:Y:S01]  /*3e30*/  FFMA R38, R43, 0.025000000372529029846, R30.reuse ;  /* 0x3ccccccd2b267823 */ /* 0x100fe2000000001e */
[C-C-:B------:R-:W-:Y:S01]  /*3e40*/  FFMA R40, R37.reuse, 0.025000000372529029846, R30.reuse ;  /* 0x3ccccccd25287823 */ /* 0x140fe2000000001e */
[----:B------:R-:W-:Y:S01]  /*3e50*/  FFMA R30, R37, -0.025000000372529029846, R30 ;  /* 0xbccccccd251e7823 */ /* 0x000fe2000000001e */
[----:B------:R-:W-:Y:S01]  /*3e60*/  FFMA R26, R41, -0.041666667908430099487, R26 ;  /* 0xbd2aaaab291a7823 */ /* 0x000fe2000000001a */
[----:B------:R-:W0:Y:S01]  /*3e70*/  LDC R37, c[0x0][0x360] ;  /* 0x0000d800ff257b82 */ /* 0x000e220000000800 */
[----:B------:R-:W-:Y:S01]  /*3e80*/  FFMA R36, R25, 0.125, R36 ;  /* 0x3e00000019247823 */ /* 0x000fe20000000024 */
[----:B------:R-:W-:Y:S01]  /*3e90*/  FADD R25, R35, R24 ;  /* 0x0000001823197221 */ /* 0x000fe20000000000 */
[----:B------:R-:W-:Y:S01]  /*3ea0*/  FFMA R34, R27, 0.125, R26 ;  /* 0x3e0000001b227823 */ /* 0x000fe2000000001a */
[----:B------:R-:W-:Y:S01]  /*3eb0*/  FADD R43, R35, -R24 ;  /* 0x80000018232b7221 */ /* 0x000fe20000000000 */
[----:B------:R-:W0:Y:S01]  /*3ec0*/  S2R R26, SR_TID.X ;  /* 0x00000000001a7919 */ /* 0x000e220000002100 */
[----:B------:R-:W-:Y:S01]  /*3ed0*/  FFMA R38, R25, 0.125, R38 ;  /* 0x3e00000019267823 */ /* 0x000fe20000000026 */
[--C-:B------:R-:W-:Y:S01]  /*3ee0*/  FADD R42, R42, -R24.reuse ;  /* 0x800000182a2a7221 */ /* 0x100fe20000000000 */
[----:B------:R-:W-:Y:S01]  /*3ef0*/  FADD R35, -R35, R24 ;  /* 0x0000001823237221 */ /* 0x000fe20000000100 */
[----:B------:R-:W-:Y:S01]  /*3f00*/  FFMA R41, R41, -0.041666667908430099487, R44 ;  /* 0xbd2aaaab29297823 */ /* 0x000fe2000000002c */
[----:B------:R-:W-:Y:S01]  /*3f10*/  IADD3 R44, PT, PT, R4, 0x18, RZ ;  /* 0x00000018042c7810 */ /* 0x000fe20007ffe0ff */
[----:B------:R-:W-:Y:S01]  /*3f20*/  FFMA R40, R43, 0.125, R40 ;  /* 0x3e0000002b287823 */ /* 0x000fe20000000028 */
[----:B------:R-:W-:Y:S01]  /*3f30*/  FFMA R30, R35, 0.125, R30 ;  /* 0x3e000000231e7823 */ /* 0x000fe2000000001e */
[----:B------:R-:W-:Y:S01]  /*3f40*/  FFMA R41, R42, 0.125, R41 ;  /* 0x3e0000002a297823 */ /* 0x000fe20000000029 */
[-C--:B------:R-:W-:Y:S01]  /*3f50*/  FFMA R35, R15, R12.reuse, R22 ;  /* 0x0000000c0f237223 */ /* 0x080fe20000000016 */
[C---:B------:R-:W-:Y:S01]  /*3f60*/  FFMA R40, R13.reuse, -0.027777777984738349915, R40 ;  /* 0xbce38e390d287823 */ /* 0x040fe20000000028 */
[C---:B------:R-:W-:Y:S01]  /*3f70*/  FFMA R22, R13.reuse, -0.027777777984738349915, R36 ;  /* 0xbce38e390d167823 */ /* 0x040fe20000000024 */
[C---:B------:R-:W-:Y:S01]  /*3f80*/  FFMA R38, R13.reuse, -0.027777777984738349915, R38 ;  /* 0xbce38e390d267823 */ /* 0x040fe20000000026 */
[----:B------:R-:W-:Y:S01]  /*3f90*/  FFMA R13, R13, -0.027777777984738349915, R30 ;  /* 0xbce38e390d0d7823 */ /* 0x000fe2000000001e */
[-C--:B------:R-:W-:Y:S01]  /*3fa0*/  FFMA R17, R17, R12.reuse, R34 ;  /* 0x0000000c11117223 */ /* 0x080fe20000000022 */
[-C--:B------:R-:W-:Y:S01]  /*3fb0*/  FFMA R15, R15, R12.reuse, R41 ;  /* 0x0000000c0f0f7223 */ /* 0x080fe20000000029 */
[CC--:B------:R-:W-:Y:S01]  /*3fc0*/  FFMA R22, R33.reuse, R12.reuse, R22 ;  /* 0x0000000c21167223 */ /* 0x0c0fe20000000016 */
[----:B------:R-:W-:Y:S01]  /*3fd0*/  FFMA R30, R33, R12, R38 ;  /* 0x0000000c211e7223 */ /* 0x000fe20000000026 */
[C---:B------:R-:W-:Y:S01]  /*3fe0*/  IADD3 R41, PT, PT, R4.reuse, 0x3c, RZ ;  /* 0x0000003c04297810 */ /* 0x040fe20007ffe0ff */
[----:B------:R-:W-:Y:S01]  /*3ff0*/  FADD R35, -R35, R8 ;  /* 0x0000000823237221 */ /* 0x000fe20000000100 */
[C---:B------:R-:W-:Y:S01]  /*4000*/  IADD3 R38, PT, PT, R4.reuse, 0x60, RZ ;  /* 0x0000006004267810 */ /* 0x040fe20007ffe0ff */
[----:B------:R-:W-:Y:S01]  /*4010*/  FADD R15, -R15, R2 ;  /* 0x000000020f0f7221 */ /* 0x000fe20000000100 */
[C---:B------:R-:W-:Y:S01]  /*4020*/  IADD3 R34, PT, PT, R4.reuse, 0x6c, RZ ;  /* 0x0000006c04227810 */ /* 0x040fe20007ffe0ff */
[----:B------:R-:W-:Y:S01]  /*4030*/  FADD R17, -R17, R6 ;  /* 0x0000000611117221 */ /* 0x000fe20000000100 */
[----:B------:R-:W-:Y:S01]  /*4040*/  IADD3 R33, PT, PT, R4, 0x9c, RZ ;  /* 0x0000009c04217810 */ /* 0x000fe20007ffe0ff */
[----:B------:R-:W-:Y:S01]  /*4050*/  FADD R32, -R32, R3 ;  /* 0x0000000320207221 */ /* 0x000fe20000000100 */
[----:B------:R-:W-:Y:S01]  /*4060*/  IADD3 R36, PT, PT, R4, 0x90, RZ ;  /* 0x0000009004247810 */ /* 0x000fe20007ffe0ff */
[----:B------:R-:W-:Y:S01]  /*4070*/  FADD R22, -R22, R7 ;  /* 0x0000000716167221 */ /* 0x000fe20000000100 */
[----:B------:R-:W-:Y:S01]  /*4080*/  FADD R30, -R30, R5 ;  /* 0x000000051e1e7221 */ /* 0x000fe20000000100 */
[----:B0-----:R-:W-:Y:S01]  /*4090*/  IMAD R37, R37, UR6, R26 ;  /* 0x0000000625257c24 */ /* 0x001fe2000f8e021a */
[----:B------:R-:W-:-:S03]  /*40a0*/  IADD3 R26, PT, PT, R4, 0xc, RZ ;  /* 0x0000000c041a7810 */ /* 0x000fc60007ffe0ff */
[--C-:B-1----:R-:W-:Y:S02]  /*40b0*/  IMAD R25, R4, UR7, R37.reuse ;  /* 0x0000000704197c24 */ /* 0x102fe4000f8e0225 */
[--C-:B------:R-:W-:Y:S02]  /*40c0*/  IMAD R27, R26, UR7, R37.reuse ;  /* 0x000000071a1b7c24 */ /* 0x100fe4000f8e0225 */
[----:B------:R-:W-:Y:S01]  /*40d0*/  IMAD R44, R44, UR7, R37 ;  /* 0x000000072c2c7c24 */ /* 0x000fe2000f8e0225 */
[----:B------:R-:W-:Y:S01]  /*40e0*/  SHF.R.S64 R24, RZ, 0x1e, R25 ;  /* 0x0000001eff187819 */ /* 0x000fe20000001019 */
[----:B------:R-:W-:Y:S01]  /*40f0*/  IMAD R41, R41, UR7, R37 ;  /* 0x0000000729297c24 */ /* 0x000fe2000f8e0225 */
[----:B------:R-:W-:Y:S01]  /*4100*/  SHF.R.S64 R26, RZ, 0x1e, R27 ;  /* 0x0000001eff1a7819 */ /* 0x000fe2000000101b */
[--C-:B------:R-:W-:Y:S01]  /*4110*/  IMAD R38, R38, UR7, R37.reuse ;  /* 0x0000000726267c24 */ /* 0x100fe2000f8e0225 */
[----:B--2---:R-:W-:Y:S01]  /*4120*/  IADD3 R24, P0, PT, R24, UR8, RZ ;  /* 0x0000000818187c10 */ /* 0x004fe2000ff1e0ff */
[--C-:B------:R-:W-:Y:S01]  /*4130*/  IMAD R34, R34, UR7, R37.reuse ;  /* 0x0000000722227c24 */ /* 0x100fe2000f8e0225 */
[----:B------:R-:W-:Y:S01]  /*4140*/  SHF.R.S64 R42, RZ, 0x1e, R44 ;  /* 0x0000001eff2a7819 */ /* 0x000fe2000000102c */
[--C-:B------:R-:W-:Y:S01]  /*4150*/  IMAD R33, R33, UR7, R37.reuse ;  /* 0x0000000721217c24 */ /* 0x100fe2000f8e0225 */
[----:B------:R-:W-:Y:S01]  /*4160*/  LEA.HI.X.SX32 R25, R25, UR9, 0x2, P0 ;  /* 0x0000000919197c11 */ /* 0x000fe200080f16ff */
[----:B------:R-:W-:Y:S01]  /*4170*/  IMAD R36, R36, UR7, R37 ;  /* 0x0000000724247c24 */ /* 0x000fe2000f8e0225 */
[----:B------:R-:W-:-:S02]  /*4180*/  IADD3 R26, P0, PT, R26, UR8, RZ ;  /* 0x000000081a1a7c10 */ /* 0x000fc4000ff1e0ff */
[----:B------:R-:W-:Y:S01]  /*4190*/  SHF.R.S64 R8, RZ, 0x1e, R41 ;  /* 0x0000001eff087819 */ /* 0x000fe20000001029 */
[----:B------:R0:W-:Y:S01]  /*41a0*/  STG.E desc[UR4][R24.64], R45 ;  /* 0x0000002d18007986 */ /* 0x0001e2000c101904 */
[----:B------:R-:W-:Y:S02]  /*41b0*/  LEA.HI.X.SX32 R27, R27, UR9, 0x2, P0 ;  /* 0x000000091b1b7c11 */ /* 0x000fe400080f16ff */
[----:B------:R-:W-:-:S03]  /*41c0*/  SHF.R.S64 R0, RZ, 0x1e, R36 ;  /* 0x0000001eff007819 */ /* 0x000fc60000001024 */
[----:B------:R1:W-:Y:S01]  /*41d0*/  STG.E desc[UR4][R26.64], R39 ;  /* 0x000000271a007986 */ /* 0x0003e2000c101904 */
[----:B0-----:R-:W-:Y:S02]  /*41e0*/  IADD3 R25, PT, PT, R4, 0x24, RZ ;  /* 0x0000002404197810 */ /* 0x001fe40007ffe0ff */
[----:B------:R-:W-:-:S03]  /*41f0*/  IADD3 R24, P0, PT, R42, UR8, RZ ;  /* 0x000000082a187c10 */ /* 0x000fc6000ff1e0ff */
[--C-:B------:R-:W-:Y:S01]  /*4200*/  IMAD R42, R25, UR7, R37.reuse ;  /* 0x00000007192a7c24 */ /* 0x100fe2000f8e0225 */
[----:B------:R-:W-:Y:S02]  /*4210*/  LEA.HI.X.SX32 R25, R44, UR9, 0x2, P0 ;  /* 0x000000092c197c11 */ /* 0x000fe400080f16ff */
[C---:B-1----:R-:W-:Y:S02]  /*4220*/  IADD3 R39, PT, PT, R4.reuse, 0x48, RZ ;  /* 0x0000004804277810 */ /* 0x042fe40007ffe0ff */
[----:B------:R-:W-:Y:S01]  /*4230*/  SHF.R.S64 R26, RZ, 0x1e, R42 ;  /* 0x0000001eff1a7819 */ /* 0x000fe2000000102a */
[----:B------:R0:W-:Y:S01]  /*4240*/  STG.E desc[UR4][R24.64], R21 ;  /* 0x0000001518007986 */ /* 0x0001e2000c101904 */
[----:B------:R-:W-:Y:S01]  /*4250*/  IADD3 R44, PT, PT, R4, 0xb4, RZ ;  /* 0x000000b4042c7810 */ /* 0x000fe20007ffe0ff */
[----:B------:R-:W-:Y:S01]  /*4260*/  IMAD R39, R39, UR7, R37 ;  /* 0x0000000727277c24 */ /* 0x000fe2000f8e0225 */
[----:B------:R-:W-:-:S04]  /*4270*/  IADD3 R26, P0, PT, R26, UR8, RZ ;  /* 0x000000081a1a7c10 */ /* 0x000fc8000ff1e0ff */
[----:B------:R-:W-:Y:S02]  /*4280*/  LEA.HI.X.SX32 R27, R42, UR9, 0x2, P0 ;  /* 0x000000092a1b7c11 */ /* 0x000fe400080f16ff */
[----:B------:R-:W-:Y:S02]  /*4290*/  SHF.R.S64 R2, RZ, 0x1e, R39 ;  /* 0x0000001eff027819 */ /* 0x000fe40000001027 */
[C---:B------:R-:W-:Y:S01]  /*42a0*/  IADD3 R42, PT, PT, R4.reuse, 0xd8, RZ ;  /* 0x000000d8042a7810 */ /* 0x040fe20007ffe0ff */
[CC--:B0-----:R-:W-:Y:S01]  /*42b0*/  FFMA R24, R31.reuse, R12.reuse, R40 ;  /* 0x0000000c1f187223 */ /* 0x0c1fe20000000028 */
[C---:B------:R-:W-:Y:S01]  /*42c0*/  IADD3 R40, PT, PT, R4.reuse, 0x30, RZ ;  /* 0x0000003004287810 */ /* 0x040fe20007ffe0ff */
[----:B------:R-:W-:Y:S01]  /*42d0*/  FFMA R31, R31, R12, R13 ;  /* 0x0000000c1f1f7223 */ /* 0x000fe2000000000d */
[C---:B------:R-:W-:Y:S01]  /*42e0*/  IADD3 R25, PT, PT, R4.reuse, 0x54, RZ ;  /* 0x0000005404197810 */ /* 0x040fe20007ffe0ff */
[----:B------:R0:W-:Y:S01]  /*42f0*/  STG.E desc[UR4][R26.64], R14 ;  /* 0x0000000e1a007986 */ /* 0x0001e2000c101904 */
[----:B------:R-:W-:Y:S01]  /*4300*/  IADD3 R12, PT, PT, R4, 0xcc, RZ ;  /* 0x000000cc040c7810 */ /* 0x000fe20007ffe0ff */
[----:B------:R-:W-:-:S02]  /*4310*/  IMAD R13, R40, UR7, R37 ;  /* 0x00000007280d7c24 */ /* 0x000fc4000f8e0225 */
[----:B------:R-:W-:Y:S01]  /*4320*/  FADD R24, -R24, R11 ;  /* 0x0000000b18187221 */ /* 0x000fe20000000100 */
[--C-:B------:R-:W-:Y:S01]  /*4330*/  IMAD R40, R25, UR7, R37.reuse ;  /* 0x0000000719287c24 */ /* 0x100fe2000f8e0225 */
[----:B------:R-:W-:Y:S01]  /*4340*/  SHF.R.S64 R11, RZ, 0x1e, R38 ;  /* 0x0000001eff0b7819 */ /* 0x000fe20000001026 */
[----:B------:R-:W-:Y:S01]  /*4350*/  IMAD R25, R12, UR7, R37 ;  /* 0x000000070c197c24 */ /* 0x000fe2000f8e0225 */
[----:B------:R-:W-:Y:S01]  /*4360*/  SHF.R.S64 R12, RZ, 0x1e, R13 ;  /* 0x0000001eff0c7819 */ /* 0x000fe2000000100d */
[----:B------:R-:W-:Y:S01]  /*4370*/  FADD R31, -R31, R10 ;  /* 0x0000000a1f1f7221 */ /* 0x000fe20000000100 */
[----:B------:R-:W-:Y:S02]  /*4380*/  SHF.R.S64 R6, RZ, 0x1e, R40 ;  /* 0x0000001eff067819 */ /* 0x000fe40000001028 */
[----:B------:R-:W-:Y:S02]  /*4390*/  IADD3 R12, P0, PT, R12, UR8, RZ ;  /* 0x000000080c0c7c10 */ /* 0x000fe4000ff1e0ff */
[----:B0-----:R-:W-:-:S02]  /*43a0*/  IADD3 R27, PT, PT, R4, 0x78, RZ ;  /* 0x00000078041b7810 */ /* 0x001fc40007ffe0ff */
[----:B------:R-:W-:Y:S02]  /*43b0*/  LEA.HI.X.SX32 R13, R13, UR9, 0x2, P0 ;  /* 0x000000090d0d7c11 */ /* 0x000fe400080f16ff */
[----:B------:R-:W-:Y:S01]  /*43c0*/  IADD3 R8, P0, PT, R8, UR8, RZ ;  /* 0x0000000808087c10 */ /* 0x000fe2000ff1e0ff */
[--C-:B------:R-:W-:Y:S01]  /*43d0*/  IMAD R27, R27, UR7, R37.reuse ;  /* 0x000000071b1b7c24 */ /* 0x100fe2000f8e0225 */
[----:B------:R-:W-:Y:S01]  /*43e0*/  IADD3 R14, PT, PT, R4, 0x84, RZ ;  /* 0x00000084040e7810 */ /* 0x000fe20007ffe0ff */
[----:B------:R0:W-:Y:S01]  /*43f0*/  STG.E desc[UR4][R12.64], R23 ;  /* 0x000000170c007986 */ /* 0x0001e2000c101904 */
[----:B------:R-:W-:Y:S02]  /*4400*/  LEA.HI.X.SX32 R9, R41, UR9, 0x2, P0 ;  /* 0x0000000929097c11 */ /* 0x000fe400080f16ff */
[----:B------:R-:W-:Y:S01]  /*4410*/  IADD3 R10, P0, PT, R11, UR8, RZ ;  /* 0x000000080b0a7c10 */ /* 0x000fe2000ff1e0ff */
[----:B------:R-:W-:Y:S01]  /*4420*/  IMAD R14, R14, UR7, R37 ;  /* 0x000000070e0e7c24 */ /* 0x000fe2000f8e0225 */
[----:B------:R-:W-:Y:S01]  /*4430*/  IADD3 R2, P1, PT, R2, UR8, RZ ;  /* 0x0000000802027c10 */ /* 0x000fe2000ff3e0ff */
[----:B------:R1:W-:Y:S01]  /*4440*/  STG.E desc[UR4][R8.64], R16 ;  /* 0x0000001008007986 */ /* 0x0003e2000c101904 */
[----:B------:R-:W-:-:S02]  /*4450*/  IADD3 R6, P2, PT, R6, UR8, RZ ;  /* 0x0000000806067c10 */ /* 0x000fc4000ff5e0ff */
[----:B------:R-:W-:Y:S02]  /*4460*/  LEA.HI.X.SX32 R11, R38, UR9, 0x2, P0 ;  /* 0x00000009260b7c11 */ /* 0x000fe400080f16ff */
[----:B------:R-:W-:Y:S02]  /*4470*/  IADD3 R21, PT, PT, R4, 0xa8, RZ ;  /* 0x000000a804157810 */ /* 0x000fe40007ffe0ff */
[----:B------:R-:W-:Y:S02]  /*4480*/  SHF.R.S64 R38, RZ, 0x1e, R34 ;  /* 0x0000001eff267819 */ /* 0x000fe40000001022 */
[----:B0-----:R-:W-:Y:S01]  /*4490*/  SHF.R.S64 R12, RZ, 0x1e, R27 ;  /* 0x0000001eff0c7819 */ /* 0x001fe2000000101b */
[----:B------:R-:W-:Y:S01]  /*44a0*/  IMAD R21, R21, UR7, R37 ;  /* 0x0000000715157c24 */ /* 0x000fe2000f8e0225 */
[----:B------:R-:W-:Y:S02]  /*44b0*/  LEA.HI.X.SX32 R3, R39, UR9, 0x2, P1 ;  /* 0x0000000927037c11 */ /* 0x000fe400088f16ff */
[----:B------:R-:W-:-:S02]  /*44c0*/  LEA.HI.X.SX32 R7, R40, UR9, 0x2, P2 ;  /* 0x0000000928077c11 */ /* 0x000fc400090f16ff */
[----:B------:R-:W-:Y:S01]  /*44d0*/  IADD3 R38, P0, PT, R38, UR8, RZ ;  /* 0x0000000826267c10 */ /* 0x000fe2000ff1e0ff */
[----:B------:R0:W-:Y:S01]  /*44e0*/  STG.E desc[UR4][R2.64], R20 ;  /* 0x0000001402007986 */ /* 0x0001e2000c101904 */
[----:B------:R-:W-:Y:S02]  /*44f0*/  IADD3 R12, P1, PT, R12, UR8, RZ ;  /* 0x000000080c0c7c10 */ /* 0x000fe4000ff3e0ff */
[----:B------:R-:W-:Y:S01]  /*4500*/  IADD3 R26, PT, PT, R4, 0xc0, RZ ;  /* 0x000000c0041a7810 */ /* 0x000fe20007ffe0ff */
[----:B------:R-:W-:Y:S01]  /*4510*/  IMAD R4, R44, UR7, R37 ;  /* 0x000000072c047c24 */ /* 0x000fe2000f8e0225 */
[----:B------:R-:W-:Y:S01]  /*4520*/  SHF.R.S64 R5, RZ, 0x1e, R14 ;  /* 0x0000001eff057819 */ /* 0x000fe2000000100e */
[----:B------:R2:W-:Y:S01]  /*4530*/  STG.E desc[UR4][R6.64], R18 ;  /* 0x0000001206007986 */ /* 0x0005e2000c101904 */
[----:B-1----:R-:W-:Y:S01]  /*4540*/  SHF.R.S64 R8, RZ, 0x1e, R33 ;  /* 0x0000001eff087819 */ /* 0x002fe20000001021 */
[--C-:B------:R-:W-:Y:S01]  /*4550*/  IMAD R26, R26, UR7, R37.reuse ;  /* 0x000000071a1a7c24 */ /* 0x100fe2000f8e0225 */
[----:B------:R-:W-:Y:S01]  /*4560*/  LEA.HI.X.SX32 R39, R34, UR9, 0x2, P0 ;  /* 0x0000000922277c11 */ /* 0x000fe200080f16ff */
[----:B------:R1:W-:Y:S01]  /*4570*/  STG.E desc[UR4][R10.64], R19 ;  /* 0x000000130a007986 */ /* 0x0003e2000c101904 */
[----:B------:R-:W-:Y:S01]  /*4580*/  LEA.HI.X.SX32 R13, R27, UR9, 0x2, P1 ;  /* 0x000000091b0d7c11 */ /* 0x000fe200088f16ff */
[----:B------:R-:W-:Y:S01]  /*4590*/  IMAD R37, R42, UR7, R37 ;  /* 0x000000072a257c24 */ /* 0x000fe2000f8e0225 */
[----:B0-----:R-:W-:Y:S01]  /*45a0*/  IADD3 R2, P0, PT, R5, UR8, RZ ;  /* 0x0000000805027c10 */ /* 0x001fe2000ff1e0ff */
[----:B------:R-:W-:Y:S01]  /*45b0*/  STG.E desc[UR4][R38.64], R29 ;  /* 0x0000001d26007986 */ /* 0x000fe2000c101904 */
[----:B------:R-:W-:-:S02]  /*45c0*/  IADD3 R8, P1, PT, R8, UR8, RZ ;  /* 0x0000000808087c10 */ /* 0x000fc4000ff3e0ff */
[----:B------:R-:W-:Y:S01]  /*45d0*/  LEA.HI.X.SX32 R3, R14, UR9, 0x2, P0 ;  /* 0x000000090e037c11 */ /* 0x000fe200080f16ff */
[----:B------:R0:W-:Y:S01]  /*45e0*/  STG.E desc[UR4][R12.64], R35 ;  /* 0x000000230c007986 */ /* 0x0001e2000c101904 */
[----:B--2---:R-:W-:Y:S02]  /*45f0*/  IADD3 R6, P2, PT, R0, UR8, RZ ;  /* 0x0000000800067c10 */ /* 0x004fe4000ff5e0ff */
[----:B------:R-:W-:Y:S01]  /*4600*/  LEA.HI.X.SX32 R9, R33, UR9, 0x2, P1 ;  /* 0x0000000921097c11 */ /* 0x000fe200088f16ff */
[----:B------:R2:W-:Y:S01]  /*4610*/  STG.E desc[UR4][R2.64], R24 ;  /* 0x0000001802007986 */ /* 0x0005e2000c101904 */
[----:B-1----:R-:W-:Y:S02]  /*4620*/  SHF.R.S64 R10, RZ, 0x1e, R21 ;  /* 0x0000001eff0a7819 */ /* 0x002fe40000001015 */
[----:B------:R-:W-:Y:S02]  /*4630*/  SHF.R.S64 R11, RZ, 0x1e, R4 ;  /* 0x0000001eff0b7819 */ /* 0x000fe40000001004 */
[----:B------:R-:W-:-:S02]  /*4640*/  LEA.HI.X.SX32 R7, R36, UR9, 0x2, P2 ;  /* 0x0000000924077c11 */ /* 0x000fc400090f16ff */
[----:B------:R-:W-:Y:S02]  /*4650*/  IADD3 R10, P1, PT, R10, UR8, RZ ;  /* 0x000000080a0a7c10 */ /* 0x000fe4000ff3e0ff */
[----:B------:R-:W-:Y:S01]  /*4660*/  SHF.R.S64 R5, RZ, 0x1e, R26 ;  /* 0x0000001eff057819 */ /* 0x000fe2000000101a */
[----:B------:R1:W-:Y:S01]  /*4670*/  STG.E desc[UR4][R6.64], R28 ;  /* 0x0000001c06007986 */ /* 0x0003e2000c101904 */
[----:B------:R-:W-:Y:S02]  /*4680*/  SHF.R.S64 R0, RZ, 0x1e, R25 ;  /* 0x0000001eff007819 */ /* 0x000fe40000001019 */
[----:B------:R-:W-:Y:S01]  /*4690*/  SHF.R.S64 R18, RZ, 0x1e, R37 ;  /* 0x0000001eff127819 */ /* 0x000fe20000001025 */
[----:B------:R-:W-:Y:S01]  /*46a0*/  STG.E desc[UR4][R8.64], R22 ;  /* 0x0000001608007986 */ /* 0x000fe2000c101904 */
[----:B0-----:R-:W-:Y:S02]  /*46b0*/  IADD3 R12, P0, PT, R11, UR8, RZ ;  /* 0x000000080b0c7c10 */ /* 0x001fe4000ff1e0ff */
[----:B------:R-:W-:-:S02]  /*46c0*/  LEA.HI.X.SX32 R11, R21, UR9, 0x2, P1 ;  /* 0x00000009150b7c11 */ /* 0x000fc400088f16ff */
[----:B--2---:R-:W-:Y:S02]  /*46d0*/  IADD3 R2, P1, PT, R5, UR8, RZ ;  /* 0x0000000805027c10 */ /* 0x004fe4000ff3e0ff */
[----:B------:R-:W-:Y:S01]  /*46e0*/  IADD3 R18, P3, PT, R18, UR8, RZ ;  /* 0x0000000812127c10 */ /* 0x000fe2000ff7e0ff */
[----:B------:R-:W-:Y:S01]  /*46f0*/  STG.E desc[UR4][R10.64], R32 ;  /* 0x000000200a007986 */ /* 0x000fe2000c101904 */
[----:B-1----:R-:W-:Y:S02]  /*4700*/  IADD3 R6, P2, PT, R0, UR8, RZ ;  /* 0x0000000800067c10 */ /* 0x002fe4000ff5e0ff */
        /* <DEDUP_REMOVED lines=9> */
        .weak           $__internal_4_$__cuda_sm20_rcp_rn_f32_slowpath
        .type           $__internal_4_$__cuda_sm20_rcp_rn_f32_slowpath,@function
        .size           $__internal_4_$__cuda_sm20_rcp_rn_f32_slowpath,($__internal_5_$__cuda_sm20_sqrt_rn_f32_slowpath - $__internal_4_$__cuda_sm20_rcp_rn_f32_slowpath)
$__internal_4_$__cuda_sm20_rcp_rn_f32_slowpath:
        /* <DEDUP_REMOVED lines=15> */
.L_x_57:
[----:B------:R-:W-:-:S04]  /*4890*/  IADD3 R17, PT, PT, R15, -0xfd, RZ ;  /* 0xffffff030f117810 */ /* 0x000fc80007ffe0ff */
[----:B------:R-:W-:-:S13]  /*48a0*/  ISETP.GT.U32.AND P0, PT, R17, 0x1, PT ;  /* 0x000000011100780c */ /* 0x000fda0003f04070 */
[----:B------:R-:W-:Y:S05]  /*48b0*/  @P0 BRA `(.L_x_59) ;  /* 0x0000000000780947 */ /* 0x000fea0003800000 */
[----:B------:R-:W-:Y:S01]  /*48c0*/  LOP3.LUT R28, R12, 0x7fffff, RZ, 0xc0, !PT ;  /* 0x007fffff0c1c7812 */ /* 0x000fe200078ec0ff */
[----:B------:R-:W-:Y:S01]  /*48d0*/  HFMA2 R42, -RZ, RZ, 0, 1.78813934326171875e-07 ;  /* 0x00000003ff2a7431 */ /* 0x000fe200000001ff */
[----:B------:R-:W-:Y:S02]  /*48e0*/  IADD3 R15, PT, PT, R15, -0xfc, RZ ;  /* 0xffffff040f0f7810 */ /* 0x000fe40007ffe0ff */
        /* <DEDUP_REMOVED lines=14> */
[--C-:B------:R-:W-:Y:S02]  /*49d0*/  LOP3.LUT P1, RZ, R37, R17, R28.reuse, 0xf8, !PT ;  /* 0x0000001125ff7212 */ /* 0x100fe4000782f81c */
[C---:B------:R-:W-:Y:S02]  /*49e0*/  LOP3.LUT P0, RZ, R40.reuse, 0x1, RZ, 0xc0, !PT ;  /* 0x0000000128ff7812 */ /* 0x040fe4000780c0ff */
[----:B------:R-:W-:Y:S02]  /*49f0*/  LOP3.LUT P2, RZ, R40, 0x2, RZ, 0xc0, !PT ;  /* 0x0000000228ff7812 */ /* 0x000fe4000784c0ff */
[----:B------:R-:W-:Y:S02]  /*4a00*/  SHF.R.U32.HI R15, RZ, R15, R28 ;  /* 0x0000000fff0f7219 */ /* 0x000fe4000001161c */
[----:B------:R-:W-:-:S02]  /*4a10*/  PLOP3.LUT P0, PT, P0, P1, P2, 0xe0, 0x0 ;  /* 0x000000000000781c */ /* 0x000fc40000703c20 */
[----:B------:R-:W-:Y:S02]  /*4a20*/  LOP3.LUT P1, RZ, R12, 0x7fffff, RZ, 0xc0, !PT ;  /* 0x007fffff0cff7812 */ /* 0x000fe4000782c0ff */
[----:B------:R-:W-:-:S04]  /*4a30*/  SEL R17, RZ, 0x1, !P0 ;  /* 0x00000001ff117807 */ /* 0x000fc80004000000 */
[----:B------:R-:W-:-:S04]  /*4a40*/  IADD3 R17, PT, PT, -R17, RZ, RZ ;  /* 0x000000ff11117210 */ /* 0x000fc80007ffe1ff */
[----:B------:R-:W-:-:S13]  /*4a50*/  ISETP.GE.AND P0, PT, R17, RZ, PT ;  /* 0x000000ff1100720c */ /* 0x000fda0003f06270 */
[----:B------:R-:W-:-:S04]  /*4a60*/  @!P0 IADD3 R15, PT, PT, R15, 0x1, RZ ;  /* 0x000000010f0f8810 */ /* 0x000fc80007ffe0ff */
[----:B------:R-:W-:-:S04]  /*4a70*/  @!P1 SHF.L.U32 R15, R15, 0x1, RZ ;  /* 0x000000010f0f9819 */ /* 0x000fc800000006ff */
[----:B------:R-:W-:Y:S01]  /*4a80*/  LOP3.LUT R17, R15, 0x80000000, R12, 0xf8, !PT ;  /* 0x800000000f117812 */ /* 0x000fe200078ef80c */
[----:B------:R-:W-:Y:S06]  /*4a90*/  BRA `(.L_x_58) ;  /* 0x0000000000047947 */ /* 0x000fec0003800000 */
.L_x_59:
[----:B------:R0:W1:Y:S02]  /*4aa0*/  MUFU.RCP R17, R12 ;  /* 0x0000000c00117308 */ /* 0x0000640000001000 */
.L_x_58:
[----:B------:R-:W-:Y:S05]  /*4ab0*/  BSYNC.RECONVERGENT B1 ;  /* 0x0000000000017941 */ /* 0x000fea0003800200 */
.L_x_56:
[----:B01----:R-:W-:Y:S01]  /*4ac0*/  MOV R12, R17 ;  /* 0x00000011000c7202 */ /* 0x003fe20000000f00 */
[----:B------:R-:W-:-:S04]  /*4ad0*/  HFMA2 R17, -RZ, RZ, 0, 0 ;  /* 0x00000000ff117431 */ /* 0x000fc800000001ff */
[----:B------:R-:W-:Y:S05]  /*4ae0*/  RET.REL.NODEC R16 `(_Z12update_innerPfS_S_S_fmi) ;  /* 0xffffffb410447950 */ /* 0x000fea0003c3ffff */
        .weak           $__internal_5_$__cuda_sm20_sqrt_rn_f32_slowpath
        .type           $__internal_5_$__cuda_sm20_sqrt_rn_f32_slowpath,@function
        .size           $__internal_5_$__cuda_sm20_sqrt_rn_f32_slowpath,(.L_x_85 - $__internal_5_$__cuda_sm20_sqrt_rn_f32_slowpath)
$__internal_5_$__cuda_sm20_sqrt_rn_f32_slowpath:
        /* <DEDUP_REMOVED lines=19> */
.L_x_60:
[----:B------:R-:W-:Y:S01]  /*4c20*/  HFMA2 R17, -RZ, RZ, 0, 0 ;  /* 0x00000000ff117431 */ /* 0x000fe200000001ff */
[----:B------:R-:W-:Y:S02]  /*4c30*/  MOV R12, R16 ;  /* 0x00000010000c7202 */ /* 0x000fe40000000f00 */
[----:B------:R-:W-:-:S04]  /*4c40*/  MOV R16, R37 ;  /* 0x0000002500107202 */ /* 0x000fc80000000f00 */
[----:B------:R-:W-:Y:S05]  /*4c50*/  RET.REL.NODEC R16 `(_Z12update_innerPfS_S_S_fmi) ;  /* 0xffffffb010e87950 */ /* 0x000fea0003c3ffff */
.L_x_61:
        /* <DEDUP_REMOVED lines=10> */
.L_x_85:


//--------------------- .text._Z12mrt_d_singlePfS_fmi --------------------------
	.section	.text._Z12mrt_d_singlePfS_fmi,"ax",@progbits
	.align	128
        .global         _Z12mrt_d_singlePfS_fmi
        .type           _Z12mrt_d_singlePfS_fmi,@function
        .size           _Z12mrt_d_singlePfS_fmi,(.L_x_87 - _Z12mrt_d_singlePfS_fmi)
        .other          _Z12mrt_d_singlePfS_fmi,@"STO_CUDA_ENTRY STV_DEFAULT"
_Z12mrt_d_singlePfS_fmi:
.text._Z12mrt_d_singlePfS_fmi:
[----:B------:R-:W-:Y:S01]  /*0000*/  LDC R1, c[0x0][0x37c] ;  /* 0x0000df00ff017b82 */ /* 0x000fe20000000800 */
[----:B------:R-:W0:Y:S07]  /*0010*/  S2R R0, SR_TID.Z ;  /* 0x0000000000007919 */ /* 0x000e2e0000002300 */
[----:B------:R-:W1:Y:S01]  /*0020*/  LDC R3, c[0x0][0x360] ;  /* 0x0000d800ff037b82 */ /* 0x000e620000000800 */
[----:B------:R-:W2:Y:S01]  /*0030*/  LDCU.64 UR4, c[0x0][0x358] ;  /* 0x00006b00ff0477ac */ /* 0x000ea20008000a00 */
[----:B------:R-:W1:Y:S01]  /*0040*/  S2R R14, SR_TID.X ;  /* 0x00000000000e7919 */ /* 0x000e620000002100 */
[----:B------:R-:W3:Y:S05]  /*0050*/  S2R R13, SR_TID.Y ;  /* 0x00000000000d7919 */ /* 0x000eea0000002200 */
[----:B------:R-:W3:Y:S08]  /*0060*/  LDC R2, c[0x0][0x364] ;  /* 0x0000d900ff027b82 */ /* 0x000ef00000000800 */
[----:B------:R-:W0:Y:S08]  /*0070*/  S2UR UR8, SR_CTAID.Z ;  /* 0x00000000000879c3 */ /* 0x000e300000002700 */
[----:B------:R-:W0:Y:S08]  /*0080*/  LDC R5, c[0x0][0x368] ;  /* 0x0000da00ff057b82 */ /* 0x000e300000000800 */
[----:B------:R-:W1:Y:S08]  /*0090*/  S2UR UR6, SR_CTAID.X ;  /* 0x00000000000679c3 */ /* 0x000e700000002500 */
[----:B------:R-:W3:Y:S08]  /*00a0*/  S2UR UR7, SR_CTAID.Y ;  /* 0x00000000000779c3 */ /* 0x000ef00000002600 */
[----:B------:R-:W4:Y:S01]  /*00b0*/  LDC R7, c[0x0][0x3a0] ;  /* 0x0000e800ff077b82 */ /* 0x000f220000000800 */
[----:B0-----:R-:W-:Y:S01]  /*00c0*/  IMAD R0, R5, UR8, R0 ;  /* 0x0000000805007c24 */ /* 0x001fe2000f8e0200 */
[----:B------:R-:W0:Y:S01]  /*00d0*/  LDCU.64 UR8, c[0x0][0x380] ;  /* 0x00007000ff0877ac */ /* 0x000e220008000a00 */
[----:B-1----:R-:W-:Y:S01]  /*00e0*/  IMAD R14, R3, UR6, R14 ;  /* 0x00000006030e7c24 */ /* 0x002fe2000f8e020e */
[----:B------:R-:W1:Y:S04]  /*00f0*/  LDCU UR6, c[0x0][0x398] ;  /* 0x00007300ff0677ac */ /* 0x000e680008000800 */
[----:B------:R-:W-:Y:S01]  /*0100*/  IADD3 R22, PT, PT, R14, 0x1, RZ ;  /* 0x000000010e167810 */ /* 0x000fe20007ffe0ff */
[----:B---3--:R-:W-:Y:S01]  /*0110*/  IMAD R13, R2, UR7, R13 ;  /* 0x00000007020d7c24 */ /* 0x008fe2000f8e020d */
[----:B------:R-:W-:-:S04]  /*0120*/  IADD3 R2, PT, PT, R14, -0x1, RZ ;  /* 0xffffffff0e027810 */ /* 0x000fc80007ffe0ff */
[C---:B------:R-:W-:Y:S02]  /*0130*/  IADD3 R33, PT, PT, R13.reuse, -0x1, RZ ;  /* 0xffffffff0d217810 */ /* 0x040fe40007ffe0ff */
[----:B------:R-:W-:Y:S01]  /*0140*/  IADD3 R41, PT, PT, R13, 0x78, RZ ;  /* 0x000000780d297810 */ /* 0x000fe20007ffe0ff */
[----:B----4-:R-:W-:Y:S01]  /*0150*/  IMAD R0, R7, 0x5, R0 ;  /* 0x0000000507007824 */ /* 0x010fe200078e0200 */
[C---:B------:R-:W-:Y:S02]  /*0160*/  IADD3 R45, PT, PT, R13.reuse, 0xb4, RZ ;  /* 0x000000b40d2d7810 */ /* 0x040fe40007ffe0ff */
[C---:B------:R-:W-:Y:S02]  /*0170*/  IADD3 R43, PT, PT, R13.reuse, 0x90, RZ ;  /* 0x000000900d2b7810 */ /* 0x040fe40007ffe0ff */
[----:B------:R-:W-:Y:S02]  /*0180*/  SHF.L.U32 R10, R0, 0x2, RZ ;  /* 0x00000002000a7819 */ /* 0x000fe400000006ff */
[----:B------:R-:W-:-:S02]  /*0190*/  IADD3 R47, PT, PT, R13, 0xcc, RZ ;  /* 0x000000cc0d2f7810 */ /* 0x000fc40007ffe0ff */
[C---:B------:R-:W-:Y:S02]  /*01a0*/  IADD3 R7, PT, PT, R10.reuse, R33, RZ ;  /* 0x000000210a077210 */ /* 0x040fe40007ffe0ff */
[C---:B------:R-:W-:Y:S02]  /*01b0*/  IADD3 R12, PT, PT, R10.reuse, -0x4, RZ ;  /* 0xfffffffc0a0c7810 */ /* 0x040fe40007ffe0ff */
[C---:B------:R-:W-:Y:S02]  /*01c0*/  IADD3 R30, PT, PT, R10.reuse, 0x4, RZ ;  /* 0x000000040a1e7810 */ /* 0x040fe40007ffe0ff */
[C-C-:B------:R-:W-:Y:S02]  /*01d0*/  IADD3 R51, PT, PT, R10.reuse, 0x24, R13.reuse ;  /* 0x000000240a337810 */ /* 0x140fe40007ffe00d */
[--C-:B------:R-:W-:Y:S02]  /*01e0*/  IADD3 R3, PT, PT, R10, 0x61, R13.reuse ;  /* 0x000000610a037810 */ /* 0x100fe40007ffe00d */
[----:B------:R-:W-:Y:S01]  /*01f0*/  IADD3 R11, PT, PT, R7, 0x3c, RZ ;  /* 0x0000003c070b7810 */ /* 0x000fe20007ffe0ff */
[----:B-1----:R-:W-:Y:S01]  /*0200*/  IMAD R19, R51, UR6, R22 ;  /* 0x0000000633137c24 */ /* 0x002fe2000f8e0216 */
[----:B------:R-:W-:Y:S01]  /*0210*/  IADD3 R15, PT, PT, R12, R41, RZ ;  /* 0x000000290c0f7210 */ /* 0x000fe20007ffe0ff */
[--C-:B------:R-:W-:Y:S01]  /*0220*/  IMAD R3, R3, UR6, R2.reuse ;  /* 0x0000000603037c24 */ /* 0x100fe2000f8e0202 */
[----:B------:R-:W-:Y:S01]  /*0230*/  IADD3 R5, PT, PT, R30, R45, RZ ;  /* 0x0000002d1e057210 */ /* 0x000fe20007ffe0ff */
[--C-:B------:R-:W-:Y:S01]  /*0240*/  IMAD R11, R11, UR6, R2.reuse ;  /* 0x000000060b0b7c24 */ /* 0x100fe2000f8e0202 */
[C-C-:B------:R-:W-:Y:S01]  /*0250*/  IADD3 R49, PT, PT, R10.reuse, 0xc, R13.reuse ;  /* 0x0000000c0a317810 */ /* 0x140fe20007ffe00d */
[--C-:B------:R-:W-:Y:S01]  /*0260*/  IMAD R15, R15, UR6, R2.reuse ;  /* 0x000000060f0f7c24 */ /* 0x100fe2000f8e0202 */
[C---:B------:R-:W-:Y:S01]  /*0270*/  IADD3 R17, PT, PT, R10.reuse, 0x31, R13 ;  /* 0x000000310a117810 */ /* 0x040fe20007ffe00d */
[--C-:B------:R-:W-:Y:S01]  /*0280*/  IMAD R20, R5, UR6, R2.reuse ;  /* 0x0000000605147c24 */ /* 0x100fe2000f8e0202 */
[----:B------:R-:W-:Y:S01]  /*0290*/  SHF.R.S64 R16, RZ, 0x1e, R19 ;  /* 0x0000001eff107819 */ /* 0x000fe20000001013 */
[----:B------:R-:W-:Y:S01]  /*02a0*/  IMAD R2, R49, UR6, R2 ;  /* 0x0000000631027c24 */ /* 0x000fe2000f8e0202 */
[----:B------:R-:W-:Y:S01]  /*02b0*/  IADD3 R9, PT, PT, R10, 0x55, R13 ;  /* 0x000000550a097810 */ /* 0x000fe20007ffe00d */
[----:B------:R-:W-:Y:S01]  /*02c0*/  IMAD R18, R17, UR6, R14 ;  /* 0x0000000611127c24 */ /* 0x000fe2000f8e020e */
[----:B------:R-:W-:-:S02]  /*02d0*/  IADD3 R17, PT, PT, R7, 0x48, RZ ;  /* 0x0000004807117810 */ /* 0x000fc40007ffe0ff */
[----:B------:R-:W-:Y:S01]  /*02e0*/  SHF.R.S64 R26, RZ, 0x1e, R2 ;  /* 0x0000001eff1a7819 */ /* 0x000fe20000001002 */
[--C-:B------:R-:W-:Y:S01]  /*02f0*/  IMAD R21, R9, UR6, R22.reuse ;  /* 0x0000000609157c24 */ /* 0x100fe2000f8e0216 */
[----:B0-----:R-:W-:Y:S01]  /*0300*/  IADD3 R16, P1, PT, R16, UR8, RZ ;  /* 0x0000000810107c10 */ /* 0x001fe2000ff3e0ff */
[----:B------:R-:W-:Y:S01]  /*0310*/  IMAD R34, R17, UR6, R22 ;  /* 0x0000000611227c24 */ /* 0x000fe2000f8e0216 */
[----:B------:R-:W-:Y:S02]  /*0320*/  IADD3 R26, P0, PT, R26, UR8, RZ ;  /* 0x000000081a1a7c10 */ /* 0x000fe4000ff1e0ff */
[----:B------:R-:W-:Y:S02]  /*0330*/  LEA.HI.X.SX32 R17, R19, UR9, 0x2, P1 ;  /* 0x0000000913117c11 */ /* 0x000fe400088f16ff */
[----:B------:R-:W-:Y:S02]  /*0340*/  SHF.R.S64 R4, RZ, 0x1e, R18 ;  /* 0x0000001eff047819 */ /* 0x000fe40000001012 */
[----:B------:R-:W-:Y:S01]  /*0350*/  IADD3 R19, PT, PT, R13, R10, RZ ;  /* 0x0000000a0d137210 */ /* 0x000fe20007ffe0ff */
[----:B--2---:R-:W5:Y:S01]  /*0360*/  LDG.E R25, desc[UR4][R16.64] ;  /* 0x0000000410197981 */ /* 0x004f62000c1e1900 */
[----:B------:R-:W-:-:S02]  /*0370*/  IADD3 R9, PT, PT, R12, R43, RZ ;  /* 0x0000002b0c097210 */ /* 0x000fc40007ffe0ff */
[----:B------:R-:W-:Y:S02]  /*0380*/  IADD3 R5, PT, PT, R30, R47, RZ ;  /* 0x0000002f1e057210 */ /* 0x000fe40007ffe0ff */
[----:B------:R-:W-:Y:S01]  /*0390*/  LEA.HI.X.SX32 R27, R2, UR9, 0x2, P0 ;  /* 0x00000009021b7c11 */ /* 0x000fe200080f16ff */
[----:B------:R-:W-:Y:S01]  /*03a0*/  IMAD R19, R19, UR6, R14 ;  /* 0x0000000613137c24 */ /* 0x000fe2000f8e020e */
[----:B------:R-:W-:Y:S01]  /*03b0*/  IADD3 R4, P0, PT, R4, UR8, RZ ;  /* 0x0000000804047c10 */ /* 0x000fe2000ff1e0ff */
[--C-:B------:R-:W-:Y:S01]  /*03c0*/  IMAD R32, R9, UR6, R22.reuse ;  /* 0x0000000609207c24 */ /* 0x100fe2000f8e0216 */
[----:B------:R-:W-:Y:S01]  /*03d0*/  SHF.R.S64 R2, RZ, 0x1e, R3 ;  /* 0x0000001eff027819 */ /* 0x000fe20000001003 */
[----:B------:R-:W-:Y:S01]  /*03e0*/  IMAD R22, R5, UR6, R22 ;  /* 0x0000000605167c24 */ /* 0x000fe2000f8e0216 */
[----:B------:R-:W-:Y:S01]  /*03f0*/  IADD3 R7, PT, PT, R7, 0x18, RZ ;  /* 0x0000001807077810 */ /* 0x000fe20007ffe0ff */
[----:B------:R0:W5:Y:S01]  /*0400*/  LDG.E R26, desc[UR4][R26.64] ;  /* 0x000000041a1a7981 */ /* 0x000162000c1e1900 */
[----:B------:R-:W-:-:S02]  /*0410*/  LEA.HI.X.SX32 R5, R18, UR9, 0x2, P0 ;  /* 0x0000000912057c11 */ /* 0x000fc400080f16ff */
[----:B------:R-:W-:Y:S01]  /*0420*/  SHF.R.S64 R8, RZ, 0x1e, R21 ;  /* 0x0000001eff087819 */ /* 0x000fe20000001015 */
[----:B------:R-:W-:Y:S01]  /*0430*/  IMAD R24, R7, UR6, R14 ;  /* 0x0000000607187c24 */ /* 0x000fe2000f8e020e */
[----:B------:R-:W-:Y:S02]  /*0440*/  IADD3 R2, P0, PT, R2, UR8, RZ ;  /* 0x0000000802027c10 */ /* 0x000fe4000ff1e0ff */
[----:B------:R-:W-:Y:S02]  /*0450*/  IADD3 R8, P1, PT, R8, UR8, RZ ;  /* 0x0000000808087c10 */ /* 0x000fe4000ff3e0ff */
[--C-:B0-----:R-:W-:Y:S02]  /*0460*/  SHF.R.S64 R27, RZ, 0x1e, R19.reuse ;  /* 0x0000001eff1b7819 */ /* 0x101fe40000001013 */
[----:B------:R-:W-:Y:S02]  /*0470*/  LEA.HI.X.SX32 R3, R3, UR9, 0x2, P0 ;  /* 0x0000000903037c11 */ /* 0x000fe400080f16ff */
[----:B------:R-:W-:-:S02]  /*0480*/  SHF.R.S32.HI R23, RZ, 0x1e, R19 ;  /* 0x0000001eff177819 */ /* 0x000fc40000011413 */
[----:B------:R-:W-:Y:S01]  /*0490*/  IADD3 R16, P0, PT, R27, UR8, RZ ;  /* 0x000000081b107c10 */ /* 0x000fe2000ff1e0ff */
[----:B------:R-:W5:Y:S01]  /*04a0*/  LDG.E R7, desc[UR4][R2.64] ;  /* 0x0000000402077981 */ /* 0x000f62000c1e1900 */
[----:B------:R-:W-:Y:S02]  /*04b0*/  SHF.R.S64 R28, RZ, 0x1e, R24 ;  /* 0x0000001eff1c7819 */ /* 0x000fe40000001018 */
[----:B------:R-:W-:Y:S02]  /*04c0*/  IADD3 R39, PT, PT, R13, 0x6c, RZ ;  /* 0x0000006c0d277810 */ /* 0x000fe40007ffe0ff */
[----:B------:R-:W-:Y:S02]  /*04d0*/  LEA.HI.X.SX32 R9, R21, UR9, 0x2, P1 ;  /* 0x0000000915097c11 */ /* 0x000fe400088f16ff */
[----:B------:R0:W5:Y:S01]  /*04e0*/  LDG.E R21, desc[UR4][R4.64] ;  /* 0x0000000404157981 */ /* 0x000162000c1e1900 */
[----:B------:R-:W-:Y:S02]  /*04f0*/  IADD3.X R17, PT, PT, R23, UR9, RZ, P0, !PT ;  /* 0x0000000917117c10 */ /* 0x000fe400087fe4ff */
[----:B------:R-:W-:Y:S01]  /*0500*/  IADD3 R28, P1, PT, R28, UR8, RZ ;  /* 0x000000081c1c7c10 */ /* 0x000fe2000ff3e0ff */
[----:B------:R-:W5:Y:S01]  /*0510*/  LDG.E R9, desc[UR4][R8.64] ;  /* 0x0000000408097981 */ /* 0x000f62000c1e1900 */
[----:B------:R-:W-:-:S02]  /*0520*/  SHF.R.S64 R18, RZ, 0x1e, R11 ;  /* 0x0000001eff127819 */ /* 0x000fc4000000100b */
[----:B0-----:R-:W-:Y:S01]  /*0530*/  IADD3 R5, PT, PT, R12, R39, RZ ;  /* 0x000000270c057210 */ /* 0x001fe20007ffe0ff */
[----:B------:R0:W5:Y:S01]  /*0540*/  LDG.E R31, desc[UR4][R16.64] ;  /* 0x00000004101f7981 */ /* 0x000162000c1e1900 */
[----:B------:R-:W-:Y:S02]  /*0550*/  SHF.R.S64 R4, RZ, 0x1e, R34 ;  /* 0x0000001eff047819 */ /* 0x000fe40000001022 */
[----:B------:R-:W-:Y:S01]  /*0560*/  LEA.HI.X.SX32 R29, R24, UR9, 0x2, P1 ;  /* 0x00000009181d7c11 */ /* 0x000fe200088f16ff */
[----:B------:R-:W-:Y:S01]  /*0570*/  IMAD R35, R5, UR6, R14 ;  /* 0x0000000605237c24 */ /* 0x000fe2000f8e020e */
[----:B------:R-:W-:Y:S02]  /*0580*/  IADD3 R4, P1, PT, R4, UR8, RZ ;  /* 0x0000000804047c10 */ /* 0x000fe4000ff3e0ff */
[----:B------:R-:W-:Y:S01]  /*0590*/  IADD3 R18, P0, PT, R18, UR8, RZ ;  /* 0x0000000812127c10 */ /* 0x000fe2000ff1e0ff */
[----:B------:R1:W5:Y:S01]  /*05a0*/  LDG.E R24, desc[UR4][R28.64] ;  /* 0x000000041c187981 */ /* 0x000362000c1e1900 */
[----:B0-----:R-:W-:-:S02]  /*05b0*/  IADD3 R17, PT, PT, R33, 0x84, R12 ;  /* 0x0000008421117810 */ /* 0x001fc40007ffe00c */
[----:B------:R-:W-:Y:S02]  /*05c0*/  LEA.HI.X.SX32 R5, R34, UR9, 0x2, P1 ;  /* 0x0000000922057c11 */ /* 0x000fe400088f16ff */
[----:B------:R-:W-:Y:S01]  /*05d0*/  SHF.R.S64 R2, RZ, 0x1e, R35 ;  /* 0x0000001eff027819 */ /* 0x000fe20000001023 */
[----:B------:R-:W-:Y:S01]  /*05e0*/  IMAD R34, R17, UR6, R14 ;  /* 0x0000000611227c24 */ /* 0x000fe2000f8e020e */
[----:B------:R-:W-:Y:S02]  /*05f0*/  LEA.HI.X.SX32 R19, R11, UR9, 0x2, P0 ;  /* 0x000000090b137c11 */ /* 0x000fe400080f16ff */
[----:B------:R-:W-:Y:S01]  /*0600*/  SHF.R.S64 R3, RZ, 0x1e, R15 ;  /* 0x0000001eff037819 */ /* 0x000fe2000000100f */
[----:B------:R-:W5:Y:S01]  /*0610*/  LDG.E R11, desc[UR4][R4.64] ;  /* 0x00000004040b7981 */ /* 0x000f62000c1e1900 */
[----:B------:R-:W-:Y:S02]  /*0620*/  IADD3 R2, P0, PT, R2, UR8, RZ ;  /* 0x0000000802027c10 */ /* 0x000fe4000ff1e0ff */
[----:B-1----:R-:W-:Y:S01]  /*0630*/  SHF.R.S64 R28, RZ, 0x1e, R34 ;  /* 0x0000001eff1c7819 */ /* 0x002fe20000001022 */
[----:B------:R0:W5:Y:S01]  /*0640*/  LDG.E R8, desc[UR4][R18.64] ;  /* 0x0000000412087981 */ /* 0x000162000c1e1900 */
[----:B------:R-:W-:-:S02]  /*0650*/  IADD3 R37, PT, PT, R13, 0xa8, RZ ;  /* 0x000000a80d257810 */ /* 0x000fc40007ffe0ff */
[----:B------:R-:W-:Y:S02]  /*0660*/  IADD3 R16, P1, PT, R3, UR8, RZ ;  /* 0x0000000803107c10 */ /* 0x000fe4000ff3e0ff */
[----:B------:R-:W-:Y:S02]  /*0670*/  IADD3 R29, PT, PT, R12, 0x9d, R13 ;  /* 0x0000009d0c1d7810 */ /* 0x000fe40007ffe00d */
[----:B------:R-:W-:Y:S02]  /*0680*/  LEA.HI.X.SX32 R3, R35, UR9, 0x2, P0 ;  /* 0x0000000923037c11 */ /* 0x000fe400080f16ff */
[----:B------:R-:W-:Y:S02]  /*0690*/  IADD3 R28, P0, PT, R28, UR8, RZ ;  /* 0x000000081c1c7c10 */ /* 0x000fe4000ff1e0ff */
[----:B0-----:R-:W-:Y:S01]  /*06a0*/  IADD3 R19, PT, PT, R30, R37, RZ ;  /* 0x000000251e137210 */ /* 0x001fe20007ffe0ff */
[--C-:B------:R-:W-:Y:S01]  /*06b0*/  IMAD R18, R29, UR6, R14.reuse ;  /* 0x000000061d127c24 */ /* 0x100fe2000f8e020e */
[----:B------:R-:W-:Y:S01]  /*06c0*/  LEA.HI.X.SX32 R29, R34, UR9, 0x2, P0 ;  /* 0x00000009221d7c11 */ /* 0x000fe200080f16ff */
[----:B------:R0:W5:Y:S01]  /*06d0*/  LDG.E R12, desc[UR4][R2.64] ;  /* 0x00000004020c7981 */ /* 0x000162000c1e1900 */
[----:B------:R-:W-:Y:S01]  /*06e0*/  ISETP.NE.AND P0, PT, R0, 0x9, PT ;  /* 0x000000090000780c */ /* 0x000fe20003f05270 */
[----:B------:R-:W-:Y:S01]  /*06f0*/  IMAD R19, R19, UR6, R14 ;  /* 0x0000000613137c24 */ /* 0x000fe2000f8e020e */
[----:B------:R-:W-:-:S02]  /*0700*/  SHF.R.S64 R4, RZ, 0x1e, R32 ;  /* 0x0000001eff047819 */ /* 0x000fc40000001020 */
[----:B------:R-:W-:Y:S02]  /*0710*/  LEA.HI.X.SX32 R17, R15, UR9, 0x2, P1 ;  /* 0x000000090f117c11 */ /* 0x000fe400088f16ff */
[----:B------:R-:W-:Y:S02]  /*0720*/  SHF.R.S64 R5, RZ, 0x1e, R18 ;  /* 0x0000001eff057819 */ /* 0x000fe40000001012 */
[----:B------:R-:W-:Y:S01]  /*0730*/  IADD3 R4, P1, PT, R4, UR8, RZ ;  /* 0x0000000804047c10 */ /* 0x000fe2000ff3e0ff */
[----:B------:R-:W5:Y:S01]  /*0740*/  LDG.E R15, desc[UR4][R16.64] ;  /* 0x00000004100f7981 */ /* 0x000f62000c1e1900 */
[----:B------:R-:W-:Y:S02]  /*0750*/  SHF.R.S64 R34, RZ, 0x1e, R19 ;  /* 0x0000001eff227819 */ /* 0x000fe40000001013 */
[----:B------:R-:W-:Y:S02]  /*0760*/  IADD3 R33, PT, PT, R33, 0xc0, R30 ;  /* 0x000000c021217810 */ /* 0x000fe40007ffe01e */
[----:B0-----:R-:W-:-:S02]  /*0770*/  IADD3 R2, P2, PT, R5, UR8, RZ ;  /* 0x0000000805027c10 */ /* 0x001fc4000ff5e0ff */
[----:B------:R-:W-:Y:S01]  /*0780*/  LEA.HI.X.SX32 R5, R32, UR9, 0x2, P1 ;  /* 0x0000000920057c11 */ /* 0x000fe200088f16ff */
[----:B------:R-:W-:Y:S01]  /*0790*/  IMAD R36, R33, UR6, R14 ;  /* 0x0000000621247c24 */ /* 0x000fe2000f8e020e */
[----:B------:R-:W-:Y:S01]  /*07a0*/  IADD3 R34, P1, PT, R34, UR8, RZ ;  /* 0x0000000822227c10 */ /* 0x000fe2000ff3e0ff */
[----:B------:R0:W5:Y:S01]  /*07b0*/  LDG.E R16, desc[UR4][R28.64] ;  /* 0x000000041c107981 */ /* 0x000162000c1e1900 */
[----:B------:R-:W-:Y:S02]  /*07c0*/  SHF.R.S64 R32, RZ, 0x1e, R20 ;  /* 0x0000001eff207819 */ /* 0x000fe40000001014 */
[----:B------:R-:W-:Y:S02]  /*07d0*/  @P0 IADD3 R33, PT, PT, R30, 0xd9, R13 ;  /* 0x000000d91e210810 */ /* 0x000fe40007ffe00d */
[----:B------:R-:W-:Y:S02]  /*07e0*/  LEA.HI.X.SX32 R35, R19, UR9, 0x2, P1 ;  /* 0x0000000913237c11 */ /* 0x000fe400088f16ff */
[----:B------:R-:W-:Y:S01]  /*07f0*/  IADD3 R32, P1, PT, R32, UR8, RZ ;  /* 0x0000000820207c10 */ /* 0x000fe2000ff3e0ff */
[----:B------:R-:W-:Y:S01]  /*0800*/  @P0 IMAD R30, R33, UR6, R14 ;  /* 0x00000006211e0c24 */ /* 0x000fe2000f8e020e */
[----:B0-----:R-:W-:Y:S01]  /*0810*/  SHF.R.S64 R28, RZ, 0x1e, R36 ;  /* 0x0000001eff1c7819 */ /* 0x001fe20000001024 */
[----:B------:R-:W5:Y:S01]  /*0820*/  LDG.E R19, desc[UR4][R34.64] ;  /* 0x0000000422137981 */ /* 0x000f62000c1e1900 */
[----:B------:R-:W-:-:S02]  /*0830*/  SHF.R.S64 R29, RZ, 0x1e, R22 ;  /* 0x0000001eff1d7819 */ /* 0x000fc40000001016 */
[----:B------:R-:W-:Y:S02]  /*0840*/  LEA.HI.X.SX32 R3, R18, UR9, 0x2, P2 ;  /* 0x0000000912037c11 */ /* 0x000fe400090f16ff */
[----:B------:R0:W5:Y:S01]  /*0850*/  LDG.E R18, desc[UR4][R4.64] ;  /* 0x0000000404127981 */ /* 0x000162000c1e1900 */
[----:B------:R-:W-:Y:S02]  /*0860*/  LEA.HI.X.SX32 R33, R20, UR9, 0x2, P1 ;  /* 0x0000000914217c11 */ /* 0x000fe400088f16ff */
[----:B------:R-:W-:Y:S01]  /*0870*/  IADD3 R28, P2, PT, R28, UR8, RZ ;  /* 0x000000081c1c7c10 */ /* 0x000fe2000ff5e0ff */
[----:B------:R1:W5:Y:S04]  /*0880*/  LDG.E R17, desc[UR4][R2.64] ;  /* 0x0000000402117981 */ /* 0x000368000c1e1900 */
[----:B------:R2:W5:Y:S01]  /*0890*/  LDG.E R20, desc[UR4][R32.64] ;  /* 0x0000000420147981 */ /* 0x000562000c1e1900 */
[----:B0-----:R-:W-:-:S02]  /*08a0*/  IADD3 R4, P1, PT, R29, UR8, RZ ;  /* 0x000000081d047c10 */ /* 0x001fc4000ff3e0ff */
[----:B------:R-:W-:Y:S02]  /*08b0*/  LEA.HI.X.SX32 R29, R36, UR9, 0x2, P2 ;  /* 0x00000009241d7c11 */ /* 0x000fe400090f16ff */
[----:B------:R-:W-:-:S03]  /*08c0*/  LEA.HI.X.SX32 R5, R22, UR9, 0x2, P1 ;  /* 0x0000000916057c11 */ /* 0x000fc600088f16ff */
[----:B------:R2:W5:Y:S04]  /*08d0*/  LDG.E R22, desc[UR4][R28.64] ;  /* 0x000000041c167981 */ /* 0x000568000c1e1900 */
[----:B------:R2:W5:Y:S01]  /*08e0*/  LDG.E R4, desc[UR4][R4.64] ;  /* 0x0000000404047981 */ /* 0x000562000c1e1900 */
[----:B-1----:R-:W-:Y:S02]  /*08f0*/  @P0 SHF.R.S64 R2, RZ, 0x1e, R30 ;  /* 0x0000001eff020819 */ /* 0x002fe4000000101e */
[----:B------:R-:W-:Y:S02]  /*0900*/  ISETP.NE.AND P1, PT, R14, 0x3, PT ;  /* 0x000000030e00780c */ /* 0x000fe40003f25270 */
[----:B------:R-:W-:Y:S02]  /*0910*/  @P0 IADD3 R2, P2, PT, R2, UR8, RZ ;  /* 0x0000000802020c10 */ /* 0x000fe4000ff5e0ff */
[----:B------:R-:W-:-:S02]  /*0920*/  ISETP.EQ.OR P1, PT, R14, RZ, !P1 ;  /* 0x000000ff0e00720c */ /* 0x000fc40004f22670 */
[----:B------:R-:W-:Y:S02]  /*0930*/  @P0 LEA.HI.X.SX32 R3, R30, UR9, 0x2, P2 ;  /* 0x000000091e030c11 */ /* 0x000fe400090f16ff */
[----:B------:R-:W-:-:S03]  /*0940*/  ISETP.EQ.OR P1, PT, R13, RZ, P1 ;  /* 0x000000ff0d00720c */ /* 0x000fc60000f22670 */
[----:B------:R2:W5:Y:S01]  /*0950*/  @P0 LDG.E R6, desc[UR4][R2.64] ;  /* 0x0000000402060981 */ /* 0x000562000c1e1900 */
[----:B------:R-:W-:Y:S02]  /*0960*/  ISETP.EQ.OR P0, PT, R0, RZ, !P0 ;  /* 0x000000ff0000720c */ /* 0x000fe40004702670 */
[----:B------:R-:W-:-:S04]  /*0970*/  ISETP.EQ.OR P1, PT, R13, 0x3, P1 ;  /* 0x000000030d00780c */ /* 0x000fc80000f22670 */
[----:B------:R-:W-:-:S13]  /*0980*/  PLOP3.LUT P0, PT, P1, P0, PT, 0xf8, 0x8f ;  /* 0x00000000008f781c */ /* 0x000fda0000f01f70 */
[----:B--2---:R-:W-:Y:S05]  /*0990*/  @!P0 BRA `(.L_x_62) ;  /* 0x0000000400b08947 */ /* 0x004fea0003800000 */
[----:B------:R-:W0:Y:S01]  /*09a0*/  LDCU.64 UR8, c[0x0][0x388] ;  /* 0x00007100ff0877ac */ /* 0x000e220008000a00 */
[C-C-:B------:R-:W-:Y:S01]  /*09b0*/  IADD3 R29, PT, PT, R10.reuse, 0x18, R13.reuse ;  /* 0x000000180a1d7810 */ /* 0x140fe20007ffe00d */
[--C-:B------:R-:W-:Y:S01]  /*09c0*/  IMAD R49, R49, UR6, R14.reuse ;  /* 0x0000000631317c24 */ /* 0x100fe2000f8e020e */
[C-C-:B------:R-:W-:Y:S01]  /*09d0*/  IADD3 R35, PT, PT, R10.reuse, 0x30, R13.reuse ;  /* 0x000000300a237810 */ /* 0x140fe20007ffe00d */
[--C-:B------:R-:W-:Y:S01]  /*09e0*/  IMAD R51, R51, UR6, R14.reuse ;  /* 0x0000000633337c24 */ /* 0x100fe2000f8e020e */
[C---:B------:R-:W-:Y:S01]  /*09f0*/  IADD3 R33, PT, PT, R10.reuse, 0x3c, R13 ;  /* 0x0000003c0a217810 */ /* 0x040fe20007ffe00d */
[--C-:B------:R-:W-:Y:S01]  /*0a00*/  IMAD R29, R29, UR6, R14.reuse ;  /* 0x000000061d1d7c24 */ /* 0x100fe2000f8e020e */
[----:B------:R-:W-:Y:S01]  /*0a10*/  SHF.R.S64 R2, RZ, 0x1e, R49 ;  /* 0x0000001eff027819 */ /* 0x000fe20000001031 */
[--C-:B------:R-:W-:Y:S01]  /*0a20*/  IMAD R35, R35, UR6, R14.reuse ;  /* 0x0000000623237c24 */ /* 0x100fe2000f8e020e */
[----:B------:R-:W-:Y:S01]  /*0a30*/  IADD3 R27, PT, PT, R10, 0x48, R13 ;  /* 0x000000480a1b7810 */ /* 0x000fe20007ffe00d */
[----:B------:R-:W-:Y:S01]  /*0a40*/  IMAD R33, R33, UR6, R14 ;  /* 0x0000000621217c24 */ /* 0x000fe2000f8e020e */
[----:B------:R-:W-:-:S02]  /*0a50*/  SHF.R.S64 R28, RZ, 0x1e, R29 ;  /* 0x0000001eff1c7819 */ /* 0x000fc4000000101d */
[C---:B------:R-:W-:Y:S01]  /*0a60*/  IADD3 R53, PT, PT, R10.reuse, R41, RZ ;  /* 0x000000290a357210 */ /* 0x040fe20007ffe0ff */
[--C-:B------:R-:W-:Y:S01]  /*0a70*/  IMAD R27, R27, UR6, R14.reuse ;  /* 0x000000061b1b7c24 */ /* 0x100fe2000f8e020e */
[C---:B------:R-:W-:Y:S02]  /*0a80*/  IADD3 R3, PT, PT, R10.reuse, R37, RZ ;  /* 0x000000250a037210 */ /* 0x040fe40007ffe0ff */
[C---:B------:R-:W-:Y:S01]  /*0a90*/  IADD3 R40, PT, PT, R10.reuse, 0x54, R13 ;  /* 0x000000540a287810 */ /* 0x040fe20007ffe00d */
[--C-:B------:R-:W-:Y:S01]  /*0aa0*/  IMAD R36, R53, UR6, R14.reuse ;  /* 0x0000000635247c24 */ /* 0x100fe2000f8e020e */
[----:B------:R-:W-:Y:S02]  /*0ab0*/  SHF.R.S64 R30, RZ, 0x1e, R51 ;  /* 0x0000001eff1e7819 */ /* 0x000fe40000001033 */
[----:B------:R-:W-:Y:S01]  /*0ac0*/  IADD3 R39, PT, PT, R10, R39, RZ ;  /* 0x000000270a277210 */ /* 0x000fe20007ffe0ff */
[----:B------:R-:W-:Y:S01]  /*0ad0*/  IMAD R40, R40, UR6, R14 ;  /* 0x0000000628287c24 */ /* 0x000fe2000f8e020e */
[----:B------:R-:W-:-:S02]  /*0ae0*/  IADD3 R43, PT, PT, R10, R43, RZ ;  /* 0x0000002b0a2b7210 */ /* 0x000fc40007ffe0ff */
[C---:B------:R-:W-:Y:S01]  /*0af0*/  IADD3 R45, PT, PT, R10.reuse, R45, RZ ;  /* 0x0000002d0a2d7210 */ /* 0x040fe20007ffe0ff */
[--C-:B------:R-:W-:Y:S01]  /*0b00*/  IMAD R39, R39, UR6, R14.reuse ;  /* 0x0000000627277c24 */ /* 0x100fe2000f8e020e */
[C---:B------:R-:W-:Y:S01]  /*0b10*/  IADD3 R47, PT, PT, R10.reuse, R47, RZ ;  /* 0x0000002f0a2f7210 */ /* 0x040fe20007ffe0ff */
[--C-:B------:R-:W-:Y:S01]  /*0b20*/  IMAD R38, R43, UR6, R14.reuse ;  /* 0x000000062b267c24 */ /* 0x100fe2000f8e020e */
[C-C-:B------:R-:W-:Y:S01]  /*0b30*/  IADD3 R41, PT, PT, R10.reuse, 0x60, R13.reuse ;  /* 0x000000600a297810 */ /* 0x140fe20007ffe00d */
[--C-:B------:R-:W-:Y:S01]  /*0b40*/  IMAD R0, R45, UR6, R14.reuse ;  /* 0x000000062d007c24 */ /* 0x100fe2000f8e020e */
[C-C-:B------:R-:W-:Y:S02]  /*0b50*/  IADD3 R5, PT, PT, R10.reuse, 0x84, R13.reuse ;  /* 0x000000840a057810 */ /* 0x140fe40007ffe00d */
[C-C-:B------:R-:W-:Y:S01]  /*0b60*/  IADD3 R37, PT, PT, R10.reuse, 0x9c, R13.reuse ;  /* 0x0000009c0a257810 */ /* 0x140fe20007ffe00d */
[--C-:B------:R-:W-:Y:S01]  /*0b70*/  IMAD R41, R41, UR6, R14.reuse ;  /* 0x0000000629297c24 */ /* 0x100fe2000f8e020e */
[C-C-:B------:R-:W-:Y:S01]  /*0b80*/  IADD3 R23, PT, PT, R10.reuse, 0xc0, R13.reuse ;  /* 0x000000c00a177810 */ /* 0x140fe20007ffe00d */
[--C-:B------:R-:W-:Y:S01]  /*0b90*/  IMAD R5, R5, UR6, R14.reuse ;  /* 0x0000000605057c24 */ /* 0x100fe2000f8e020e */
[----:B-----5:R-:W-:Y:S01]  /*0ba0*/  IADD3 R31, PT, PT, R10, 0xd8, R13 ;  /* 0x000000d80a1f7810 */ /* 0x020fe20007ffe00d */
[--C-:B------:R-:W-:Y:S01]  /*0bb0*/  IMAD R10, R3, UR6, R14.reuse ;  /* 0x00000006030a7c24 */ /* 0x100fe2000f8e020e */
[----:B0-----:R-:W-:Y:S01]  /*0bc0*/  IADD3 R2, P0, PT, R2, UR8, RZ ;  /* 0x0000000802027c10 */ /* 0x001fe2000ff1e0ff */
[--C-:B------:R-:W-:Y:S01]  /*0bd0*/  IMAD R37, R37, UR6, R14.reuse ;  /* 0x0000000625257c24 */ /* 0x100fe2000f8e020e */
[----:B------:R-:W-:Y:S01]  /*0be0*/  IADD3 R28, P1, PT, R28, UR8, RZ ;  /* 0x000000081c1c7c10 */ /* 0x000fe2000ff3e0ff */
[--C-:B------:R-:W-:Y:S01]  /*0bf0*/  IMAD R23, R23, UR6, R14.reuse ;  /* 0x0000000617177c24 */ /* 0x100fe2000f8e020e */
[----:B------:R-:W-:Y:S01]  /*0c00*/  IADD3 R30, P2, PT, R30, UR8, RZ ;  /* 0x000000081e1e7c10 */ /* 0x000fe2000ff5e0ff */
[--C-:B------:R-:W-:Y:S01]  /*0c10*/  IMAD R13, R47, UR6, R14.reuse ;  /* 0x000000062f0d7c24 */ /* 0x100fe2000f8e020e */
[----:B------:R-:W-:Y:S01]  /*0c20*/  SHF.R.S64 R34, RZ, 0x1e, R35 ;  /* 0x0000001eff227819 */ /* 0x000fe20000001023 */
[----:B------:R-:W-:Y:S01]  /*0c30*/  IMAD R14, R31, UR6, R14 ;  /* 0x000000061f0e7c24 */ /* 0x000fe2000f8e020e */
[----:B------:R-:W-:-:S02]  /*0c40*/  LEA.HI.X.SX32 R3, R49, UR9, 0x2, P0 ;  /* 0x0000000931037c11 */ /* 0x000fc400080f16ff */
[----:B------:R-:W-:Y:S02]  /*0c50*/  SHF.R.S64 R32, RZ, 0x1e, R33 ;  /* 0x0000001eff207819 */ /* 0x000fe40000001021 */
[----:B------:R-:W-:Y:S01]  /*0c60*/  LEA.HI.X.SX32 R29, R29, UR9, 0x2, P1 ;  /* 0x000000091d1d7c11 */ /* 0x000fe200088f16ff */
[----:B------:R0:W-:Y:S01]  /*0c70*/  STG.E desc[UR4][R2.64], R25 ;  /* 0x0000001902007986 */ /* 0x0001e2000c101904 */
[----:B------:R-:W-:Y:S02]  /*0c80*/  LEA.HI.X.SX32 R31, R51, UR9, 0x2, P2 ;  /* 0x00000009331f7c11 */ /* 0x000fe400090f16ff */
[----:B------:R-:W-:Y:S01]  /*0c90*/  IADD3 R34, P0, PT, R34, UR8, RZ ;  /* 0x0000000822227c10 */ /* 0x000fe2000ff1e0ff */
[----:B------:R1:W-:Y:S01]  /*0ca0*/  STG.E desc[UR4][R28.64], R21 ;  /* 0x000000151c007986 */ /* 0x0003e2000c101904 */
[----:B------:R-:W-:Y:S02]  /*0cb0*/  SHF.R.S64 R44, RZ, 0x1e, R27 ;  /* 0x0000001eff2c7819 */ /* 0x000fe4000000101b */
[----:B------:R-:W-:Y:S01]  /*0cc0*/  SHF.R.S64 R43, RZ, 0x1e, R40 ;  /* 0x0000001eff2b7819 */ /* 0x000fe20000001028 */
[----:B------:R2:W-:Y:S01]  /*0cd0*/  STG.E desc[UR4][R30.64], R26 ;  /* 0x0000001a1e007986 */ /* 0x0005e2000c101904 */
[----:B------:R-:W-:-:S02]  /*0ce0*/  IADD3 R32, P1, PT, R32, UR8, RZ ;  /* 0x0000000820207c10 */ /* 0x000fc4000ff3e0ff */
[----:B------:R-:W-:Y:S02]  /*0cf0*/  SHF.R.S64 R42, RZ, 0x1e, R41 ;  /* 0x0000001eff2a7819 */ /* 0x000fe40000001029 */
[----:B------:R-:W-:Y:S02]  /*0d00*/  LEA.HI.X.SX32 R35, R35, UR9, 0x2, P0 ;  /* 0x0000000923237c11 */ /* 0x000fe400080f16ff */
[----:B0-----:R-:W-:Y:S02]  /*0d10*/  IADD3 R2, P0, PT, R44, UR8, RZ ;  /* 0x000000082c027c10 */ /* 0x001fe4000ff1e0ff */
[----:B-1----:R-:W-:Y:S01]  /*0d20*/  IADD3 R28, P2, PT, R43, UR8, RZ ;  /* 0x000000082b1c7c10 */ /* 0x002fe2000ff5e0ff */
[----:B------:R0:W-:Y:S01]  /*0d30*/  STG.E desc[UR4][R34.64], R24 ;  /* 0x0000001822007986 */ /* 0x0001e2000c101904 */
[----:B------:R-:W-:Y:S02]  /*0d40*/  LEA.HI.X.SX32 R33, R33, UR9, 0x2, P1 ;  /* 0x0000000921217c11 */ /* 0x000fe400088f16ff */
[----:B--2---:R-:W-:-:S02]  /*0d50*/  SHF.R.S64 R30, RZ, 0x1e, R39 ;  /* 0x0000001eff1e7819 */ /* 0x004fc40000001027 */
[----:B------:R-:W-:Y:S01]  /*0d60*/  IADD3 R26, P1, PT, R42, UR8, RZ ;  /* 0x000000082a1a7c10 */ /* 0x000fe2000ff3e0ff */
[----:B------:R1:W-:Y:S01]  /*0d70*/  STG.E desc[UR4][R32.64], R9 ;  /* 0x0000000920007986 */ /* 0x0003e2000c101904 */
[----:B------:R-:W-:Y:S02]  /*0d80*/  SHF.R.S64 R31, RZ, 0x1e, R36 ;  /* 0x0000001eff1f7819 */ /* 0x000fe40000001024 */
[----:B------:R-:W-:Y:S02]  /*0d90*/  LEA.HI.X.SX32 R3, R27, UR9, 0x2, P0 ;  /* 0x000000091b037c11 */ /* 0x000fe400080f16ff */
[----:B------:R-:W-:Y:S02]  /*0da0*/  LEA.HI.X.SX32 R29, R40, UR9, 0x2, P2 ;  /* 0x00000009281d7c11 */ /* 0x000fe400090f16ff */
[----:B------:R-:W-:Y:S01]  /*0db0*/  IADD3 R30, P0, PT, R30, UR8, RZ ;  /* 0x000000081e1e7c10 */ /* 0x000fe2000ff1e0ff */
[----:B------:R2:W-:Y:S01]  /*0dc0*/  STG.E desc[UR4][R2.64], R7 ;  /* 0x0000000702007986 */ /* 0x0005e2000c101904 */
[----:B------:R-:W-:-:S02]  /*0dd0*/  LEA.HI.X.SX32 R27, R41, UR9, 0x2, P1 ;  /* 0x00000009291b7c11 */ /* 0x000fc400088f16ff */
[----:B------:R-:W-:Y:S01]  /*0de0*/  SHF.R.S64 R25, RZ, 0x1e, R5 ;  /* 0x0000001eff197819 */ /* 0x000fe20000001005 */
[----:B------:R3:W-:Y:S01]  /*0df0*/  STG.E desc[UR4][R28.64], R8 ;  /* 0x000000081c007986 */ /* 0x0007e2000c101904 */
[----:B0-----:R-:W-:Y:S02]  /*0e00*/  IADD3 R24, P1, PT, R31, UR8, RZ ;  /* 0x000000081f187c10 */ /* 0x001fe4000ff3e0ff */
[----:B-1----:R-:W-:Y:S01]  /*0e10*/  SHF.R.S64 R9, RZ, 0x1e, R37 ;  /* 0x0000001eff097819 */ /* 0x002fe20000001025 */
[----:B------:R0:W-:Y:S01]  /*0e20*/  STG.E desc[UR4][R26.64], R11 ;  /* 0x0000000b1a007986 */ /* 0x0001e2000c101904 */
[----:B------:R-:W-:Y:S02]  /*0e30*/  LEA.HI.X.SX32 R31, R39, UR9, 0x2, P0 ;  /* 0x00000009271f7c11 */ /* 0x000fe400080f16ff */
[----:B------:R-:W-:Y:S02]  /*0e40*/  SHF.R.S64 R21, RZ, 0x1e, R38 ;  /* 0x0000001eff157819 */ /* 0x000fe40000001026 */
[----:B--2---:R-:W-:Y:S01]  /*0e50*/  IADD3 R2, P0, PT, R25, UR8, RZ ;  /* 0x0000000819027c10 */ /* 0x004fe2000ff1e0ff */
[----:B------:R-:W-:Y:S01]  /*0e60*/  STG.E desc[UR4][R30.64], R19 ;  /* 0x000000131e007986 */ /* 0x000fe2000c101904 */
[----:B------:R-:W-:-:S02]  /*0e70*/  LEA.HI.X.SX32 R25, R36, UR9, 0x2, P1 ;  /* 0x0000000924197c11 */ /* 0x000fc400088f16ff */
[----:B---3--:R-:W-:Y:S02]  /*0e80*/  SHF.R.S64 R28, RZ, 0x1e, R10 ;  /* 0x0000001eff1c7819 */ /* 0x008fe4000000100a */
[----:B------:R-:W-:Y:S01]  /*0e90*/  IADD3 R8, P2, PT, R21, UR8, RZ ;  /* 0x0000000815087c10 */ /* 0x000fe2000ff5e0ff */
[----:B------:R1:W-:Y:S01]  /*0ea0*/  STG.E desc[UR4][R24.64], R4 ;  /* 0x0000000418007986 */ /* 0x0003e2000c101904 */
[----:B0-----:R-:W-:Y:S02]  /*0eb0*/  IADD3 R26, P1, PT, R9, UR8, RZ ;  /* 0x00000008091a7c10 */ /* 0x001fe4000ff3e0ff */
[----:B------:R-:W-:Y:S02]  /*0ec0*/  LEA.HI.X.SX32 R3, R5, UR9, 0x2, P0 ;  /* 0x0000000905037c11 */ /* 0x000fe400080f16ff */
[----:B------:R-:W-:Y:S02]  /*0ed0*/  LEA.HI.X.SX32 R27, R37, UR9, 0x2, P1 ;  /* 0x00000009251b7c11 */ /* 0x000fe400088f16ff */
[----:B------:R-:W-:Y:S01]  /*0ee0*/  SHF.R.S64 R21, RZ, 0x1e, R0 ;  /* 0x0000001eff157819 */ /* 0x000fe20000001000 */
[----:B------:R0:W-:Y:S01]  /*0ef0*/  STG.E desc[UR4][R2.64], R6 ;  /* 0x0000000602007986 */ /* 0x0001e2000c101904 */
[----:B------:R-:W-:-:S02]  /*0f00*/  IADD3 R28, P1, PT, R28, UR8, RZ ;  /* 0x000000081c1c7c10 */ /* 0x000fc4000ff3e0ff */
[----:B------:R-:W-:Y:S02]  /*0f10*/  LEA.HI.X.SX32 R9, R38, UR9, 0x2, P2 ;  /* 0x0000000926097c11 */ /* 0x000fe400090f16ff */
[----:B------:R-:W-:Y:S02]  /*0f20*/  SHF.R.S64 R11, RZ, 0x1e, R23 ;  /* 0x0000001eff0b7819 */ /* 0x000fe40000001017 */
[----:B------:R-:W-:Y:S01]  /*0f30*/  SHF.R.S64 R7, RZ, 0x1e, R13 ;  /* 0x0000001eff077819 */ /* 0x000fe2000000100d */
[----:B------:R2:W-:Y:S01]  /*0f40*/  STG.E desc[UR4][R8.64], R20 ;  /* 0x0000001408007986 */ /* 0x0005e2000c101904 */
[----:B------:R-:W-:Y:S02]  /*0f50*/  SHF.R.S64 R5, RZ, 0x1e, R14 ;  /* 0x0000001eff057819 */ /* 0x000fe4000000100e */
[----:B-1----:R-:W-:Y:S01]  /*0f60*/  IADD3 R4, P0, PT, R21, UR8, RZ ;  /* 0x0000000815047c10 */ /* 0x002fe2000ff1e0ff */
[----:B------:R-:W-:Y:S01]  /*0f70*/  STG.E desc[UR4][R26.64], R22 ;  /* 0x000000161a007986 */ /* 0x000fe2000c101904 */
[----:B------:R-:W-:-:S02]  /*0f80*/  LEA.HI.X.SX32 R29, R10, UR9, 0x2, P1 ;  /* 0x000000090a1d7c11 */ /* 0x000fc400088f16ff */
[----:B0-----:R-:W-:Y:S02]  /*0f90*/  IADD3 R2, P1, PT, R11, UR8, RZ ;  /* 0x000000080b027c10 */ /* 0x001fe4000ff3e0ff */
[----:B------:R-:W-:Y:S01]  /*0fa0*/  IADD3 R6, P2, PT, R7, UR8, RZ ;  /* 0x0000000807067c10 */ /* 0x000fe2000ff5e0ff */
[----:B------:R-:W-:Y:S01]  /*0fb0*/  STG.E desc[UR4][R28.64], R12 ;  /* 0x0000000c1c007986 */ /* 0x000fe2000c101904 */
[----:B------:R-:W-:Y:S02]  /*0fc0*/  LEA.HI.X.SX32 R3, R23, UR9, 0x2, P1 ;  /* 0x0000000917037c11 */ /* 0x000fe400088f16ff */
[----:B--2---:R-:W-:Y:S02]  /*0fd0*/  IADD3 R8, P3, PT, R5, UR8, RZ ;  /* 0x0000000805087c10 */ /* 0x004fe4000ff7e0ff */
[----:B------:R-:W-:Y:S02]  /*0fe0*/  LEA.HI.X.SX32 R5, R0, UR9, 0x2, P0 ;  /* 0x0000000900057c11 */ /* 0x000fe400080f16ff */
[----:B------:R-:W-:-:S02]  /*0ff0*/  LEA.HI.X.SX32 R7, R13, UR9, 0x2, P2 ;  /* 0x000000090d077c11 */ /* 0x000fc400090f16ff */
[----:B------:R-:W-:Y:S01]  /*1000*/  LEA.HI.X.SX32 R9, R14, UR9, 0x2, P3 ;  /* 0x000000090e097c11 */ /* 0x000fe200098f16ff */
[----:B------:R-:W-:Y:S04]  /*1010*/  STG.E desc[UR4][R4.64], R18 ;  /* 0x0000001204007986 */ /* 0x000fe8000c101904 */
[----:B------:R-:W-:Y:S04]  /*1020*/  STG.E desc[UR4][R2.64], R17 ;  /* 0x0000001102007986 */ /* 0x000fe8000c101904 */
[----:B------:R-:W-:Y:S04]  /*1030*/  STG.E desc[UR4][R6.64], R15 ;  /* 0x0000000f06007986 */ /* 0x000fe8000c101904 */
[----:B------:R-:W-:Y:S01]  /*1040*/  STG.E desc[UR4][R8.64], R16 ;  /* 0x0000001008007986 */ /* 0x000fe2000c101904 */
[----:B------:R-:W-:Y:S05]  /*1050*/  EXIT ;  /* 0x000000000000794d */ /* 0x000fea0003800000 */
.L_x_62:
[----:B-----5:R-:W-:Y:S01]  /*1060*/  FADD R33, R31, R26 ;  /* 0x0000001a1f217221 */ /* 0x020fe20000000000 */
[----:B------:R-:W-:Y:S01]  /*1070*/  FADD R3, R26, -R25 ;  /* 0x800000191a037221 */ /* 0x000fe20000000000 */
[C-C-:B------:R-:W-:Y:S01]  /*1080*/  FADD R5, R24.reuse, -R21.reuse ;  /* 0x8000001518057221 */ /* 0x140fe20000000000 */
[C---:B------:R-:W-:Y:S01]  /*1090*/  FADD R35, R24.reuse, R21 ;  /* 0x0000001518237221 */ /* 0x040fe20000000000 */
[----:B------:R-:W-:Y:S01]  /*10a0*/  FADD R28, R24, R33 ;  /* 0x00000021181c7221 */ /* 0x000fe20000000000 */
[C---:B------:R-:W-:Y:S01]  /*10b0*/  FADD R0, R8.reuse, R3 ;  /* 0x0000000308007221 */ /* 0x040fe20000000000 */
[C---:B------:R-:W-:Y:S01]  /*10c0*/  FADD R2, R8.reuse, R5 ;  /* 0x0000000508027221 */ /* 0x040fe20000000000 */
[----:B------:R-:W-:Y:S01]  /*10d0*/  FADD R30, R8, R35 ;  /* 0x00000023081e7221 */ /* 0x000fe20000000000 */
[----:B------:R-:W-:Y:S01]  /*10e0*/  FADD R28, R25, R28 ;  /* 0x0000001c191c7221 */ /* 0x000fe20000000000 */
[C---:B------:R-:W-:Y:S01]  /*10f0*/  FADD R0, -R11.reuse, R0 ;  /* 0x000000000b007221 */ /* 0x040fe20000000100 */
[C---:B------:R-:W-:Y:S01]  /*1100*/  FADD R2, R11.reuse, R2 ;  /* 0x000000020b027221 */ /* 0x040fe20000000000 */
[----:B------:R-:W-:Y:S01]  /*1110*/  FADD R32, R11, R30 ;  /* 0x0000001e0b207221 */ /* 0x000fe20000000000 */
[----:B------:R-:W-:Y:S01]  /*1120*/  FADD R3, R21, R28 ;  /* 0x0000001c15037221 */ /* 0x000fe20000000000 */
[----:B------:R-:W-:Y:S01]  /*1130*/  FADD R29, R12, R15 ;  /* 0x0000000f0c1d7221 */ /* 0x000fe20000000000 */
[C---:B------:R-:W-:Y:S01]  /*1140*/  FADD R0, -R9.reuse, R0 ;  /* 0x0000000009007221 */ /* 0x040fe20000000100 */
[----:B------:R-:W-:Y:S01]  /*1150*/  FADD R2, -R9, R2 ;  /* 0x0000000209027221 */ /* 0x000fe20000000100 */
[----:B------:R-:W-:Y:S01]  /*1160*/  FADD R30, R8, R3 ;  /* 0x00000003081e7221 */ /* 0x000fe20000000000 */
[----:B------:R-:W-:Y:S01]  /*1170*/  FADD R29, R16, R29 ;  /* 0x0000001d101d7221 */ /* 0x000fe20000000000 */
[C---:B------:R-:W-:Y:S01]  /*1180*/  FADD R0, R7.reuse, R0 ;  /* 0x0000000007007221 */ /* 0x040fe20000000000 */
[----:B------:R-:W-:Y:S01]  /*1190*/  FADD R5, -R7, R2 ;  /* 0x0000000207057221 */ /* 0x000fe20000000100 */
[----:B------:R-:W-:Y:S01]  /*11a0*/  FADD R30, R11, R30 ;  /* 0x0000001e0b1e7221 */ /* 0x000fe20000000000 */
        /* <DEDUP_REMOVED lines=8> */
[----:B------:R-:W-:Y:S01]  /*1230*/  FADD R3, -R18, R3 ;  /* 0x0000000312037221 */ /* 0x000fe20000000100 */
[----:B------:R-:W-:Y:S01]  /*1240*/  FADD R29, -R19, R28 ;  /* 0x0000001c131d7221 */ /* 0x000fe20000000100 */
[C---:B------:R-:W-:Y:S01]  /*1250*/  FADD R28, -R12.reuse, R33 ;  /* 0x000000210c1c7221 */ /* 0x040fe20000000100 */
[----:B------:R-:W-:Y:S01]  /*1260*/  FADD R2, R12, R5 ;  /* 0x000000050c027221 */ /* 0x000fe20000000000 */
[----:B------:R-:W-:Y:S01]  /*1270*/  FADD R5, -R17, R0 ;  /* 0x0000000011057221 */ /* 0x000fe20000000100 */
[C---:B------:R-:W-:Y:S01]  /*1280*/  FADD R29, -R20.reuse, R29 ;  /* 0x0000001d141d7221 */ /* 0x040fe20000000100 */
[C---:B------:R-:W-:Y:S01]  /*1290*/  FADD R39, -R15.reuse, R28 ;  /* 0x0000001c0f277221 */ /* 0x040fe20000000100 */
[----:B------:R-:W-:Y:S01]  /*12a0*/  FADD R33, R15, R2 ;  /* 0x000000020f217221 */ /* 0x000fe20000000000 */
[----:B------:R-:W-:Y:S01]  /*12b0*/  FADD R3, R20, R3 ;  /* 0x0000000314037221 */ /* 0x000fe20000000000 */
[----:B------:R-:W-:Y:S01]  /*12c0*/  FADD R29, -R22, R29 ;  /* 0x0000001d161d7221 */ /* 0x000fe20000000100 */
[----:B------:R-:W-:Y:S01]  /*12d0*/  FADD R2, -R18, R39 ;  /* 0x0000002712027221 */ /* 0x000fe20000000100 */
[----:B------:R-:W-:Y:S01]  /*12e0*/  FADD R37, R16, R33 ;  /* 0x0000002110257221 */ /* 0x000fe20000000000 */
[----:B------:R-:W-:Y:S01]  /*12f0*/  FADD R5, R22, R5 ;  /* 0x0000000516057221 */ /* 0x000fe20000000000 */
[C---:B------:R-:W-:Y:S01]  /*1300*/  FADD R35, -R4.reuse, R29 ;  /* 0x0000001d04237221 */ /* 0x040fe20000000100 */
[----:B------:R-:W-:Y:S01]  /*1310*/  FADD R29, -R4, R3 ;  /* 0x00000003041d7221 */ /* 0x000fe20000000100 */
[----:B------:R-:W-:Y:S01]  /*1320*/  FADD R0, R18, R37 ;  /* 0x0000002512007221 */ /* 0x000fe20000000000 */
[----:B------:R-:W-:Y:S01]  /*1330*/  FADD R3, -R19, R2 ;  /* 0x0000000213037221 */ /* 0x000fe20000000100 */
[C---:B------:R-:W-:Y:S01]  /*1340*/  FADD R33, -R6.reuse, R5 ;  /* 0x0000000506217221 */ /* 0x040fe20000000100 */
[----:B------:R-:W-:Y:S01]  /*1350*/  FADD R32, -R6, R35 ;  /* 0x0000002306207221 */ /* 0x000fe20000000100 */
[----:B------:R-:W-:Y:S01]  /*1360*/  FADD R0, R17, R0 ;  /* 0x0000000011007221 */ /* 0x000fe20000000000 */
[----:B------:R-:W-:Y:S01]  /*1370*/  FADD R37, -R20, R3 ;  /* 0x0000000314257221 */ /* 0x000fe20000000100 */
[----:B------:R-:W-:Y:S01]  /*1380*/  FMUL R5, R33, R33 ;  /* 0x0000002121057220 */ /* 0x000fe20000400000 */
[----:B------:R-:W-:Y:S01]  /*1390*/  FADD R30, R29, R29 ;  /* 0x0000001d1d1e7221 */ /* 0x000fe20000000000 */
[----:B------:R-:W-:Y:S01]  /*13a0*/  FADD R3, R19, R0 ;  /* 0x0000000013037221 */ /* 0x000fe20000000000 */
[----:B------:R-:W-:Y:S01]  /*13b0*/  FADD R37, -R4, R37 ;  /* 0x0000002504257221 */ /* 0x000fe20000000100 */
[-CC-:B------:R-:W-:Y:S01]  /*13c0*/  FFMA R2, R32, R32.reuse, R5.reuse ;  /* 0x0000002020027223 */ /* 0x180fe20000000005 */
[C---:B------:R-:W-:Y:S01]  /*13d0*/  FFMA R35, R29.reuse, R29, R5 ;  /* 0x0000001d1d237223 */ /* 0x040fe20000000005 */
[----:B------:R-:W-:Y:S01]  /*13e0*/  FADD R3, R20, R3 ;  /* 0x0000000314037221 */ /* 0x000fe20000000000 */
[C---:B------:R-:W-:Y:S01]  /*13f0*/  FFMA R28, -R32.reuse, R32, R5 ;  /* 0x00000020201c7223 */ /* 0x040fe20000000105 */
[----:B------:R-:W-:Y:S01]  /*1400*/  FFMA R30, R29, R30, -R2 ;  /* 0x0000001e1d1e7223 */ /* 0x000fe20000000802 */
[-C--:B------:R-:W-:Y:S01]  /*1410*/  FFMA R0, R32, R32.reuse, R35 ;  /* 0x0000002020007223 */ /* 0x080fe20000000023 */
[----:B------:R-:W-:Y:S01]  /*1420*/  FADD R3, R22, R3 ;  /* 0x0000000316037221 */ /* 0x000fe20000000000 */
[----:B------:R-:W-:Y:S01]  /*1430*/  FADD R41, R37, -R28 ;  /* 0x8000001c25297221 */ /* 0x000fe20000000000 */
[C---:B------:R-:W-:Y:S01]  /*1440*/  FMUL R5, R30.reuse, -0.027777777984738349915 ;  /* 0xbce38e391e057820 */ /* 0x040fe20000400000 */
[----:B------:R-:W-:Y:S01]  /*1450*/  FMUL R35, R30, 0.027777777984738349915 ;  /* 0x3ce38e391e237820 */ /* 0x000fe20000400000 */
[----:B------:R-:W-:Y:S01]  /*1460*/  FADD R3, R4, R3 ;  /* 0x0000000304037221 */ /* 0x000fe20000000000 */
[----:B------:R-:W-:Y:S01]  /*1470*/  FMUL R46, R0, 0.032375916838645935059 ;  /* 0x3d049c9c002e7820 */ /* 0x000fe20000400000 */
[C-C-:B------:R-:W-:Y:S01]  /*1480*/  FFMA R38, R28.reuse, 0.083333335816860198975, R5.reuse ;  /* 0x3daaaaab1c267823 */ /* 0x140fe20000000005 */
[----:B------:R-:W-:Y:S01]  /*1490*/  FFMA R34, R28, -0.083333335816860198975, R5 ;  /* 0xbdaaaaab1c227823 */ /* 0x000fe20000000005 */
[----:B------:R-:W-:Y:S01]  /*14a0*/  FADD R3, R6, R3 ;  /* 0x0000000306037221 */ /* 0x000fe20000000000 */
[C-C-:B------:R-:W-:Y:S01]  /*14b0*/  FFMA R2, R28.reuse, 0.083333335816860198975, R35.reuse ;  /* 0x3daaaaab1c027823 */ /* 0x140fe20000000023 */
[----:B------:R-:W-:Y:S01]  /*14c0*/  FFMA R39, R28, -0.083333335816860198975, R35 ;  /* 0xbdaaaaab1c277823 */ /* 0x000fe20000000023 */
[C---:B------:R-:W-:Y:S01]  /*14d0*/  FMUL R5, R29.reuse, 0.25 ;  /* 0x3e8000001d057820 */ /* 0x040fe20000400000 */
[----:B------:R-:W-:Y:S01]  /*14e0*/  FMUL R42, R0, 0.033572688698768615723 ;  /* 0x3d098384002a7820 */ /* 0x000fe20000400000 */
[----:B------:R-:W-:Y:S01]  /*14f0*/  FMUL R35, R29, -0.25 ;  /* 0xbe8000001d237820 */ /* 0x000fe20000400000 */
[----:B------:R-:W-:Y:S01]  /*1500*/  FFMA R46, R3, 0.10317460447549819946, R46 ;  /* 0x3dd34d35032e7823 */ /* 0x000fe2000000002e */
[----:B------:R-:W-:Y:S01]  /*1510*/  FFMA R28, R33, R5, R2 ;  /* 0x00000005211c7223 */ /* 0x000fe20000000002 */
[----:B------:R-:W-:Y:S01]  /*1520*/  FFMA R42, R3, 0.015873014926910400391, R42 ;  /* 0x3c820820032a7823 */ /* 0x000fe2000000002a */
[C---:B------:R-:W-:Y:S01]  /*1530*/  FFMA R2, R33.reuse, R35, R2 ;  /* 0x0000002321027223 */ /* 0x040fe20000000002 */
[C-C-:B------:R-:W-:Y:S01]  /*1540*/  FFMA R3, R32.reuse, R5, R39.reuse ;  /* 0x0000000520037223 */ /* 0x140fe20000000027 */
[----:B------:R-:W-:Y:S01]  /*1550*/  FFMA R35, R32, R35, R39 ;  /* 0x0000002320237223 */ /* 0x000fe20000000027 */
[C-C-:B------:R-:W-:Y:S01]  /*1560*/  FFMA R39, R33.reuse, 0.16666667163372039795, R46.reuse ;  /* 0x3e2aaaab21277823 */ /* 0x140fe2000000002e */
[----:B------:R-:W-:Y:S01]  /*1570*/  FFMA R5, R33, -0.16666667163372039795, R46 ;  /* 0xbe2aaaab21057823 */ /* 0x000fe2000000002e */
[C-C-:B------:R-:W-:Y:S01]  /*1580*/  FADD R37, R29.reuse, R33.reuse ;  /* 0x000000211d257221 */ /* 0x140fe20000000000 */
[----:B------:R-:W-:Y:S01]  /*1590*/  FADD R47, R29, R32 ;  /* 0x000000201d2f7221 */ /* 0x000fe20000000000 */
[--C-:B------:R-:W-:Y:S01]  /*15a0*/  FADD R39, R39, R38.reuse ;  /* 0x0000002627277221 */ /* 0x100fe20000000000 */
[----:B------:R-:W-:Y:S01]  /*15b0*/  FADD R38, R5, R38 ;  /* 0x0000002605267221 */ /* 0x000fe20000000000 */
[----:B------:R-:W-:Y:S01]  /*15c0*/  FADD R5, R29, -R33 ;  /* 0x800000211d057221 */ /* 0x000fe20000000000 */
[C-C-:B------:R-:W-:Y:S01]  /*15d0*/  FFMA R45, R37.reuse, 0.083333335816860198975, R42.reuse ;  /* 0x3daaaaab252d7823 */ /* 0x140fe2000000002a */
[--C-:B------:R-:W-:Y:S01]  /*15e0*/  FFMA R36, R37, -0.083333335816860198975, R42.reuse ;  /* 0xbdaaaaab25247823 */ /* 0x100fe2000000002a */
[--C-:B------:R-:W-:Y:S01]  /*15f0*/  FFMA R40, R47, -0.083333335816860198975, R42.reuse ;  /* 0xbdaaaaab2f287823 */ /* 0x100fe2000000002a */
[C-C-:B------:R-:W-:Y:S01]  /*1600*/  FFMA R37, R5.reuse, -0.083333335816860198975, R42.reuse ;  /* 0xbdaaaaab05257823 */ /* 0x140fe2000000002a */
[----:B------:R-:W-:Y:S01]  /*1610*/  FFMA R5, R5, 0.083333335816860198975, R42 ;  /* 0x3daaaaab05057823 */ /* 0x000fe2000000002a */
[--C-:B------:R-:W-:Y:S01]  /*1620*/  FADD R45, R45, R28.reuse ;  /* 0x0000001c2d2d7221 */ /* 0x100fe20000000000 */
[----:B------:R-:W-:Y:S01]  /*1630*/  FADD R36, R36, R28 ;  /* 0x0000001c24247221 */ /* 0x000fe20000000000 */
[----:B------:R-:W-:Y:S01]  /*1640*/  FFMA R28, R47, 0.083333335816860198975, R42 ;  /* 0x3daaaaab2f1c7823 */ /* 0x000fe2000000002a */
[----:B------:R-:W-:Y:S01]  /*1650*/  FADD R44, R37, R2 ;  /* 0x00000002252c7221 */ /* 0x000fe20000000000 */
[----:B------:R-:W-:Y:S01]  /*1660*/  FFMA R43, R32, 0.16666667163372039795, R46 ;  /* 0x3e2aaaab202b7823 */ /* 0x000fe2000000002e */
[----:B------:R-:W-:Y:S01]  /*1670*/  FADD R2, R5, R2 ;  /* 0x0000000205027221 */ /* 0x000fe20000000000 */
[----:B------:R-:W-:Y:S01]  /*1680*/  FADD R5, R15, -R18 ;  /* 0x800000120f057221 */ /* 0x000fe20000000000 */
[----:B------:R-:W-:Y:S01]  /*1690*/  FADD R48, R8, -R11 ;  /* 0x8000000b08307221 */ /* 0x000fe20000000000 */
[--C-:B------:R-:W-:Y:S01]  /*16a0*/  FADD R28, R28, R3.reuse ;  /* 0x000000031c1c7221 */ /* 0x100fe20000000000 */
[----:B------:R-:W-:Y:S01]  /*16b0*/  FADD R3, R40, R3 ;  /* 0x0000000328037221 */ /* 0x000fe20000000000 */
[----:B------:R-:W-:Y:S01]  /*16c0*/  FADD R37, R43, R34 ;  /* 0x000000222b257221 */ /* 0x000fe20000000000 */
[----:B------:R-:W-:Y:S01]  /*16d0*/  FMUL R40, R26, 3 ;  /* 0x404000001a287820 */ /* 0x000fe20000400000 */
[----:B------:R-:W-:Y:S01]  /*16e0*/  FADD R43, -R20, R5 ;  /* 0x00000005142b7221 */ /* 0x000fe20000000100 */
[----:B------:R-:W-:Y:S01]  /*16f0*/  FADD R48, R9, R48 ;  /* 0x0000003009307221 */ /* 0x000fe20000000000 */
[----:B------:R-:W-:Y:S01]  /*1700*/  FADD R5, R26, R26 ;  /* 0x0000001a1a057221 */ /* 0x000fe20000000000 */
[----:B------:R-:W-:Y:S01]  /*1710*/  FFMA R40, R25, 3, -R40 ;  /* 0x4040000019287823 */ /* 0x000fe20000000828 */
[----:B------:R-:W-:Y:S01]  /*1720*/  FFMA R49, R32, -0.16666667163372039795, R46 ;  /* 0xbe2aaaab20317823 */ /* 0x000fe2000000002e */
[----:B------:R-:W-:Y:S01]  /*1730*/  FADD R47, R4, R43 ;  /* 0x0000002b042f7221 */ /* 0x000fe20000000000 */
[----:B------:R-:W-:Y:S01]  /*1740*/  FADD R50, -R7, R48 ;  /* 0x0000003007327221 */ /* 0x000fe20000000100 */
[C---:B------:R-:W-:Y:S01]  /*1750*/  FADD R48, -R24.reuse, R5 ;  /* 0x0000000518307221 */ /* 0x040fe20000000100 */
[----:B------:R-:W-:Y:S01]  /*1760*/  FADD R43, R29, R40 ;  /* 0x000000281d2b7221 */ /* 0x000fe20000000000 */
[----:B------:R-:W-:Y:S01]  /*1770*/  FADD R34, R49, R34 ;  /* 0x0000002231227221 */ /* 0x000fe20000000000 */
[CC--:B------:R-:W-:Y:S01]  /*1780*/  FFMA R40, -R29.reuse, R32.reuse, R47 ;  /* 0x000000201d287223 */ /* 0x0c0fe2000000012f */
[C---:B------:R-:W-:Y:S01]  /*1790*/  FFMA R5, -R29.reuse, R33, R50 ;  /* 0x000000211d057223 */ /* 0x040fe20000000132 */
[C-C-:B------:R-:W-:Y:S01]  /*17a0*/  FFMA R47, R29.reuse, 0.16666667163372039795, R46.reuse ;  /* 0x3e2aaaab1d2f7823 */ /* 0x140fe2000000002e */
[C---:B------:R-:W-:Y:S01]  /*17b0*/  FFMA R49, R29.reuse, -0.16666667163372039795, R46 ;  /* 0xbe2aaaab1d317823 */ /* 0x040fe2000000002e */
[----:B------:R-:W-:Y:S01]  /*17c0*/  FADD R29, R29, -R32 ;  /* 0x800000201d1d7221 */ /* 0x000fe20000000000 */
[----:B------:R-:W-:Y:S01]  /*17d0*/  FFMA R48, R25, 2, R48 ;  /* 0x4000000019307823 */ /* 0x000fe20000000030 */
[----:B------:R-:W-:Y:S01]  /*17e0*/  FADD R39, R24, -R39 ;  /* 0x8000002718277221 */ /* 0x000fe20000000000 */
[----:B------:R-:W-:Y:S01]  /*17f0*/  FFMA R47, R30, 0.055555555969476699829, R47 ;  /* 0x3d638e391e2f7823 */ /* 0x000fe2000000002f */
[----:B------:R-:W-:Y:S01]  /*1800*/  FFMA R46, R29, -0.083333335816860198975, R42 ;  /* 0xbdaaaaab1d2e7823 */ /* 0x000fe2000000002a */
[----:B------:R-:W-:Y:S01]  /*1810*/  FADD R51, -R21, R48 ;  /* 0x0000003015337221 */ /* 0x000fe20000000100 */
[----:B------:R-:W-:Y:S01]  /*1820*/  FFMA R50, R29, 0.083333335816860198975, R42 ;  /* 0x3daaaaab1d327823 */ /* 0x000fe2000000002a */
        /* <DEDUP_REMOVED lines=8> */
[----:B------:R-:W-:Y:S01]  /*18b0*/  FFMA R48, R30, 0.055555555969476699829, R49 ;  /* 0x3d638e391e307823 */ /* 0x000fe20000000031 */
        /* <DEDUP_REMOVED lines=8> */
[C---:B------:R-:W-:Y:S01]  /*1940*/  FADD R48, R12.reuse, -R37 ;  /* 0x800000250c307221 */ /* 0x040fe20000000000 */
[----:B------:R-:W-:Y:S01]  /*1950*/  FADD R38, -R12, R39 ;  /* 0x000000270c267221 */ /* 0x000fe20000000100 */
[C-C-:B------:R-:W-:Y:S01]  /*1960*/  FADD R37, R33.reuse, -R32.reuse ;  /* 0x8000002021257221 */ /* 0x140fe20000000000 */
[----:B------:R-:W-:Y:S01]  /*1970*/  FADD R39, R33, R32 ;  /* 0x0000002021277221 */ /* 0x000fe20000000000 */
[----:B------:R-:W-:Y:S01]  /*1980*/  FADD R47, R47, R45 ;  /* 0x0000002d2f2f7221 */ /* 0x000fe20000000000 */
[----:B------:R-:W-:Y:S01]  /*1990*/  FADD R38, R15, R38 ;  /* 0x000000260f267221 */ /* 0x000fe20000000000 */
[C-C-:B------:R-:W-:Y:S01]  /*19a0*/  FFMA R34, R37.reuse, -0.083333335816860198975, R42.reuse ;  /* 0xbdaaaaab25227823 */ /* 0x140fe2000000002a */
[----:B------:R-:W-:Y:S01]  /*19b0*/  FFMA R37, R37, 0.083333335816860198975, R42 ;  /* 0x3daaaaab25257823 */ /* 0x000fe2000000002a */
        /* <DEDUP_REMOVED lines=8> */
[--C-:B------:R-:W-:Y:S01]  /*1a40*/  FADD R45, R45, R36.reuse ;  /* 0x000000242d2d7221 */ /* 0x100fe20000000000 */
[C---:B------:R-:W-:Y:S01]  /*1a50*/  FADD R51, R44.reuse, R51 ;  /* 0x000000332c337221 */ /* 0x040fe20000000000 */
[----:B------:R-:W-:Y:S01]  /*1a60*/  FADD R47, R47, R36 ;  /* 0x000000242f2f7221 */ /* 0x000fe20000000000 */
[----:B------:R-:W-:Y:S01]  /*1a70*/  FADD R46, R49, -R46 ;  /* 0x8000002e312e7221 */ /* 0x000fe20000000000 */
[----:B------:R-:W-:Y:S01]  /*1a80*/  FADD R45, -R44, R45 ;  /* 0x0000002d2c2d7221 */ /* 0x000fe20000000100 */
[----:B------:R-:W-:Y:S01]  /*1a90*/  FADD R44, R6, R6 ;  /* 0x00000006062c7221 */ /* 0x000fe20000000000 */
[----:B------:R-:W-:Y:S01]  /*1aa0*/  FADD R2, R7, -R2 ;  /* 0x8000000207027221 */ /* 0x000fe20000000000 */
[----:B------:R-:W-:Y:S01]  /*1ab0*/  FADD R49, -R19, R46 ;  /* 0x0000002e13317221 */ /* 0x000fe20000000100 */
[----:B------:R-:W-:Y:S01]  /*1ac0*/  FADD R46, R36, R51 ;  /* 0x00000033242e7221 */ /* 0x000fe20000000000 */
[----:B------:R-:W-:Y:S01]  /*1ad0*/  FADD R36, R22, R22 ;  /* 0x0000001616247221 */ /* 0x000fe20000000000 */
[----:B------:R-:W-:Y:S01]  /*1ae0*/  FADD R51, R16, -R17 ;  /* 0x8000001110337221 */ /* 0x000fe20000000000 */
[----:B------:R-:W-:Y:S01]  /*1af0*/  FADD R49, R20, R49 ;  /* 0x0000003114317221 */ /* 0x000fe20000000000 */
[----:B------:R-:W-:Y:S01]  /*1b00*/  FADD R28, R15, -R28 ;  /* 0x8000001c0f1c7221 */ /* 0x000fe20000000000 */
[----:B------:R-:W-:Y:S01]  /*1b10*/  FADD R47, R47, R2 ;  /* 0x000000022f2f7221 */ /* 0x000fe20000000000 */
[----:B------:R-:W-:Y:S01]  /*1b20*/  FADD R51, -R22, R51 ;  /* 0x0000003316337221 */ /* 0x000fe20000000100 */
[----:B------:R-:W-:Y:S01]  /*1b30*/  FADD R49, R49, -R36 ;  /* 0x8000002431317221 */ /* 0x000fe20000000000 */
[----:B------:R-:W-:Y:S01]  /*1b40*/  FMUL R36, R24, 3 ;  /* 0x4040000018247820 */ /* 0x000fe20000400000 */
[----:B------:R-:W-:Y:S01]  /*1b50*/  FADD R3, R4, -R3 ;  /* 0x8000000304037221 */ /* 0x000fe20000000000 */
[----:B------:R-:W-:Y:S01]  /*1b60*/  FADD R48, R6, R51 ;  /* 0x0000003306307221 */ /* 0x000fe20000000000 */
[----:B------:R-:W-:Y:S01]  /*1b70*/  FADD R49, R4, R49 ;  /* 0x0000003104317221 */ /* 0x000fe20000000000 */
[----:B------:R-:W-:Y:S01]  /*1b80*/  FFMA R36, R21, 3, -R36 ;  /* 0x4040000015247823 */ /* 0x000fe20000000824 */
[----:B------:R-:W-:Y:S01]  /*1b90*/  FADD R29, R18, -R29 ;  /* 0x8000001d121d7221 */ /* 0x000fe20000000000 */
[----:B------:R-:W-:Y:S01]  /*1ba0*/  FADD R35, R20, -R35 ;  /* 0x8000002314237221 */ /* 0x000fe20000000000 */
[----:B------:R-:W-:Y:S01]  /*1bb0*/  FADD R49, R49, -R44 ;  /* 0x8000002c31317221 */ /* 0x000fe20000000000 */
[C---:B------:R-:W-:Y:S01]  /*1bc0*/  FADD R44, R33.reuse, R36 ;  /* 0x00000024212c7221 */ /* 0x040fe20000000000 */
[C---:B------:R-:W-:Y:S01]  /*1bd0*/  FFMA R36, -R33.reuse, R32, R48 ;  /* 0x0000002021247223 */ /* 0x040fe20000000130 */
[----:B------:R-:W-:Y:S01]  /*1be0*/  FMUL R48, R33, 0.25 ;  /* 0x3e80000021307820 */ /* 0x000fe20000400000 */
[----:B------:R-:W-:Y:S01]  /*1bf0*/  FADD R33, R49, -R30 ;  /* 0x8000001e31217221 */ /* 0x000fe20000000000 */
[----:B------:R-:W-:Y:S01]  /*1c00*/  FMUL R49, R30, -0.055555555969476699829 ;  /* 0xbd638e391e317820 */ /* 0x000fe20000400000 */
[----:B------:R-:W-:Y:S01]  /*1c10*/  FMUL R30, R12, 3 ;  /* 0x404000000c1e7820 */ /* 0x000fe20000400000 */
[C---:B------:R-:W-:Y:S01]  /*1c20*/  FADD R46, R2.reuse, R46 ;  /* 0x0000002e022e7221 */ /* 0x040fe20000000000 */
[----:B------:R-:W-:Y:S01]  /*1c30*/  FADD R45, -R2, R45 ;  /* 0x0000002d022d7221 */ /* 0x000fe20000000100 */
[CCC-:B------:R-:W-:Y:S01]  /*1c40*/  FFMA R50, -R32.reuse, R48.reuse, R49.reuse ;  /* 0x0000003020327223 */ /* 0x1c0fe20000000131 */
[----:B------:R-:W-:Y:S01]  /*1c50*/  FFMA R51, R19, 3, -R30 ;  /* 0x4040000013337823 */ /* 0x000fe2000000081e */
[----:B------:R-:W-:Y:S01]  /*1c60*/  FFMA R49, R32, R48, R49 ;  /* 0x0000003020317223 */ /* 0x000fe20000000031 */
[----:B------:R-:W-:Y:S01]  /*1c70*/  BSSY.RECONVERGENT B0, `(.L_x_63) ;  /* 0x0000079000007945 */ /* 0x000fe20003800200 */
        /* <DEDUP_REMOVED lines=8> */
[----:B------:R-:W-:Y:S01]  /*1d00*/  FADD R51, R16, -R51 ;  /* 0x8000003310337221 */ /* 0x000fe20000000000 */
[----:B------:R-:W-:Y:S01]  /*1d10*/  FADD R38, R32, R29 ;  /* 0x0000001d20267221 */ /* 0x000fe20000000000 */
[----:B------:R-:W-:Y:S01]  /*1d20*/  FADD R28, -R29, R28 ;  /* 0x0000001c1d1c7221 */ /* 0x000fe20000000100 */
[----:B------:R-:W-:Y:S01]  /*1d30*/  FADD R42, R35, R42 ;  /* 0x0000002a232a7221 */ /* 0x000fe20000000000 */
[----:B------:R-:W-:Y:S01]  /*1d40*/  FADD R37, R37, R50 ;  /* 0x0000003225257221 */ /* 0x000fe20000000000 */
[----:B------:R-:W-:Y:S01]  /*1d50*/  FADD R34, R17, -R34 ;  /* 0x8000002211227221 */ /* 0x000fe20000000000 */
[----:B------:R-:W-:Y:S01]  /*1d60*/  FADD R29, R46, R51 ;  /* 0x000000332e1d7221 */ /* 0x000fe20000000000 */
[----:B------:R-:W-:Y:S01]  /*1d70*/  FADD R48, R3, R42 ;  /* 0x0000002a03307221 */ /* 0x000fe20000000000 */
[----:B------:R-:W-:Y:S01]  /*1d80*/  FADD R37, R22, -R37 ;  /* 0x8000002516257221 */ /* 0x000fe20000000000 */
[----:B------:R-:W-:Y:S01]  /*1d90*/  FMUL R32, R26, -4 ;  /* 0xc08000001a207820 */ /* 0x000fe20000400000 */
[----:B------:R-:W-:Y:S01]  /*1da0*/  FADD R46, R29, R34 ;  /* 0x000000221d2e7221 */ /* 0x000fe20000000000 */
[----:B------:R-:W-:Y:S01]  /*1db0*/  FADD R42, R38, R35 ;  /* 0x00000023262a7221 */ /* 0x000fe20000000000 */
[----:B------:R-:W-:Y:S01]  /*1dc0*/  FADD R47, R51, R48 ;  /* 0x00000030332f7221 */ /* 0x000fe20000000000 */
[----:B------:R-:W-:Y:S01]  /*1dd0*/  FADD R38, R6, -R49 ;  /* 0x8000003106267221 */ /* 0x000fe20000000000 */
[----:B------:R-:W-:Y:S01]  /*1de0*/  FADD R39, R46, R37 ;  /* 0x000000252e277221 */ /* 0x000fe20000000000 */
[----:B------:R-:W-:Y:S01]  /*1df0*/  FFMA R29, R31, 12, R32 ;  /* 0x414000001f1d7823 */ /* 0x000fe20000000020 */
[----:B------:R-:W-:Y:S01]  /*1e00*/  FADD R3, R42, R3 ;  /* 0x000000032a037221 */ /* 0x000fe20000000000 */
[----:B------:R-:W-:Y:S01]  /*1e10*/  FADD R42, R34, R47 ;  /* 0x0000002f222a7221 */ /* 0x000fe20000000000 */
[--C-:B------:R-:W-:Y:S01]  /*1e20*/  FADD R39, R39, R38.reuse ;  /* 0x0000002627277221 */ /* 0x100fe20000000000 */
[----:B------:R-:W-:Y:S01]  /*1e30*/  FFMA R32, R24, -4, R29 ;  /* 0xc080000018207823 */ /* 0x000fe2000000001d */
[----:B------:R-:W-:Y:S01]  /*1e40*/  FADD R51, R51, R38 ;  /* 0x0000002633337221 */ /* 0x000fe20000000000 */
[----:B------:R-:W-:Y:S01]  /*1e50*/  FADD R29, R37, R42 ;  /* 0x0000002a251d7221 */ /* 0x000fe20000000000 */
[----:B------:R-:W-:Y:S01]  /*1e60*/  FMUL R42, R39, R39 ;  /* 0x00000027272a7220 */ /* 0x000fe20000400000 */
[----:B------:R-:W-:Y:S01]  /*1e70*/  FFMA R32, R25, -4, R32 ;  /* 0xc080000019207823 */ /* 0x000fe20000000020 */
[----:B------:R-:W-:Y:S01]  /*1e80*/  FADD R34, -R34, R51 ;  /* 0x0000003322227221 */ /* 0x000fe20000000100 */
[----:B------:R-:W-:Y:S01]  /*1e90*/  FADD R29, R38, R29 ;  /* 0x0000001d261d7221 */ /* 0x000fe20000000000 */
[----:B------:R-:W-:Y:S01]  /*1ea0*/  FFMA R42, R3, R3, R42 ;  /* 0x00000003032a7223 */ /* 0x000fe2000000002a */
[----:B------:R-:W-:Y:S01]  /*1eb0*/  FFMA R3, R21, -4, R32 ;  /* 0xc080000015037823 */ /* 0x000fe20000000020 */
[----:B------:R-:W-:Y:S01]  /*1ec0*/  FADD R37, -R37, R34 ;  /* 0x0000002225257221 */ /* 0x000fe20000000100 */
[----:B------:R-:W-:Y:S01]  /*1ed0*/  FADD R28, -R35, R28 ;  /* 0x0000001c231c7221 */ /* 0x000fe20000000100 */
[----:B------:R-:W-:Y:S01]  /*1ee0*/  FFMA R42, R29, R29, R42 ;  /* 0x0000001d1d2a7223 */ /* 0x000fe2000000002a */
[----:B------:R-:W-:Y:S01]  /*1ef0*/  FADD R2, R8, R3 ;  /* 0x0000000308027221 */ /* 0x000fe20000000000 */
[----:B------:R-:W-:Y:S01]  /*1f00*/  FADD R3, R24, R24 ;  /* 0x0000001818037221 */ /* 0x000fe20000000000 */
[----:B------:R-:W-:Y:S01]  /*1f10*/  FADD R29, R45, R45 ;  /* 0x0000002d2d1d7221 */ /* 0x000fe20000000000 */
[----:B------:R-:W-:Y:S01]  /*1f20*/  FADD R35, R37, R37 ;  /* 0x0000002525237221 */ /* 0x000fe20000000000 */
[----:B------:R-:W-:Y:S01]  /*1f30*/  FADD R32, R11, R2 ;  /* 0x000000020b207221 */ /* 0x000fe20000000000 */
[----:B------:R-:W-:Y:S01]  /*1f40*/  FFMA R34, R26, -4, R3 ;  /* 0xc08000001a227823 */ /* 0x000fe20000000003 */
[----:B------:R-:W-:Y:S01]  /*1f50*/  FADD R2, -R31, R8 ;  /* 0x000000081f027221 */ /* 0x000fe20000000100 */
[----:B------:R-:W-:Y:S01]  /*1f60*/  FFMA R42, R45, R29, R42 ;  /* 0x0000001d2d2a7223 */ /* 0x000fe2000000002a */
[----:B------:R-:W-:Y:S01]  /*1f70*/  FADD R32, R9, R32 ;  /* 0x0000002009207221 */ /* 0x000fe20000000000 */
[----:B------:R-:W-:Y:S01]  /*1f80*/  FADD R3, R21, R21 ;  /* 0x0000001515037221 */ /* 0x000fe20000000000 */
[----:B------:R-:W-:Y:S01]  /*1f90*/  FFMA R34, R25, -4, R34 ;  /* 0xc080000019227823 */ /* 0x000fe20000000022 */
[----:B------:R-:W-:Y:S01]  /*1fa0*/  FADD R2, R11, R2 ;  /* 0x000000020b027221 */ /* 0x000fe20000000000 */
[----:B------:R-:W-:Y:S01]  /*1fb0*/  FADD R29, R7, R32 ;  /* 0x00000020071d7221 */ /* 0x000fe20000000000 */
[----:B------:R-:W-:Y:S01]  /*1fc0*/  FFMA R37, R37, R35, R42 ;  /* 0x0000002325257223 */ /* 0x000fe2000000002a */
[----:B------:R-:W-:Y:S01]  /*1fd0*/  FADD R35, R34, R3 ;  /* 0x0000000322237221 */ /* 0x000fe20000000000 */
[----:B------:R-:W-:Y:S01]  /*1fe0*/  FADD R2, R9, R2 ;  /* 0x0000000209027221 */ /* 0x000fe20000000000 */
[----:B------:R-:W-:Y:S01]  /*1ff0*/  FFMA R34, R12, -4, R29 ;  /* 0xc08000000c227823 */ /* 0x000fe2000000001d */
[----:B------:R-:W-:Y:S01]  /*2000*/  FADD R29, R28, R28 ;  /* 0x0000001c1c1d7221 */ /* 0x000fe20000000000 */
[----:B------:R-:W-:Y:S01]  /*2010*/  FADD R38, R8, R35 ;  /* 0x0000002308267221 */ /* 0x000fe20000000000 */
[----:B------:R-:W-:Y:S01]  /*2020*/  FADD R32, R7, R2 ;  /* 0x0000000207207221 */ /* 0x000fe20000000000 */
[----:B------:R-:W-:Y:S01]  /*2030*/  FADD R35, R15, R34 ;  /* 0x000000220f237221 */ /* 0x000fe20000000000 */
[----:B------:R-:W-:Y:S01]  /*2040*/  FFMA R2, R28, R29, R37 ;  /* 0x0000001d1c027223 */ /* 0x000fe20000000025 */
        /* <DEDUP_REMOVED lines=31> */
[----:B------:R-:W-:Y:S01]  /*2240*/  FADD R32, -R18, R35 ;  /* 0x0000002312207221 */ /* 0x000fe20000000100 */
[C---:B------:R-:W-:Y:S01]  /*2250*/  FFMA R35, R19.reuse, 2, R28 ;  /* 0x4000000013237823 */ /* 0x040fe2000000001c */
[C---:B------:R-:W-:Y:S01]  /*2260*/  FADD R3, -R0.reuse, R3 ;  /* 0x0000000300037221 */ /* 0x040fe20000000100 */
[----:B------:R-:W-:Y:S01]  /*2270*/  FFMA R34, R0, 7.5396823883056640625, R29 ;  /* 0x40f1451400227823 */ /* 0x000fe2000000001d */
[----:B------:R-:W-:Y:S01]  /*2280*/  IADD3 R0, PT, PT, R2, -0xd000000, RZ ;  /* 0xf300000002007810 */ /* 0x000fe20007ffe0ff */
[----:B------:R-:W-:Y:S01]  /*2290*/  FADD R35, R20, R35 ;  /* 0x0000002314237221 */ /* 0x000fe20000000000 */
[----:B------:R0:W1:Y:S01]  /*22a0*/  MUFU.RSQ R39, R2 ;  /* 0x0000000200277308 */ /* 0x0000620000001400 */
[----:B------:R-:W-:Y:S01]  /*22b0*/  FFMA R29, R19, 2, R32 ;  /* 0x40000000131d7823 */ /* 0x000fe20000000020 */
[----:B------:R-:W-:Y:S01]  /*22c0*/  ISETP.GT.U32.AND P0, PT, R0, 0x727fffff, PT ;  /* 0x727fffff0000780c */ /* 0x000fe20003f04070 */
        /* <DEDUP_REMOVED lines=8> */
[----:B------:R-:W-:-:S04]  /*2350*/  FFMA R28, R6, -2, R35 ;  /* 0xc0000000061c7823 */ /* 0x000fc80000000023 */
[----:B0-----:R-:W-:Y:S05]  /*2360*/  @!P0 BRA `(.L_x_64) ;  /* 0x0000000000148947 */ /* 0x001fea0003800000 */
[----:B------:R-:W-:Y:S02]  /*2370*/  MOV R0, R2 ;  /* 0x0000000200007202 */ /* 0x000fe40000000f00 */
[----:B------:R-:W-:-:S07]  /*2380*/  MOV R44, 0x23a0 ;  /* 0x000023a0002c7802 */ /* 0x000fce0000000f00 */
[----:B-1----:R-:W-:Y:S05]  /*2390*/  CALL.REL.NOINC `($__internal_7_$__cuda_sm20_sqrt_rn_f32_slowpath) ;  /* 0x0000001400d07944 */ /* 0x002fea0003c00000 */
[----:B------:R-:W-:Y:S01]  /*23a0*/  MOV R35, R0 ;  /* 0x0000000000237202 */ /* 0x000fe20000000f00 */
[----:B------:R-:W-:Y:S06]  /*23b0*/  BRA `(.L_x_65) ;  /* 0x0000000000107947 */ /* 0x000fec0003800000 */
.L_x_64:
[----:B-1----:R-:W-:Y:S01]  /*23c0*/  FMUL.FTZ R35, R2, R39 ;  /* 0x0000002702237220 */ /* 0x002fe20000410000 */
[----:B------:R-:W-:-:S03]  /*23d0*/  FMUL.FTZ R39, R39, 0.5 ;  /* 0x3f00000027277820 */ /* 0x000fc60000410000 */
[----:B------:R-:W-:-:S04]  /*23e0*/  FFMA R2, -R35, R35, R2 ;  /* 0x0000002323027223 */ /* 0x000fc80000000102 */
[----:B------:R-:W-:-:S07]  /*23f0*/  FFMA R35, R2, R39, R35 ;  /* 0x0000002702237223 */ /* 0x000fce0000000023 */
.L_x_65:
[----:B------:R-:W-:Y:S05]  /*2400*/  BSYNC.RECONVERGENT B0 ;  /* 0x0000000000007941 */ /* 0x000fea0003800200 */
.L_x_63:
        /* <DEDUP_REMOVED lines=8> */
[----:B------:R-:W-:Y:S05]  /*2490*/  CALL.REL.NOINC `($__internal_6_$__cuda_sm20_rcp_rn_f32_slowpath) ;  /* 0x0000001000b87944 */ /* 0x000fea0003c00000 */
[----:B------:R-:W-:Y:S01]  /*24a0*/  MOV R37, R0 ;  /* 0x0000000000257202 */ /* 0x000fe20000000f00 */
[----:B------:R-:W-:Y:S06]  /*24b0*/  BRA `(.L_x_67) ;  /* 0x0000000000107947 */ /* 0x000fec0003800000 */
.L_x_66:
[----:B------:R-:W0:Y:S02]  /*24c0*/  MUFU.RCP R37, R2 ;  /* 0x0000000200257308 */ /* 0x000e240000001000 */
[----:B0-----:R-:W-:-:S04]  /*24d0*/  FFMA R0, R37, R2, -1 ;  /* 0xbf80000025007423 */ /* 0x001fc80000000002 */
[----:B------:R-:W-:-:S04]  /*24e0*/  FADD.FTZ R0, -R0, -RZ ;  /* 0x800000ff00007221 */ /* 0x000fc80000010100 */
[----:B------:R-:W-:-:S07]  /*24f0*/  FFMA R37, R37, R0, R37 ;  /* 0x0000000025257223 */ /* 0x000fce0000000025 */
.L_x_67:
        /* <DEDUP_REMOVED lines=9> */
[----:B------:R-:W-:Y:S05]  /*2590*/  CALL.REL.NOINC `($__internal_7_$__cuda_sm20_sqrt_rn_f32_slowpath) ;  /* 0x0000001400507944 */ /* 0x000fea0003c00000 */
[----:B------:R-:W-:Y:S05]  /*25a0*/  BRA `(.L_x_70) ;  /* 0x0000000000107947 */ /* 0x000fea0003800000 */
.L_x_69:
[----:B------:R-:W-:Y:S01]  /*25b0*/  FMUL.FTZ R0, R3, R2 ;  /* 0x0000000203007220 */ /* 0x000fe20000410000 */
[----:B------:R-:W-:-:S03]  /*25c0*/  FMUL.FTZ R2, R2, 0.5 ;  /* 0x3f00000002027820 */ /* 0x000fc60000410000 */
[----:B------:R-:W-:-:S04]  /*25d0*/  FFMA R3, -R0, R0, R3 ;  /* 0x0000000000037223 */ /* 0x000fc80000000103 */
[----:B------:R-:W-:-:S07]  /*25e0*/  FFMA R0, R3, R2, R0 ;  /* 0x0000000203007223 */ /* 0x000fce0000000000 */
.L_x_70:
[----:B------:R-:W-:Y:S05]  /*25f0*/  BSYNC.RECONVERGENT B0 ;  /* 0x0000000000007941 */ /* 0x000fea0003800200 */
.L_x_68:
[----:B------:R-:W-:Y:S01]  /*2600*/  FADD R0, R0, -R37 ;  /* 0x8000002500007221 */ /* 0x000fe20000000000 */
[C-C-:B------:R-:W-:Y:S01]  /*2610*/  FADD R2, -R8.reuse, -R11.reuse ;  /* 0x8000000b08027221 */ /* 0x140fe20000000100 */
        /* <DEDUP_REMOVED lines=17> */
[----:B------:R-:W-:Y:S01]  /*2730*/  FADD R35, R22, R35 ;  /* 0x0000002316237221 */ /* 0x000fe20000000000 */
        /* <DEDUP_REMOVED lines=9> */
[----:B------:R-:W-:Y:S05]  /*27d0*/  CALL.REL.NOINC `($__internal_6_$__cuda_sm20_rcp_rn_f32_slowpath) ;  /* 0x0000000c00e87944 */ /* 0x000fea0003c00000 */
[----:B------:R-:W-:Y:S01]  /*27e0*/  MOV R35, R0 ;  /* 0x0000000000237202 */ /* 0x000fe20000000f00 */
[----:B------:R-:W-:Y:S06]  /*27f0*/  BRA `(.L_x_73) ;  /* 0x0000000000107947 */ /* 0x000fec0003800000 */
.L_x_72:
[----:B------:R-:W0:Y:S02]  /*2800*/  MUFU.RCP R35, R0 ;  /* 0x0000000000237308 */ /* 0x000e240000001000 */
[----:B0-----:R-:W-:-:S04]  /*2810*/  FFMA R2, R0, R35, -1 ;  /* 0xbf80000000027423 */ /* 0x001fc80000000023 */
[----:B------:R-:W-:-:S04]  /*2820*/  FADD.FTZ R2, -R2, -RZ ;  /* 0x800000ff02027221 */ /* 0x000fc80000010100 */
[----:B------:R-:W-:-:S07]  /*2830*/  FFMA R35, R35, R2, R35 ;  /* 0x0000000223237223 */ /* 0x000fce0000000023 */
.L_x_73:
[----:B------:R-:W-:Y:S05]  /*2840*/  BSYNC.RECONVERGENT B0 ;  /* 0x0000000000007941 */ /* 0x000fea0003800200 */
.L_x_71:
[----:B------:R-:W0:Y:S01]  /*2850*/  LDCU.64 UR8, c[0x0][0x388] ;  /* 0x00007100ff0877ac */ /* 0x000e220008000a00 */
[----:B------:R-:W-:Y:S01]  /*2860*/  FMUL R0, R33, 0.027777777984738349915 ;  /* 0x3ce38e3921007820 */ /* 0x000fe20000400000 */
[C---:B------:R-:W-:Y:S01]  /*2870*/  FMUL R45, R34.reuse, -0.015873016789555549622 ;  /* 0xbc820821222d7820 */ /* 0x040fe20000400000 */
[----:B------:R-:W-:Y:S01]  /*2880*/  FMUL R47, R34, 0.0039682541973888874054 ;  /* 0x3b820821222f7820 */ /* 0x000fe20000400000 */
[C---:B------:R-:W-:Y:S01]  /*2890*/  FMUL R3, R42.reuse, -0.012531328015029430389 ;  /* 0xbc4d50332a037820 */ /* 0x040fe20000400000 */
[C-C-:B------:R-:W-:Y:S01]  /*28a0*/  FFMA R46, R41.reuse, 0.083333335816860198975, R0.reuse ;  /* 0x3daaaaab292e7823 */ /* 0x140fe20000000000 */
[C---:B------:R-:W-:Y:S01]  /*28b0*/  FFMA R44, R42.reuse, -0.0045948205515742301941, R45 ;  /* 0xbb9690262a2c7823 */ /* 0x040fe2000000002d */
[----:B------:R-:W-:Y:S01]  /*28c0*/  FFMA R45, R41, -0.083333335816860198975, R0 ;  /* 0xbdaaaaab292d7823 */ /* 0x000fe20000000000 */
[----:B------:R-:W-:Y:S01]  /*28d0*/  FFMA R42, R42, 0.0033416876103729009628, R47 ;  /* 0x3b5b00372a2a7823 */ /* 0x000fe2000000002f */
[C-C-:B------:R-:W-:Y:S01]  /*28e0*/  FFMA R0, R5.reuse, 0.25, R46.reuse ;  /* 0x3e80000005007823 */ /* 0x140fe2000000002e */
[----:B------:R-:W-:Y:S01]  /*28f0*/  FFMA R46, R5, -0.25, R46 ;  /* 0xbe800000052e7823 */ /* 0x000fe2000000002e */
[C---:B------:R-:W-:Y:S01]  /*2900*/  FADD R5, R43.reuse, R29 ;  /* 0x0000001d2b057221 */ /* 0x040fe20000000000 */
[----:B------:R-:W-:Y:S01]  /*2910*/  FFMA R34, R34, 0.047619048506021499634, R3 ;  /* 0x3d430c3122227823 */ /* 0x000fe20000000003 */
[----:B------:R-:W-:Y:S01]  /*2920*/  FFMA R48, R43, -0.10000000149011611938, R44 ;  /* 0xbdcccccd2b307823 */ /* 0x000fe2000000002c */
[-C--:B------:R-:W-:Y:S01]  /*2930*/  FFMA R41, R41, R35.reuse, -R32 ;  /* 0x0000002329297223 */ /* 0x080fe20000000820 */
[----:B------:R-:W-:Y:S01]  /*2940*/  FFMA R51, R5, -0.025000000372529029846, R42 ;  /* 0xbccccccd05337823 */ /* 0x000fe2000000002a */
[----:B------:R-:W-:Y:S01]  /*2950*/  FADD R31, R31, -R34 ;  /* 0x800000221f1f7221 */ /* 0x000fe20000000000 */
[C-C-:B------:R-:W-:Y:S01]  /*2960*/  FFMA R34, R40.reuse, 0.25, R45.reuse ;  /* 0x3e80000028227823 */ /* 0x140fe2000000002d */
[----:B0-----:R-:W-:Y:S01]  /*2970*/  IADD3 R2, P0, PT, R27, UR8, RZ ;  /* 0x000000081b027c10 */ /* 0x001fe2000ff1e0ff */
[-C--:B------:R-:W-:Y:S01]  /*2980*/  FFMA R27, R33, R35.reuse, -R28 ;  /* 0x00000023211b7223 */ /* 0x080fe2000000081c */
[----:B------:R-:W-:Y:S01]  /*2990*/  FFMA R40, R40, -0.25, R45 ;  /* 0xbe80000028287823 */ /* 0x000fe2000000002d */
[----:B------:R-:W-:Y:S01]  /*29a0*/  FFMA R51, R28, 0.013888888992369174957, R51 ;  /* 0x3c638e391c337823 */ /* 0x000fe20000000033 */
[----:B------:R-:W-:Y:S01]  /*29b0*/  IADD3.X R3, PT, PT, R23, UR9, RZ, P0, !PT ;  /* 0x0000000917037c10 */ /* 0x000fe200087fe4ff */
[----:B------:R-:W-:Y:S01]  /*29c0*/  FFMA R23, R5, 0.025000000372529029846, R42 ;  /* 0x3ccccccd05177823 */ /* 0x000fe2000000002a */
[----:B------:R-:W-:Y:S01]  /*29d0*/  FFMA R45, R27, 0.055555555969476699829, R48 ;  /* 0x3d638e391b2d7823 */ /* 0x000fe20000000030 */
[----:B------:R-:W-:Y:S01]  /*29e0*/  FADD R48, -R39, R38 ;  /* 0x0000002627307221 */ /* 0x000fe20000000100 */
[----:B------:R-:W-:Y:S01]  /*29f0*/  FFMA R51, R32, 0.041666667908430099487, R51 ;  /* 0x3d2aaaab20337823 */ /* 0x000fe20000000033 */
[----:B------:R-:W-:Y:S01]  /*2a00*/  FFMA R47, R28, 0.013888888992369174957, R23 ;  /* 0x3c638e391c2f7823 */ /* 0x000fe20000000017 */
[----:B------:R-:W-:Y:S01]  /*2a10*/  FADD R23, R43, -R29 ;  /* 0x8000001d2b177221 */ /* 0x000fe20000000000 */
[----:B------:R0:W-:Y:S01]  /*2a20*/  STG.E desc[UR4][R2.64], R31 ;  /* 0x0000001f02007986 */ /* 0x0001e2000c101904 */
[----:B------:R-:W-:Y:S01]  /*2a30*/  FADD R45, R26, -R45 ;  /* 0x8000002d1a2d7221 */ /* 0x000fe20000000000 */
[----:B------:R-:W-:Y:S01]  /*2a40*/  FFMA R47, R32, 0.041666667908430099487, R47 ;  /* 0x3d2aaaab202f7823 */ /* 0x000fe2000000002f */
[----:B------:R-:W-:Y:S01]  /*2a50*/  FFMA R49, R23, -0.025000000372529029846, R42 ;  /* 0xbccccccd17317823 */ /* 0x000fe2000000002a */
[----:B------:R-:W-:Y:S01]  /*2a60*/  FFMA R26, R43, 0.10000000149011611938, R44 ;  /* 0x3dcccccd2b1a7823 */ /* 0x000fe2000000002c */
[----:B------:R-:W-:Y:S01]  /*2a70*/  FFMA R23, R23, 0.025000000372529029846, R42 ;  /* 0x3ccccccd17177823 */ /* 0x000fe2000000002a */
[----:B------:R-:W-:Y:S01]  /*2a80*/  FFMA R5, R48, 0.125, R47 ;  /* 0x3e00000030057823 */ /* 0x000fe2000000002f */
[C---:B------:R-:W-:Y:S01]  /*2a90*/  FFMA R49, R28.reuse, 0.013888888992369174957, R49 ;  /* 0x3c638e391c317823 */ /* 0x040fe20000000031 */
[----:B------:R-:W-:Y:S01]  /*2aa0*/  FADD R48, R39, -R38 ;  /* 0x8000002627307221 */ /* 0x000fe20000000000 */
[----:B------:R-:W-:Y:S01]  /*2ab0*/  FFMA R26, R27, 0.055555555969476699829, R26 ;  /* 0x3d638e391b1a7823 */ /* 0x000fe2000000001a */
[----:B------:R-:W-:Y:S01]  /*2ac0*/  FFMA R23, R28, 0.013888888992369174957, R23 ;  /* 0x3c638e391c177823 */ /* 0x000fe20000000017 */
[----:B------:R-:W1:Y:S01]  /*2ad0*/  LDCU UR7, c[0x0][0x398] ;  /* 0x00007300ff0777ac */ /* 0x000e620008000800 */
[C-C-:B0-----:R-:W-:Y:S01]  /*2ae0*/  FADD R3, R43.reuse, R30.reuse ;  /* 0x0000001e2b037221 */ /* 0x141fe20000000000 */
[----:B------:R-:W-:Y:S01]  /*2af0*/  FFMA R31, R32, 0.041666667908430099487, R49 ;  /* 0x3d2aaaab201f7823 */ /* 0x000fe20000000031 */
[----:B------:R-:W-:Y:S01]  /*2b00*/  FADD R49, R43, -R30 ;  /* 0x8000001e2b317221 */ /* 0x000fe20000000000 */
[----:B------:R-:W-:Y:S01]  /*2b10*/  FADD R2, -R39, -R38 ;  /* 0x8000002627027221 */ /* 0x000fe20000000100 */
[--C-:B------:R-:W-:Y:S01]  /*2b20*/  FFMA R47, R3, 0.025000000372529029846, R42.reuse ;  /* 0x3ccccccd032f7823 */ /* 0x100fe2000000002a */
[----:B------:R-:W-:Y:S01]  /*2b30*/  FFMA R48, R48, 0.125, R51 ;  /* 0x3e00000030307823 */ /* 0x000fe20000000033 */
[----:B------:R-:W-:Y:S01]  /*2b40*/  FFMA R51, R49, -0.025000000372529029846, R42 ;  /* 0xbccccccd31337823 */ /* 0x000fe2000000002a */
[----:B------:R-:W-:Y:S01]  /*2b50*/  FFMA R31, R2, 0.125, R31 ;  /* 0x3e000000021f7823 */ /* 0x000fe2000000001f */
[C---:B------:R-:W-:Y:S01]  /*2b60*/  FFMA R47, R28.reuse, 0.013888888992369174957, R47 ;  /* 0x3c638e391c2f7823 */ /* 0x040fe2000000002f */
[----:B------:R-:W-:Y:S01]  /*2b70*/  FADD R2, R37, -R38 ;  /* 0x8000002625027221 */ /* 0x000fe20000000000 */
[----:B------:R-:W-:Y:S01]  /*2b80*/  FFMA R51, R28, 0.013888888992369174957, R51 ;  /* 0x3c638e391c337823 */ /* 0x000fe20000000033 */
[----:B------:R-:W-:Y:S01]  /*2b90*/  FADD R25, R25, -R26 ;  /* 0x8000001a19197221 */ /* 0x000fe20000000000 */
[C---:B------:R-:W-:Y:S01]  /*2ba0*/  FFMA R43, R32.reuse, -0.041666667908430099487, R47 ;  /* 0xbd2aaaab202b7823 */ /* 0x040fe2000000002f */
[--C-:B------:R-:W-:Y:S01]  /*2bb0*/  FADD R26, R39, R38.reuse ;  /* 0x00000026271a7221 */ /* 0x100fe20000000000 */
[C---:B------:R-:W-:Y:S01]  /*2bc0*/  FFMA R47, R32.reuse, -0.041666667908430099487, R51 ;  /* 0xbd2aaaab202f7823 */ /* 0x040fe20000000033 */
[----:B------:R-:W-:Y:S01]  /*2bd0*/  FFMA R23, R32, 0.041666667908430099487, R23 ;  /* 0x3d2aaaab20177823 */ /* 0x000fe20000000017 */
[----:B------:R-:W-:Y:S01]  /*2be0*/  FFMA R43, R2, 0.125, R43 ;  /* 0x3e000000022b7823 */ /* 0x000fe2000000002b */
[----:B------:R-:W-:Y:S01]  /*2bf0*/  FADD R2, R37, R38 ;  /* 0x0000002625027221 */ /* 0x000fe20000000000 */
[--C-:B------:R-:W-:Y:S01]  /*2c00*/  FFMA R49, R49, 0.025000000372529029846, R42.reuse ;  /* 0x3ccccccd31317823 */ /* 0x100fe2000000002a */
[----:B------:R-:W-:Y:S01]  /*2c10*/  FFMA R26, R26, 0.125, R23 ;  /* 0x3e0000001a1a7823 */ /* 0x000fe20000000017 */
[----:B------:R-:W-:Y:S01]  /*2c20*/  FFMA R3, R3, -0.025000000372529029846, R42 ;  /* 0xbccccccd03037823 */ /* 0x000fe2000000002a */
[----:B------:R-:W-:Y:S01]  /*2c30*/  FFMA R47, R2, 0.125, R47 ;  /* 0x3e000000022f7823 */ /* 0x000fe2000000002f */
[----:B------:R-:W-:Y:S01]  /*2c40*/  FFMA R2, R29, -0.10000000149011611938, R44 ;  /* 0xbdcccccd1d027823 */ /* 0x000fe2000000002c */
[-C--:B------:R-:W-:Y:S01]  /*2c50*/  FFMA R26, R46, R35.reuse, R26 ;  /* 0x000000232e1a7223 */ /* 0x080fe2000000001a */
[----:B------:R-:W-:Y:S01]  /*2c60*/  IADD3 R51, PT, PT, R10, 0xc, R13 ;  /* 0x0000000c0a337810 */ /* 0x000fe20007ffe00d */
[----:B------:R-:W-:Y:S01]  /*2c70*/  FFMA R49, R28, 0.013888888992369174957, R49 ;  /* 0x3c638e391c317823 */ /* 0x000fe20000000031 */
[----:B------:R-:W-:Y:S01]  /*2c80*/  FFMA R2, R27, -0.027777777984738349915, R2 ;  /* 0xbce38e391b027823 */ /* 0x000fe20000000002 */
[----:B------:R-:W-:Y:S01]  /*2c90*/  IADD3 R50, PT, PT, R10, 0x18, R13 ;  /* 0x000000180a327810 */ /* 0x000fe20007ffe00d */
[CC--:B------:R-:W-:Y:S01]  /*2ca0*/  FFMA R5, R0.reuse, R35.reuse, R5 ;  /* 0x0000002300057223 */ /* 0x0c0fe20000000005 */
[----:B------:R-:W-:Y:S01]  /*2cb0*/  IADD3 R53, PT, PT, R13, 0x90, RZ ;  /* 0x000000900d357810 */ /* 0x000fe20007ffe0ff */
[----:B------:R-:W-:Y:S01]  /*2cc0*/  FFMA R23, R41, 0.083333335816860198975, R2 ;  /* 0x3daaaaab29177823 */ /* 0x000fe20000000002 */
[----:B------:R-:W-:Y:S01]  /*2cd0*/  FFMA R2, R29, 0.10000000149011611938, R44 ;  /* 0x3dcccccd1d027823 */ /* 0x000fe2000000002c */
[-C--:B------:R-:W-:Y:S01]  /*2ce0*/  FFMA R0, R0, R35.reuse, R48 ;  /* 0x0000002300007223 */ /* 0x080fe20000000030 */
[----:B------:R-:W-:Y:S01]  /*2cf0*/  IADD3 R48, PT, PT, R10, 0x30, R13 ;  /* 0x000000300a307810 */ /* 0x000fe20007ffe00d */
[----:B------:R-:W-:Y:S01]  /*2d00*/  FADD R23, R24, -R23 ;  /* 0x8000001718177221 */ /* 0x000fe20000000000 */
[----:B------:R-:W-:Y:S01]  /*2d10*/  FFMA R2, R27, -0.027777777984738349915, R2 ;  /* 0xbce38e391b027823 */ /* 0x000fe20000000002 */
[----:B------:R-:W-:Y:S01]  /*2d20*/  FFMA R24, R46, R35, R31 ;  /* 0x000000232e187223 */ /* 0x000fe2000000001f */
[----:B------:R-:W-:Y:S01]  /*2d30*/  FMUL R31, R33, -0.055555555969476699829 ;  /* 0xbd638e39211f7820 */ /* 0x000fe20000400000 */
[----:B------:R-:W-:Y:S01]  /*2d40*/  FADD R33, R29, R30 ;  /* 0x0000001e1d217221 */ /* 0x000fe20000000000 */
[----:B------:R-:W-:Y:S01]  /*2d50*/  FFMA R2, R41, 0.083333335816860198975, R2 ;  /* 0x3daaaaab29027823 */ /* 0x000fe20000000002 */
[----:B------:R-:W-:Y:S01]  /*2d60*/  FADD R29, R29, -R30 ;  /* 0x8000001e1d1d7221 */ /* 0x000fe20000000000 */
[----:B------:R-:W-:Y:S01]  /*2d70*/  IADD3 R53, PT, PT, R10, R53, RZ ;  /* 0x000000350a357210 */ /* 0x000fe20007ffe0ff */
[----:B-1----:R-:W-:-:S02]  /*2d80*/  IMAD R48, R48, UR7, R14 ;  /* 0x0000000730307c24 */ /* 0x002fc4000f8e020e */
[----:B------:R-:W-:Y:S01]  /*2d90*/  FADD R21, R21, -R2 ;  /* 0x8000000215157221 */ /* 0x000fe20000000000 */
[C-C-:B------:R-:W-:Y:S01]  /*2da0*/  FFMA R2, R30.reuse, -0.10000000149011611938, R44.reuse ;  /* 0xbdcccccd1e027823 */ /* 0x140fe2000000002c */
[----:B------:R-:W-:Y:S01]  /*2db0*/  FFMA R30, R30, 0.10000000149011611938, R44 ;  /* 0x3dcccccd1e1e7823 */ /* 0x000fe2000000002c */
[C-C-:B------:R-:W-:Y:S01]  /*2dc0*/  FFMA R44, R36.reuse, 0.25, R31.reuse ;  /* 0x3e800000242c7823 */ /* 0x140fe2000000001f */
[----:B------:R-:W-:Y:S01]  /*2dd0*/  FFMA R36, R36, -0.25, R31 ;  /* 0xbe80000024247823 */ /* 0x000fe2000000001f */
[C---:B------:R-:W-:Y:S01]  /*2de0*/  FFMA R2, R27.reuse, -0.027777777984738349915, R2 ;  /* 0xbce38e391b027823 */ /* 0x040fe20000000002 */
[----:B------:R-:W-:Y:S01]  /*2df0*/  FFMA R46, R27, -0.027777777984738349915, R30 ;  /* 0xbce38e391b2e7823 */ /* 0x000fe2000000001e */
[--C-:B------:R-:W-:Y:S01]  /*2e00*/  FADD R30, -R39, -R37.reuse ;  /* 0x80000025271e7221 */ /* 0x100fe20000000100 */
[C-C-:B------:R-:W-:Y:S01]  /*2e10*/  FFMA R27, R29.reuse, -0.025000000372529029846, R42.reuse ;  /* 0xbccccccd1d1b7823 */ /* 0x140fe2000000002a */
[----:B------:R-:W-:Y:S01]  /*2e20*/  FFMA R29, R29, 0.025000000372529029846, R42 ;  /* 0x3ccccccd1d1d7823 */ /* 0x000fe2000000002a */
[----:B------:R-:W-:Y:S01]  /*2e30*/  FFMA R31, R41, -0.083333335816860198975, R2 ;  /* 0xbdaaaaab291f7823 */ /* 0x000fe20000000002 */
[C---:B------:R-:W-:Y:S01]  /*2e40*/  FADD R2, R39.reuse, -R37 ;  /* 0x8000002527027221 */ /* 0x040fe20000000000 */
[----:B------:R-:W-:Y:S01]  /*2e50*/  FFMA R27, R30, 0.125, R27 ;  /* 0x3e0000001e1b7823 */ /* 0x000fe2000000001b */
[C-C-:B------:R-:W-:Y:S01]  /*2e60*/  FADD R30, R39.reuse, R37.reuse ;  /* 0x00000025271e7221 */ /* 0x140fe20000000000 */
[----:B------:R-:W-:Y:S01]  /*2e70*/  FADD R39, -R39, R37 ;  /* 0x0000002527277221 */ /* 0x000fe20000000100 */
[----:B------:R-:W-:Y:S01]  /*2e80*/  FADD R11, R11, -R24 ;  /* 0x800000180b0b7221 */ /* 0x000fe20000000000 */
[----:B------:R-:W-:Y:S01]  /*2e90*/  FADD R31, R12, -R31 ;  /* 0x8000001f0c1f7221 */ /* 0x000fe20000000000 */
[----:B------:R-:W-:Y:S01]  /*2ea0*/  FFMA R29, R30, 0.125, R29 ;  /* 0x3e0000001e1d7823 */ /* 0x000fe2000000001d */
[----:B------:R-:W-:Y:S01]  /*2eb0*/  FFMA R30, R41, -0.083333335816860198975, R46 ;  /* 0xbdaaaaab291e7823 */ /* 0x000fe2000000002e */
[C-C-:B------:R-:W-:Y:S01]  /*2ec0*/  FADD R41, -R37.reuse, -R38.reuse ;  /* 0x8000002625297221 */ /* 0x140fe20000000100 */
[----:B------:R-:W-:Y:S01]  /*2ed0*/  FADD R38, -R37, R38 ;  /* 0x0000002625267221 */ /* 0x000fe20000000100 */
[----:B------:R-:W-:Y:S01]  /*2ee0*/  FFMA R37, R28, 0.013888888992369174957, R3 ;  /* 0x3c638e391c257823 */ /* 0x000fe20000000003 */
[----:B------:R-:W-:-:S02]  /*2ef0*/  IMAD R3, R51, UR7, R14 ;  /* 0x0000000733037c24 */ /* 0x000fc4000f8e020e */
[C---:B------:R-:W-:Y:S01]  /*2f00*/  FFMA R46, R32.reuse, -0.041666667908430099487, R49 ;  /* 0xbd2aaaab202e7823 */ /* 0x040fe20000000031 */
[C-C-:B------:R-:W-:Y:S01]  /*2f10*/  FFMA R49, R33.reuse, 0.025000000372529029846, R42.reuse ;  /* 0x3ccccccd21317823 */ /* 0x140fe2000000002a */
[----:B------:R-:W-:Y:S01]  /*2f20*/  FFMA R37, R32, -0.041666667908430099487, R37 ;  /* 0xbd2aaaab20257823 */ /* 0x000fe20000000025 */
[----:B------:R-:W-:Y:S01]  /*2f30*/  FFMA R42, R33, -0.025000000372529029846, R42 ;  /* 0xbccccccd212a7823 */ /* 0x000fe2000000002a */
[----:B------:R-:W-:Y:S01]  /*2f40*/  SHF.R.S64 R32, RZ, 0x1e, R3 ;  /* 0x0000001eff207819 */ /* 0x000fe20000001003 */
[----:B------:R-:W-:Y:S01]  /*2f50*/  FFMA R49, R2, 0.125, R49 ;  /* 0x3e00000002317823 */ /* 0x000fe20000000031 */
[----:B------:R-:W-:Y:S01]  /*2f60*/  FFMA R33, R28, -0.027777777984738349915, R27 ;  /* 0xbce38e391c217823 */ /* 0x000fe2000000001b */
[----:B------:R-:W-:Y:S01]  /*2f70*/  FFMA R39, R39, 0.125, R42 ;  /* 0x3e00000027277823 */ /* 0x000fe2000000002a */
[----:B------:R-:W-:Y:S01]  /*2f80*/  IADD3 R2, P0, PT, R32, UR8, RZ ;  /* 0x0000000820027c10 */ /* 0x000fe2000ff1e0ff */
[C---:B------:R-:W-:Y:S01]  /*2f90*/  FFMA R29, R28.reuse, -0.027777777984738349915, R29 ;  /* 0xbce38e391c1d7823 */ /* 0x040fe2000000001d */
[C---:B------:R-:W-:Y:S01]  /*2fa0*/  FFMA R27, R28.reuse, -0.027777777984738349915, R49 ;  /* 0xbce38e391c1b7823 */ /* 0x040fe20000000031 */
[----:B------:R-:W-:Y:S01]  /*2fb0*/  FFMA R32, R28, -0.027777777984738349915, R39 ;  /* 0xbce38e391c207823 */ /* 0x000fe20000000027 */
[----:B------:R-:W-:Y:S01]  /*2fc0*/  LEA.HI.X.SX32 R3, R3, UR9, 0x2, P0 ;  /* 0x0000000903037c11 */ /* 0x000fe200080f16ff */
[----:B------:R-:W-:Y:S01]  /*2fd0*/  FFMA R39, R41, 0.125, R46 ;  /* 0x3e00000029277823 */ /* 0x000fe2000000002e */
[-C--:B------:R-:W-:Y:S01]  /*2fe0*/  FFMA R28, R36, R35.reuse, R33 ;  /* 0x00000023241c7223 */ /* 0x080fe20000000021 */
[----:B------:R-:W-:Y:S01]  /*2ff0*/  FFMA R38, R38, 0.125, R37 ;  /* 0x3e00000026267823 */ /* 0x000fe20000000025 */
[-C--:B------:R-:W-:Y:S01]  /*3000*/  FFMA R33, R36, R35.reuse, R29 ;  /* 0x0000002324217223 */ /* 0x080fe2000000001d */
[----:B------:R0:W-:Y:S01]  /*3010*/  STG.E desc[UR4][R2.64], R45 ;  /* 0x0000002d02007986 */ /* 0x0001e2000c101904 */
[----:B------:R-:W-:Y:S01]  /*3020*/  IADD3 R51, PT, PT, R13, 0x6c, RZ ;  /* 0x0000006c0d337810 */ /* 0x000fe20007ffe0ff */
[CC--:B------:R-:W-:Y:S01]  /*3030*/  FFMA R29, R44.reuse, R35.reuse, R32 ;  /* 0x000000232c1d7223 */ /* 0x0c0fe20000000020 */
[-C--:B------:R-:W-:Y:S01]  /*3040*/  FFMA R27, R44, R35.reuse, R27 ;  /* 0x000000232c1b7223 */ /* 0x080fe2000000001b */
[CC--:B------:R-:W-:Y:S01]  /*3050*/  FFMA R37, R40.reuse, R35.reuse, R47 ;  /* 0x0000002328257223 */ /* 0x0c0fe2000000002f */
[-C--:B------:R-:W-:Y:S01]  /*3060*/  FFMA R39, R40, R35.reuse, R39 ;  /* 0x0000002328277223 */ /* 0x080fe20000000027 */
[CC--:B------:R-:W-:Y:S01]  /*3070*/  FFMA R32, R34.reuse, R35.reuse, R43 ;  /* 0x0000002322207223 */ /* 0x0c0fe2000000002b */
[----:B------:R-:W-:Y:S01]  /*3080*/  FFMA R35, R34, R35, R38 ;  /* 0x0000002322237223 */ /* 0x000fe20000000026 */
[C-C-:B------:R-:W-:Y:S01]  /*3090*/  IADD3 R49, PT, PT, R10.reuse, 0x24, R13.reuse ;  /* 0x000000240a317810 */ /* 0x140fe20007ffe00d */
[----:B------:R-:W-:Y:S01]  /*30a0*/  FADD R30, R19, -R30 ;  /* 0x8000001e131e7221 */ /* 0x000fe20000000000 */
[----:B------:R-:W-:Y:S01]  /*30b0*/  IADD3 R47, PT, PT, R10, 0x3c, R13 ;  /* 0x0000003c0a2f7810 */ /* 0x000fe20007ffe00d */
[----:B------:R-:W-:Y:S01]  /*30c0*/  FADD R29, R6, -R29 ;  /* 0x8000001d061d7221 */ /* 0x000fe20000000000 */
[--C-:B0-----:R-:W-:Y:S01]  /*30d0*/  IADD3 R2, PT, PT, R10, 0xb4, R13.reuse ;  /* 0x000000b40a027810 */ /* 0x101fe20007ffe00d */
[--C-:B------:R-:W-:Y:S01]  /*30e0*/  IMAD R3, R50, UR7, R14.reuse ;  /* 0x0000000732037c24 */ /* 0x100fe2000f8e020e */
[C-C-:B------:R-:W-:Y:S01]  /*30f0*/  IADD3 R46, PT, PT, R10.reuse, 0x48, R13.reuse ;  /* 0x000000480a2e7810 */ /* 0x140fe20007ffe00d */
[--C-:B------:R-:W-:Y:S01]  /*3100*/  IMAD R49, R49, UR7, R14.reuse ;  /* 0x0000000731317c24 */ /* 0x100fe2000f8e020e */
[C-C-:B------:R-:W-:Y:S01]  /*3110*/  IADD3 R42, PT, PT, R10.reuse, 0x54, R13.reuse ;  /* 0x000000540a2a7810 */ /* 0x140fe20007ffe00d */
[----:B------:R-:W-:Y:S01]  /*3120*/  IMAD R47, R47, UR7, R14 ;  /* 0x000000072f2f7c24 */ /* 0x000fe2000f8e020e */
[C-C-:B------:R-:W-:Y:S01]  /*3130*/  IADD3 R41, PT, PT, R10.reuse, 0x60, R13.reuse ;  /* 0x000000600a297810 */ /* 0x140fe20007ffe00d */
[----:B------:R-:W-:Y:S01]  /*3140*/  FADD R19, R9, -R0 ;  /* 0x8000000009137221 */ /* 0x000fe20000000000 */
[--C-:B------:R-:W-:Y:S01]  /*3150*/  IADD3 R45, PT, PT, R10, 0x78, R13.reuse ;  /* 0x000000780a2d7810 */ /* 0x100fe20007ffe00d */
[--C-:B------:R-:W-:Y:S01]  /*3160*/  IMAD R46, R46, UR7, R14.reuse ;  /* 0x000000072e2e7c24 */ /* 0x100fe2000f8e020e */
[--C-:B------:R-:W-:Y:S01]  /*3170*/  IADD3 R44, PT, PT, R10, 0x84, R13.reuse ;  /* 0x000000840a2c7810 */ /* 0x100fe20007ffe00d */
[--C-:B------:R-:W-:Y:S01]  /*3180*/  IMAD R42, R42, UR7, R14.reuse ;  /* 0x000000072a2a7c24 */ /* 0x100fe2000f8e020e */
[C-C-:B------:R-:W-:Y:S01]  /*3190*/  IADD3 R43, PT, PT, R10.reuse, 0x9c, R13.reuse ;  /* 0x0000009c0a2b7810 */ /* 0x140fe20007ffe00d */
[--C-:B------:R-:W-:Y:S01]  /*31a0*/  IMAD R41, R41, UR7, R14.reuse ;  /* 0x0000000729297c24 */ /* 0x100fe2000f8e020e */
[C-C-:B------:R-:W-:Y:S01]  /*31b0*/  IADD3 R34, PT, PT, R10.reuse, 0xa8, R13.reuse ;  /* 0x000000a80a227810 */ /* 0x140fe20007ffe00d */
[--C-:B------:R-:W-:Y:S01]  /*31c0*/  IMAD R45, R45, UR7, R14.reuse ;  /* 0x000000072d2d7c24 */ /* 0x100fe2000f8e020e */
[C-C-:B------:R-:W-:Y:S01]  /*31d0*/  IADD3 R40, PT, PT, R10.reuse, 0xc0, R13.reuse ;  /* 0x000000c00a287810 */ /* 0x140fe20007ffe00d */
[--C-:B------:R-:W-:Y:S01]  /*31e0*/  IMAD R43, R43, UR7, R14.reuse ;  /* 0x000000072b2b7c24 */ /* 0x100fe2000f8e020e */
[--C-:B------:R-:W-:Y:S01]  /*31f0*/  IADD3 R38, PT, PT, R10, 0xcc, R13.reuse ;  /* 0x000000cc0a267810 */ /* 0x100fe20007ffe00d */
[--C-:B------:R-:W-:Y:S01]  /*3200*/  IMAD R34, R34, UR7, R14.reuse ;  /* 0x0000000722227c24 */ /* 0x100fe2000f8e020e */
[----:B------:R-:W-:Y:S01]  /*3210*/  IADD3 R36, PT, PT, R10, 0xd8, R13 ;  /* 0x000000d80a247810 */ /* 0x000fe20007ffe00d */
[--C-:B------:R-:W-:Y:S01]  /*3220*/  IMAD R13, R44, UR7, R14.reuse ;  /* 0x000000072c0d7c24 */ /* 0x100fe2000f8e020e */
[----:B------:R-:W-:Y:S01]  /*3230*/  IADD3 R51, PT, PT, R10, R51, RZ ;  /* 0x000000330a337210 */ /* 0x000fe20007ffe0ff */
[--C-:B------:R-:W-:Y:S01]  /*3240*/  IMAD R10, R2, UR7, R14.reuse ;  /* 0x00000007020a7c24 */ /* 0x100fe2000f8e020e */
[----:B------:R-:W-:Y:S01]  /*3250*/  SHF.R.S64 R2, RZ, 0x1e, R3 ;  /* 0x0000001eff027819 */ /* 0x000fe20000001003 */
[--C-:B------:R-:W-:Y:S01]  /*3260*/  IMAD R40, R40, UR7, R14.reuse ;  /* 0x0000000728287c24 */ /* 0x100fe2000f8e020e */
[----:B------:R-:W-:Y:S01]  /*3270*/  SHF.R.S64 R6, RZ, 0x1e, R49 ;  /* 0x0000001eff067819 */ /* 0x000fe20000001031 */
[----:B------:R-:W-:Y:S01]  /*3280*/  IMAD R44, R51, UR7, R14 ;  /* 0x00000007332c7c24 */ /* 0x000fe2000f8e020e */
[----:B------:R-:W-:Y:S01]  /*3290*/  IADD3 R2, P0, PT, R2, UR8, RZ ;  /* 0x0000000802027c10 */ /* 0x000fe2000ff1e0ff */
[----:B------:R-:W-:Y:S01]  /*32a0*/  FADD R51, R8, -R5 ;  /* 0x8000000508337221 */ /* 0x000fe20000000000 */
[----:B------:R-:W-:Y:S01]  /*32b0*/  SHF.R.S64 R0, RZ, 0x1e, R48 ;  /* 0x0000001eff007819 */ /* 0x000fe20000001030 */
[--C-:B------:R-:W-:Y:S01]  /*32c0*/  IMAD R38, R38, UR7, R14.reuse ;  /* 0x0000000726267c24 */ /* 0x100fe2000f8e020e */
[----:B------:R-:W-:Y:S01]  /*32d0*/  LEA.HI.X.SX32 R3, R3, UR9, 0x2, P0 ;  /* 0x0000000903037c11 */ /* 0x000fe200080f16ff */
[--C-:B------:R-:W-:Y:S01]  /*32e0*/  IMAD R36, R36, UR7, R14.reuse ;  /* 0x0000000724247c24 */ /* 0x100fe2000f8e020e */
[----:B------:R-:W-:Y:S01]  /*32f0*/  IADD3 R6, P0, PT, R6, UR8, RZ ;  /* 0x0000000806067c10 */ /* 0x000fe2000ff1e0ff */
[----:B------:R-:W-:Y:S01]  /*3300*/  IMAD R14, R53, UR7, R14 ;  /* 0x00000007350e7c24 */ /* 0x000fe2000f8e020e */
[----:B------:R-:W-:Y:S01]  /*3310*/  SHF.R.S64 R5, RZ, 0x1e, R47 ;  /* 0x0000001eff057819 */ /* 0x000fe2000000102f */
[----:B------:R0:W-:Y:S01]  /*3320*/  STG.E desc[UR4][R2.64], R23 ;  /* 0x0000001702007986 */ /* 0x0001e2000c101904 */
[----:B------:R-:W-:Y:S01]  /*3330*/  SHF.R.S64 R8, RZ, 0x1e, R46 ;  /* 0x0000001eff087819 */ /* 0x000fe2000000102e */
[----:B------:R-:W-:Y:S01]  /*3340*/  FADD R53, R7, -R26 ;  /* 0x8000001a07357221 */ /* 0x000fe20000000000 */
[----:B------:R-:W-:Y:S01]  /*3350*/  LEA.HI.X.SX32 R7, R49, UR9, 0x2, P0 ;  /* 0x0000000931077c11 */ /* 0x000fe200080f16ff */
[----:B------:R-:W-:Y:S01]  /*3360*/  FADD R35, R4, -R35 ;  /* 0x8000002304237221 */ /* 0x000fe20000000000 */
[----:B------:R-:W-:Y:S01]  /*3370*/  FADD R27, R16, -R27 ;  /* 0x8000001b101b7221 */ /* 0x000fe20000000000 */
[----:B------:R-:W-:Y:S01]  /*3380*/  IADD3 R4, P0, PT, R5, UR8, RZ ;  /* 0x0000000805047c10 */ /* 0x000fe2000ff1e0ff */
[----:B------:R-:W-:Y:S01]  /*3390*/  FADD R33, R22, -R33 ;  /* 0x8000002116217221 */ /* 0x000fe20000000000 */
[----:B------:R-:W-:Y:S01]  /*33a0*/  SHF.R.S64 R16, RZ, 0x1e, R42 ;  /* 0x0000001eff107819 */ /* 0x000fe2000000102a */
[----:B------:R1:W-:Y:S01]  /*33b0*/  STG.E desc[UR4][R6.64], R25 ;  /* 0x0000001906007986 */ /* 0x0003e2000c101904 */
[----:B------:R-:W-:Y:S01]  /*33c0*/  SHF.R.S64 R22, RZ, 0x1e, R41 ;  /* 0x0000001eff167819 */ /* 0x000fe20000001029 */
[----:B------:R-:W-:Y:S01]  /*33d0*/  FADD R28, R17, -R28 ;  /* 0x8000001c111c7221 */ /* 0x000fe20000000000 */
[----:B0-----:R-:W-:Y:S01]  /*33e0*/  IADD3 R2, P1, PT, R0, UR8, RZ ;  /* 0x0000000800027c10 */ /* 0x001fe2000ff3e0ff */
[----:B------:R-:W-:Y:S01]  /*33f0*/  FADD R32, R15, -R32 ;  /* 0x800000200f207221 */ /* 0x000fe20000000000 */
[----:B------:R-:W-:Y:S01]  /*3400*/  LEA.HI.X.SX32 R5, R47, UR9, 0x2, P0 ;  /* 0x000000092f057c11 */ /* 0x000fe200080f16ff */
[----:B------:R-:W-:Y:S01]  /*3410*/  FADD R37, R18, -R37 ;  /* 0x8000002512257221 */ /* 0x000fe20000000000 */
[----:B------:R-:W-:Y:S01]  /*3420*/  LEA.HI.X.SX32 R3, R48, UR9, 0x2, P1 ;  /* 0x0000000930037c11 */ /* 0x000fe200088f16ff */
[----:B------:R-:W-:Y:S01]  /*3430*/  FADD R39, R20, -R39 ;  /* 0x8000002714277221 */ /* 0x000fe20000000000 */
[----:B------:R-:W-:-:S02]  /*3440*/  IADD3 R8, P1, PT, R8, UR8, RZ ;  /* 0x0000000808087c10 */ /* 0x000fc4000ff3e0ff */
[----:B------:R-:W-:Y:S01]  /*3450*/  IADD3 R16, P0, PT, R16, UR8, RZ ;  /* 0x0000000810107c10 */ /* 0x000fe2000ff1e0ff */
[----:B------:R0:W-:Y:S01]  /*3460*/  STG.E desc[UR4][R2.64], R21 ;  /* 0x0000001502007986 */ /* 0x0001e2000c101904 */
[----:B------:R-:W-:Y:S02]  /*3470*/  LEA.HI.X.SX32 R9, R46, UR9, 0x2, P1 ;  /* 0x000000092e097c11 */ /* 0x000fe400088f16ff */
[----:B------:R-:W-:Y:S01]  /*3480*/  IADD3 R22, P1, PT, R22, UR8, RZ ;  /* 0x0000000816167c10 */ /* 0x000fe2000ff3e0ff */
[----:B------:R2:W-:Y:S01]  /*3490*/  STG.E desc[UR4][R4.64], R51 ;  /* 0x0000003304007986 */ /* 0x0005e2000c101904 */
[----:B------:R-:W-:Y:S02]  /*34a0*/  SHF.R.S64 R0, RZ, 0x1e, R44 ;  /* 0x0000001eff007819 */ /* 0x000fe4000000102c */
[----:B------:R-:W-:Y:S01]  /*34b0*/  LEA.HI.X.SX32 R17, R42, UR9, 0x2, P0 ;  /* 0x000000092a117c11 */ /* 0x000fe200080f16ff */
[----:B------:R3:W-:Y:S01]  /*34c0*/  STG.E desc[UR4][R8.64], R11 ;  /* 0x0000000b08007986 */ /* 0x0007e2000c101904 */
[----:B------:R-:W-:-:S02]  /*34d0*/  LEA.HI.X.SX32 R23, R41, UR9, 0x2, P1 ;  /* 0x0000000929177c11 */ /* 0x000fc400088f16ff */
[----:B-1----:R-:W-:Y:S01]  /*34e0*/  SHF.R.S64 R6, RZ, 0x1e, R13 ;  /* 0x0000001eff067819 */ /* 0x002fe2000000100d */
[----:B------:R-:W-:Y:S01]  /*34f0*/  STG.E desc[UR4][R16.64], R19 ;  /* 0x0000001310007986 */ /* 0x000fe2000c101904 */
[----:B0-----:R-:W-:Y:S02]  /*3500*/  SHF.R.S64 R3, RZ, 0x1e, R45 ;  /* 0x0000001eff037819 */ /* 0x001fe4000000102d */
[----:B------:R-:W-:Y:S01]  /*3510*/  IADD3 R2, P0, PT, R0, UR8, RZ ;  /* 0x0000000800027c10 */ /* 0x000fe2000ff1e0ff */
[----:B------:R-:W-:Y:S01]  /*3520*/  STG.E desc[UR4][R22.64], R53 ;  /* 0x0000003516007986 */ /* 0x000fe2000c101904 */
[----:B--2---:R-:W-:Y:S02]  /*3530*/  IADD3 R4, P1, PT, R3, UR8, RZ ;  /* 0x0000000803047c10 */ /* 0x004fe4000ff3e0ff */
[----:B------:R-:W-:Y:S02]  /*3540*/  LEA.HI.X.SX32 R3, R44, UR9, 0x2, P0 ;  /* 0x000000092c037c11 */ /* 0x000fe400080f16ff */
[----:B---3--:R-:W-:-:S02]  /*3550*/  SHF.R.S64 R8, RZ, 0x1e, R14 ;  /* 0x0000001eff087819 */ /* 0x008fc4000000100e */
[----:B------:R-:W-:Y:S01]  /*3560*/  LEA.HI.X.SX32 R5, R45, UR9, 0x2, P1 ;  /* 0x000000092d057c11 */ /* 0x000fe200088f16ff */
[----:B------:R0:W-:Y:S01]  /*3570*/  STG.E desc[UR4][R2.64], R31 ;  /* 0x0000001f02007986 */ /* 0x0001e2000c101904 */
[----:B------:R-:W-:Y:S02]  /*3580*/  IADD3 R6, P0, PT, R6, UR8, RZ ;  /* 0x0000000806067c10 */ /* 0x000fe4000ff1e0ff */
[----:B------:R-:W-:Y:S01]  /*3590*/  IADD3 R8, P1, PT, R8, UR8, RZ ;  /* 0x0000000808087c10 */ /* 0x000fe2000ff3e0ff */
[----:B------:R1:W-:Y:S01]  /*35a0*/  STG.E desc[UR4][R4.64], R32 ;  /* 0x0000002004007986 */ /* 0x0003e2000c101904 */
[----:B------:R-:W-:Y:S02]  /*35b0*/  SHF.R.S64 R0, RZ, 0x1e, R34 ;  /* 0x0000001eff007819 */ /* 0x000fe40000001022 */
[----:B------:R-:W-:Y:S02]  /*35c0*/  SHF.R.S64 R12, RZ, 0x1e, R43 ;  /* 0x0000001eff0c7819 */ /* 0x000fe4000000102b */
[----:B------:R-:W-:-:S02]  /*35d0*/  LEA.HI.X.SX32 R7, R13, UR9, 0x2, P0 ;  /* 0x000000090d077c11 */ /* 0x000fc400080f16ff */
[----:B------:R-:W-:Y:S02]  /*35e0*/  LEA.HI.X.SX32 R9, R14, UR9, 0x2, P1 ;  /* 0x000000090e097c11 */ /* 0x000fe400088f16ff */
[----:B0-----:R-:W-:Y:S01]  /*35f0*/  SHF.R.S64 R3, RZ, 0x1e, R10 ;  /* 0x0000001eff037819 */ /* 0x001fe2000000100a */
[----:B------:R0:W-:Y:S01]  /*3600*/  STG.E desc[UR4][R6.64], R27 ;  /* 0x0000001b06007986 */ /* 0x0001e2000c101904 */
[----:B------:R-:W-:Y:S02]  /*3610*/  IADD3 R2, P1, PT, R0, UR8, RZ ;  /* 0x0000000800027c10 */ /* 0x000fe4000ff3e0ff */
[----:B------:R-:W-:Y:S01]  /*3620*/  IADD3 R12, P2, PT, R12, UR8, RZ ;  /* 0x000000080c0c7c10 */ /* 0x000fe2000ff5e0ff */
[----:B------:R2:W-:Y:S01]  /*3630*/  STG.E desc[UR4][R8.64], R37 ;  /* 0x0000002508007986 */ /* 0x0005e2000c101904 */
[----:B------:R-:W-:Y:S02]  /*3640*/  SHF.R.S64 R11, RZ, 0x1e, R40 ;  /* 0x0000001eff0b7819 */ /* 0x000fe40000001028 */
[----:B------:R-:W-:-:S02]  /*3650*/  SHF.R.S64 R0, RZ, 0x1e, R38 ;  /* 0x0000001eff007819 */ /* 0x000fc40000001026 */
[----:B------:R-:W-:Y:S02]  /*3660*/  SHF.R.S64 R14, RZ, 0x1e, R36 ;  /* 0x0000001eff0e7819 */ /* 0x000fe40000001024 */
[----:B-1----:R-:W-:Y:S02]  /*3670*/  IADD3 R4, P0, PT, R3, UR8, RZ ;  /* 0x0000000803047c10 */ /* 0x002fe4000ff1e0ff */
[----:B------:R-:W-:Y:S02]  /*3680*/  LEA.HI.X.SX32 R3, R34, UR9, 0x2, P1 ;  /* 0x0000000922037c11 */ /* 0x000fe400088f16ff */
[----:B------:R-:W-:Y:S02]  /*3690*/  LEA.HI.X.SX32 R13, R43, UR9, 0x2, P2 ;  /* 0x000000092b0d7c11 */ /* 0x000fe400090f16ff */
[----:B0-----:R-:W-:Y:S02]  /*36a0*/  IADD3 R6, P1, PT, R11, UR8, RZ ;  /* 0x000000080b067c10 */ /* 0x001fe4000ff3e0ff */
[----:B--2---:R-:W-:Y:S01]  /*36b0*/  IADD3 R8, P2, PT, R0, UR8, RZ ;  /* 0x0000000800087c10 */ /* 0x004fe2000ff5e0ff */
[----:B------:R-:W-:Y:S01]  /*36c0*/  STG.E desc[UR4][R12.64], R28 ;  /* 0x0000001c0c007986 */ /* 0x000fe2000c101904 */
[----:B------:R-:W-:-:S02]  /*36d0*/  IADD3 R14, P3, PT, R14, UR8, RZ ;  /* 0x000000080e0e7c10 */ /* 0x000fc4000ff7e0ff */
[----:B------:R-:W-:Y:S01]  /*36e0*/  LEA.HI.X.SX32 R5, R10, UR9, 0x2, P0 ;  /* 0x000000090a057c11 */ /* 0x000fe200080f16ff */
[----:B------:R-:W-:Y:S01]  /*36f0*/  STG.E desc[UR4][R2.64], R30 ;  /* 0x0000001e02007986 */ /* 0x000fe2000c101904 */
        /* <DEDUP_REMOVED lines=8> */
        .weak           $__internal_6_$__cuda_sm20_rcp_rn_f32_slowpath
        .type           $__internal_6_$__cuda_sm20_rcp_rn_f32_slowpath,@function
        .size           $__internal_6_$__cuda_sm20_rcp_rn_f32_slowpath,($__internal_7_$__cuda_sm20_sqrt_rn_f32_slowpath - $__internal_6_$__cuda_sm20_rcp_rn_f32_slowpath)
$__internal_6_$__cuda_sm20_rcp_rn_f32_slowpath:
        /* <DEDUP_REMOVED lines=15> */
.L_x_75:
        /* <DEDUP_REMOVED lines=33> */
.L_x_77:
[----:B------:R0:W1:Y:S02]  /*3a80*/  MUFU.RCP R3, R0 ;  /* 0x0000000000037308 */ /* 0x0000640000001000 */
.L_x_76:
[----:B------:R-:W-:Y:S05]  /*3a90*/  BSYNC.RECONVERGENT B1 ;  /* 0x0000000000017941 */ /* 0x000fea0003800200 */
.L_x_74:
[----:B01----:R-:W-:Y:S01]  /*3aa0*/  MOV R0, R3 ;  /* 0x0000000300007202 */ /* 0x003fe20000000f00 */
[----:B------:R-:W-:Y:S01]  /*3ab0*/  HFMA2 R3, -RZ, RZ, 0, 0 ;  /* 0x00000000ff037431 */ /* 0x000fe200000001ff */
[----:B------:R-:W-:-:S04]  /*3ac0*/  MOV R2, R44 ;  /* 0x0000002c00027202 */ /* 0x000fc80000000f00 */
[----:B------:R-:W-:Y:S05]  /*3ad0*/  RET.REL.NODEC R2 `(_Z12mrt_d_singlePfS_fmi) ;  /* 0xffffffc402487950 */ /* 0x000fea0003c3ffff */
        .weak           $__internal_7_$__cuda_sm20_sqrt_rn_f32_slowpath
        .type           $__internal_7_$__cuda_sm20_sqrt_rn_f32_slowpath,@function
        .size           $__internal_7_$__cuda_sm20_sqrt_rn_f32_slowpath,(.L_x_87 - $__internal_7_$__cuda_sm20_sqrt_rn_f32_slowpath)
$__internal_7_$__cuda_sm20_sqrt_rn_f32_slowpath:
        /* <DEDUP_REMOVED lines=19> */
.L_x_78:
[----:B------:R-:W-:Y:S01]  /*3c10*/  HFMA2 R3, -RZ, RZ, 0, 0 ;  /* 0x00000000ff037431 */ /* 0x000fe200000001ff */
[----:B------:R-:W-:Y:S02]  /*3c20*/  MOV R0, R2 ;  /* 0x0000000200007202 */ /* 0x000fe40000000f00 */
[----:B------:R-:W-:-:S04]  /*3c30*/  MOV R2, R44 ;  /* 0x0000002c00027202 */ /* 0x000fc80000000f00 */
[----:B------:R-:W-:Y:S05]  /*3c40*/  RET.REL.NODEC R2 `(_Z12mrt_d_singlePfS_fmi) ;  /* 0xffffffc002ec7950 */ /* 0x000fea0003c3ffff */
.L_x_79:
        /* <DEDUP_REMOVED lines=11> */
.L_x_87:


//--------------------- .nv.shared.reserved.0     --------------------------
	.section	.nv.shared.reserved.0,"aw",@nobits
	.weak		__nv_reservedSMEM_offset_0_alias
	.size		__nv_reservedSMEM_offset_0_alias, 0, 64
	.other		__nv_reservedSMEM_offset_0_alias,@"STO_CUDA_RESERVED_SHARED STV_DEFAULT"
__nv_reservedSMEM_offset_0_alias:
	.zero		0
	.zero		64


//--------------------- .nv.constant0._Z17initialize_bufferPfm --------------------------
	.section	.nv.constant0._Z17initialize_bufferPfm,"a",@progbits
	.sectionflags	@""
	.align	4
.nv.constant0._Z17initialize_bufferPfm:
	.zero		912


//--------------------- .nv.constant0._Z17initialize_singlePfm --------------------------
	.section	.nv.constant0._Z17initialize_singlePfm,"a",@progbits
	.sectionflags	@""
	.align	4
.nv.constant0._Z17initialize_singlePfm:
	.zero		912


//--------------------- .nv.constant0._Z10update_topPfS_S_S_fmi --------------------------
	.section	.nv.constant0._Z10update_topPfS_S_S_fmi,"a",@progbits
	.sectionflags	@""
	.align	4
.nv.constant0._Z10update_topPfS_S_S_fmi:
	.zero		948


//--------------------- .nv.constant0._Z13update_bottomPfS_S_S_fmi --------------------------
	.section	.nv.constant0._Z13update_bottomPfS_S_S_fmi,"a",@progbits
	.sectionflags	@""
	.align	4
.nv.constant0._Z13update_bottomPfS_S_S_fmi:
	.zero		948


//--------------------- .nv.constant0._Z12update_innerPfS_S_S_fmi --------------------------
	.section	.nv.constant0._Z12update_innerPfS_S_S_fmi,"a",@progbits
	.sectionflags	@""
	.align	4
.nv.constant0._Z12update_innerPfS_S_S_fmi:
	.zero		948


//--------------------- .nv.constant0._Z12mrt_d_singlePfS_fmi --------------------------
	.section	.nv.constant0._Z12mrt_d_singlePfS_fmi,"a",@progbits
	.sectionflags	@""
	.align	4
.nv.constant0._Z12mrt_d_singlePfS_fmi:
	.zero		932


//--------------------- SYMBOLS --------------------------

	.type		.nv.reservedSmem.offset0,@object
	.size		.nv.reservedSmem.offset0,0x4
